	.target	sm_90a

	.elftype	@"ET_EXEC"


//--------------------- .note.nv.tkinfo           --------------------------
	.section	.note.nv.tkinfo,"",@"SHT_NOTE"
	.sectionflags	@"SHF_NOTE_NV_TKINFO"
	.tkinfo
        /*0018*/ 	.word	0x00000002
        /*0030*/ 	.string	""
        /*0030*/ 	.string	"ptxas"
        /*0030*/ 	.string	"Cuda compilation tools, release 13.0, V13.0.88"
        /*0030*/ 	.string	"Build cuda_13.0.r13.0/compiler.36424714_0"
        /*0030*/ 	.string	"-v  -suppress-debug-info  -lineinfo  -arch sm_90a "



//--------------------- .note.nv.cuinfo           --------------------------
	.section	.note.nv.cuinfo,"",@"SHT_NOTE"
	.sectionflags	@"SHF_NOTE_NV_CUINFO"
        /*0018*/ 	.short	0x0002
        /*001a*/ 	.short	0x005a
        /*001c*/ 	.short	0x0082
	.zero		2


//--------------------- .nv.info                  --------------------------
	.section	.nv.info,"",@"SHT_CUDA_INFO"
	.align	4


	//----- nvinfo : EIATTR_REGCOUNT
	.align		4
        /*0000*/ 	.byte	0x04, 0x2f
        /*0002*/ 	.short	(.L_1 - .L_0)
	.align		4
.L_0:
        /*0004*/ 	.word	index@(matmul_kernel)
        /*0008*/ 	.word	0x000000ff


	//----- nvinfo : EIATTR_FRAME_SIZE
	.align		4
.L_1:
        /*000c*/ 	.byte	0x04, 0x11
        /*000e*/ 	.short	(.L_3 - .L_2)
	.align		4
.L_2:
        /*0010*/ 	.word	index@(matmul_kernel)
        /*0014*/ 	.word	0x00006090


	//----- nvinfo : EIATTR_MIN_STACK_SIZE
	.align		4
.L_3:
        /*0018*/ 	.byte	0x04, 0x12
        /*001a*/ 	.short	(.L_5 - .L_4)
	.align		4
.L_4:
        /*001c*/ 	.word	index@(matmul_kernel)
        /*0020*/ 	.word	0x00006090
.L_5:


//--------------------- .nv.compat                --------------------------
	.section	.nv.compat,"",@"SHT_CUDA_COMPAT_INFO"
	.align	4
        /*0000*/ 	.byte	0x02, 0x09, 0x01, 0x00, 0x02, 0x02, 0x04, 0x00, 0x02, 0x05, 0x05, 0x00, 0x03, 0x07, 0x01, 0x01
        /*0010*/ 	.byte	0x02, 0x03, 0x00, 0x00, 0x02, 0x06, 0x01, 0x00, 0x04, 0x0b, 0x08, 0x00, 0x00, 0x00, 0x00, 0x00
        /*0020*/ 	.byte	0x00, 0x00, 0x00, 0x00


//--------------------- .nv.info.matmul_kernel    --------------------------
	.section	.nv.info.matmul_kernel,"",@"SHT_CUDA_INFO"
	.sectionflags	@""
	.align	4


	//----- nvinfo : EIATTR_CUDA_API_VERSION
	.align		4
        /*0000*/ 	.byte	0x04, 0x37
        /*0002*/ 	.short	(.L_7 - .L_6)
.L_6:
        /*0004*/ 	.word	0x00000082


	//----- nvinfo : EIATTR_KPARAM_INFO
	.align		4
.L_7:
        /*0008*/ 	.byte	0x04, 0x17
        /*000a*/ 	.short	(.L_9 - .L_8)
.L_8:
        /*000c*/ 	.word	0x00000000
        /*0010*/ 	.short	0x000d
        /*0012*/ 	.short	0x0048
        /*0014*/ 	.byte	0x00, 0xf4, 0x21, 0x00


	//----- nvinfo : EIATTR_KPARAM_INFO
	.align		4
.L_9:
        /*0018*/ 	.byte	0x04, 0x17
        /*001a*/ 	.short	(.L_11 - .L_10)
.L_10:
        /*001c*/ 	.word	0x00000000
        /*0020*/ 	.short	0x000c
        /*0022*/ 	.short	0x0040
        /*0024*/ 	.byte	0x00, 0xf4, 0x21, 0x00


	//----- nvinfo : EIATTR_KPARAM_INFO
	.align		4
.L_11:
        /*0028*/ 	.byte	0x04, 0x17
        /*002a*/ 	.short	(.L_13 - .L_12)
.L_12:
        /*002c*/ 	.word	0x00000000
        /*0030*/ 	.short	0x000b
        /*0032*/ 	.short	0x0038
        /*0034*/ 	.byte	0x00, 0xf0, 0x11, 0x00


	//----- nvinfo : EIATTR_KPARAM_INFO
	.align		4
.L_13:
        /*0038*/ 	.byte	0x04, 0x17
        /*003a*/ 	.short	(.L_15 - .L_14)
.L_14:
        /*003c*/ 	.word	0x00000000
        /*0040*/ 	.short	0x000a
        /*0042*/ 	.short	0x0034
        /*0044*/ 	.byte	0x00, 0xf0, 0x11, 0x00


	//----- nvinfo : EIATTR_KPARAM_INFO
	.align		4
.L_15:
        /*0048*/ 	.byte	0x04, 0x17
        /*004a*/ 	.short	(.L_17 - .L_16)
.L_16:
        /*004c*/ 	.word	0x00000000
        /*0050*/ 	.short	0x0009
        /*0052*/ 	.short	0x0030
        /*0054*/ 	.byte	0x00, 0xf0, 0x11, 0x00


	//----- nvinfo : EIATTR_KPARAM_INFO
	.align		4
.L_17:
        /*0058*/ 	.byte	0x04, 0x17
        /*005a*/ 	.short	(.L_19 - .L_18)
.L_18:
        /*005c*/ 	.word	0x00000000
        /*0060*/ 	.short	0x0008
        /*0062*/ 	.short	0x002c
        /*0064*/ 	.byte	0x00, 0xf0, 0x11, 0x00


	//----- nvinfo : EIATTR_KPARAM_INFO
	.align		4
.L_19:
        /*0068*/ 	.byte	0x04, 0x17
        /*006a*/ 	.short	(.L_21 - .L_20)
.L_20:
        /*006c*/ 	.word	0x00000000
        /*0070*/ 	.short	0x0007
        /*0072*/ 	.short	0x0028
        /*0074*/ 	.byte	0x00, 0xf0, 0x11, 0x00


	//----- nvinfo : EIATTR_KPARAM_INFO
	.align		4
.L_21:
        /*0078*/ 	.byte	0x04, 0x17
        /*007a*/ 	.short	(.L_23 - .L_22)
.L_22:
        /*007c*/ 	.word	0x00000000
        /*0080*/ 	.short	0x0006
        /*0082*/ 	.short	0x0024
        /*0084*/ 	.byte	0x00, 0xf0, 0x11, 0x00


	//----- nvinfo : EIATTR_KPARAM_INFO
	.align		4
.L_23:
        /*0088*/ 	.byte	0x04, 0x17
        /*008a*/ 	.short	(.L_25 - .L_24)
.L_24:
        /*008c*/ 	.word	0x00000000
        /*0090*/ 	.short	0x0005
        /*0092*/ 	.short	0x0020
        /*0094*/ 	.byte	0x00, 0xf0, 0x11, 0x00


	//----- nvinfo : EIATTR_KPARAM_INFO
	.align		4
.L_25:
        /*0098*/ 	.byte	0x04, 0x17
        /*009a*/ 	.short	(.L_27 - .L_26)
.L_26:
        /*009c*/ 	.word	0x00000000
        /*00a0*/ 	.short	0x0004
        /*00a2*/ 	.short	0x001c
        /*00a4*/ 	.byte	0x00, 0xf0, 0x11, 0x00


	//----- nvinfo : EIATTR_KPARAM_INFO
	.align		4
.L_27:
        /*00a8*/ 	.byte	0x04, 0x17
        /*00aa*/ 	.short	(.L_29 - .L_28)
.L_28:
        /*00ac*/ 	.word	0x00000000
        /*00b0*/ 	.short	0x0003
        /*00b2*/ 	.short	0x0018
        /*00b4*/ 	.byte	0x00, 0xf0, 0x11, 0x00


	//----- nvinfo : EIATTR_KPARAM_INFO
	.align		4
.L_29:
        /*00b8*/ 	.byte	0x04, 0x17
        /*00ba*/ 	.short	(.L_31 - .L_30)
.L_30:
        /*00bc*/ 	.word	0x00000000
        /*00c0*/ 	.short	0x0002
        /*00c2*/ 	.short	0x0010
        /*00c4*/ 	.byte	0x00, 0xf4, 0x21, 0x00


	//----- nvinfo : EIATTR_KPARAM_INFO
	.align		4
.L_31:
        /*00c8*/ 	.byte	0x04, 0x17
        /*00ca*/ 	.short	(.L_33 - .L_32)
.L_32:
        /*00cc*/ 	.word	0x00000000
        /*00d0*/ 	.short	0x0001
        /*00d2*/ 	.short	0x0008
        /*00d4*/ 	.byte	0x00, 0xf4, 0x21, 0x00


	//----- nvinfo : EIATTR_KPARAM_INFO
	.align		4
.L_33:
        /*00d8*/ 	.byte	0x04, 0x17
        /*00da*/ 	.short	(.L_35 - .L_34)
.L_34:
        /*00dc*/ 	.word	0x00000000
        /*00e0*/ 	.short	0x0000
        /*00e2*/ 	.short	0x0000
        /*00e4*/ 	.byte	0x00, 0xf4, 0x21, 0x00


	//----- nvinfo : EIATTR_SPARSE_MMA_MASK
	.align		4
.L_35:
        /*00e8*/ 	.byte	0x03, 0x50
        /*00ea*/ 	.short	0x0000


	//----- nvinfo : EIATTR_MAXREG_COUNT
	.align		4
        /*00ec*/ 	.byte	0x03, 0x1b
        /*00ee*/ 	.short	0x00ff


	//----- nvinfo : EIATTR_NUM_BARRIERS
	.align		4
        /*00f0*/ 	.byte	0x02, 0x4c
        /*00f2*/ 	.byte	0x01
	.zero		1


	//----- nvinfo : EIATTR_ANNOTATIONS
	.align		4
        /*00f4*/ 	.byte	0x04, 0x55
        /*00f6*/ 	.short	(.L_37 - .L_36)


	//   ....[0]....
.L_36:
        /*00f8*/ 	.word	0x00000001
        /*00fc*/ 	.byte	0x70, 0x05, 0x00, 0x00, 0x01, 0x00, 0x00, 0x00, 0xb0, 0x05, 0x00, 0x00, 0x01, 0x00, 0x00, 0x00
        /* <DEDUP_REMOVED lines=2745> */
        /*ac9c*/ 	.byte	0x10, 0xab, 0x02, 0x00


	//----- nvinfo : EIATTR_MERCURY_ISA_VERSION
	.align		4
.L_37:
        /*aca0*/ 	.byte	0x03, 0x5f
        /*aca2*/ 	.short	0x0101


	//----- nvinfo : EIATTR_EXIT_INSTR_OFFSETS
	.align		4
        /*aca4*/ 	.byte	0x04, 0x1c
        /*aca6*/ 	.short	(.L_39 - .L_38)


	//   ....[0]....
.L_38:
        /*aca8*/ 	.word	0x00102ef0


	//   ....[1]....
        /*acac*/ 	.word	0x00102f20


	//----- nvinfo : EIATTR_REQNTID
	.align		4
.L_39:
        /*acb0*/ 	.byte	0x04, 0x10
        /*acb2*/ 	.short	(.L_41 - .L_40)
.L_40:
        /*acb4*/ 	.word	0x00000080
        /*acb8*/ 	.word	0x00000001
        /*acbc*/ 	.word	0x00000001


	//----- nvinfo : EIATTR_CBANK_PARAM_SIZE
	.align		4
.L_41:
        /*acc0*/ 	.byte	0x03, 0x19
        /*acc2*/ 	.short	0x0050


	//----- nvinfo : EIATTR_PARAM_CBANK
	.align		4
        /*acc4*/ 	.byte	0x04, 0x0a
        /*acc6*/ 	.short	(.L_43 - .L_42)
	.align		4
.L_42:
        /*acc8*/ 	.word	index@(.nv.constant0.matmul_kernel)
        /*accc*/ 	.short	0x0210
        /*acce*/ 	.short	0x0050


	//----- nvinfo : EIATTR_SW_WAR
	.align		4
.L_43:
        /*acd0*/ 	.byte	0x04, 0x36
        /*acd2*/ 	.short	(.L_45 - .L_44)
.L_44:
        /*acd4*/ 	.word	0x00000008
.L_45:


//--------------------- .nv.callgraph             --------------------------
	.section	.nv.callgraph,"",@"SHT_CUDA_CALLGRAPH"
	.align	4
	.sectionentsize	8
	.align		4
        /*0000*/ 	.word	0x00000000
	.align		4
        /*0004*/ 	.word	0xffffffff
	.align		4
        /*0008*/ 	.word	0x00000000
	.align		4
        /*000c*/ 	.word	0xfffffffe
	.align		4
        /*0010*/ 	.word	0x00000000
	.align		4
        /*0014*/ 	.word	0xfffffffd
	.align		4
        /*0018*/ 	.word	0x00000000
	.align		4
        /*001c*/ 	.word	0xfffffffc


//--------------------- .text.matmul_kernel       --------------------------
	.section	.text.matmul_kernel,"ax",@progbits
	.align	128
        .global         matmul_kernel
        .type           matmul_kernel,@function
        .size           matmul_kernel,(.L_x_4 - matmul_kernel)
        .other          matmul_kernel,@"STO_CUDA_ENTRY STV_DEFAULT"
matmul_kernel:
.text.matmul_kernel:
[----:B------:R-:W0:Y:S08]  /*0000*/  LDC R1, c[0x0][0x28] ;  /* 0x00000a00ff017b82 */ /* 0x000e300000000800 */
[----:B------:R-:W1:Y:S01]  /*0010*/  LDC.64 R4, c[0x0][0x228] ;  /* 0x00008a00ff047b82 */ /* 0x000e620000000a00 */
[----:B------:R-:W2:Y:S01]  /*0020*/  S2R R7, SR_CTAID.X ;  /* 0x0000000000077919 */ /* 0x000ea20000002500 */
[----:B------:R-:W-:Y:S01]  /*0030*/  UMOV UR4, 0x400 ;  /* 0x0000040000047882 */ /* 0x000fe20000000000 */
[----:B------:R-:W-:Y:S01]  /*0040*/  ULDC.64 UR10, c[0x0][0x208] ;  /* 0x00008200000a7ab9 */ /* 0x000fe20000000a00 */
[----:B0-----:R-:W-:Y:S01]  /*0050*/  VIADD R1, R1, 0xffff9f70 ;  /* 0xffff9f7001017836 */ /* 0x001fe20000000000 */
[----:B------:R-:W0:Y:S03]  /*0060*/  S2R R21, SR_TID.X ;  /* 0x0000000000157919 */ /* 0x000e260000002100 */
[----:B------:R-:W3:Y:S01]  /*0070*/  S2UR UR5, SR_CgaCtaId ;  /* 0x00000000000579c3 */ /* 0x000ee20000008800 */
[----:B-1----:R-:W-:-:S05]  /*0080*/  VIADD R0, R5, 0x1ff ;  /* 0x000001ff05007836 */ /* 0x002fca0000000000 */
[----:B------:R-:W-:Y:S01]  /*0090*/  SHF.R.S32.HI R3, RZ, 0x1f, R0 ;  /* 0x0000001fff037819 */ /* 0x000fe20000011400 */
[----:B---3--:R-:W-:-:S03]  /*00a0*/  ULEA UR4, UR5, UR4, 0x18 ;  /* 0x0000000405047291 */ /* 0x008fc6000f8ec03f */
[----:B------:R-:W-:Y:S02]  /*00b0*/  LEA.HI R3, R3, R0, RZ, 0x9 ;  /* 0x0000000003037211 */ /* 0x000fe400078f48ff */
[----:B--2---:R-:W-:Y:S02]  /*00c0*/  IABS R10, R7 ;  /* 0x00000007000a7213 */ /* 0x004fe40000000000 */
[----:B------:R-:W-:Y:S02]  /*00d0*/  SHF.R.S32.HI R3, RZ, 0x9, R3 ;  /* 0x00000009ff037819 */ /* 0x000fe40000011403 */
[----:B0-----:R-:W-:-:S03]  /*00e0*/  LOP3.LUT R152, R21, 0x7f, RZ, 0xc0, !PT ;  /* 0x0000007f15987812 */ /* 0x001fc600078ec0ff */
[----:B------:R-:W-:-:S05]  /*00f0*/  IMAD.SHL.U32 R6, R3, 0x8, RZ ;  /* 0x0000000803067824 */ /* 0x000fca00078e00ff */
[-C--:B------:R-:W-:Y:S02]  /*0100*/  IABS R9, R6.reuse ;  /* 0x0000000600097213 */ /* 0x080fe40000000000 */
[----:B------:R-:W-:Y:S02]  /*0110*/  IABS R12, R6 ;  /* 0x00000006000c7213 */ /* 0x000fe40000000000 */
[----:B------:R-:W0:Y:S08]  /*0120*/  I2F.RP R0, R9 ;  /* 0x0000000900007306 */ /* 0x000e300000209400 */
[----:B0-----:R-:W0:Y:S02]  /*0130*/  MUFU.RCP R0, R0 ;  /* 0x0000000000007308 */ /* 0x001e240000001000 */
[----:B0-----:R-:W-:-:S02]  /*0140*/  VIADD R2, R0, 0xffffffe ;  /* 0x0ffffffe00027836 */ /* 0x001fc40000000000 */
[----:B------:R-:W-:-:S04]  /*0150*/  IMAD.MOV R0, RZ, RZ, -R12 ;  /* 0x000000ffff007224 */ /* 0x000fc800078e0a0c */
[----:B------:R0:W1:Y:S02]  /*0160*/  F2I.FTZ.U32.TRUNC.NTZ R3, R2 ;  /* 0x0000000200037305 */ /* 0x000064000021f000 */
[----:B0-----:R-:W-:Y:S02]  /*0170*/  IMAD.MOV.U32 R2, RZ, RZ, RZ ;  /* 0x000000ffff027224 */ /* 0x001fe400078e00ff */
[----:B-1----:R-:W-:-:S04]  /*0180*/  IMAD.MOV R8, RZ, RZ, -R3 ;  /* 0x000000ffff087224 */ /* 0x002fc800078e0a03 */
[----:B------:R-:W-:Y:S02]  /*0190*/  IMAD R11, R8, R9, RZ ;  /* 0x00000009080b7224 */ /* 0x000fe400078e02ff */
[----:B------:R-:W-:Y:S02]  /*01a0*/  IMAD.MOV.U32 R8, RZ, RZ, R10 ;  /* 0x000000ffff087224 */ /* 0x000fe400078e000a */
[----:B------:R-:W-:-:S06]  /*01b0*/  IMAD.HI.U32 R3, R3, R11, R2 ;  /* 0x0000000b03037227 */ /* 0x000fcc00078e0002 */
[----:B------:R-:W-:-:S04]  /*01c0*/  IMAD.HI.U32 R3, R3, R8, RZ ;  /* 0x0000000803037227 */ /* 0x000fc800078e00ff */
[----:B------:R-:W-:-:S05]  /*01d0*/  IMAD R0, R3, R0, R8 ;  /* 0x0000000003007224 */ /* 0x000fca00078e0208 */
[----:B------:R-:W-:-:S13]  /*01e0*/  ISETP.GT.U32.AND P1, PT, R9, R0, PT ;  /* 0x000000000900720c */ /* 0x000fda0003f24070 */
[----:B------:R-:W-:Y:S02]  /*01f0*/  @!P1 IMAD.IADD R0, R0, 0x1, -R9 ;  /* 0x0000000100009824 */ /* 0x000fe400078e0a09 */
[----:B------:R-:W-:Y:S01]  /*0200*/  @!P1 VIADD R3, R3, 0x1 ;  /* 0x0000000103039836 */ /* 0x000fe20000000000 */
[----:B------:R-:W-:Y:S02]  /*0210*/  ISETP.NE.AND P1, PT, R6, RZ, PT ;  /* 0x000000ff0600720c */ /* 0x000fe40003f25270 */
[----:B------:R-:W-:Y:S02]  /*0220*/  ISETP.GE.U32.AND P0, PT, R0, R9, PT ;  /* 0x000000090000720c */ /* 0x000fe40003f06070 */
[----:B------:R-:W-:-:S04]  /*0230*/  LOP3.LUT R0, R7, R6, RZ, 0x3c, !PT ;  /* 0x0000000607007212 */ /* 0x000fc800078e3cff */
[----:B------:R-:W-:Y:S01]  /*0240*/  ISETP.GE.AND P2, PT, R0, RZ, PT ;  /* 0x000000ff0000720c */ /* 0x000fe20003f46270 */
[----:B------:R-:W-:-:S06]  /*0250*/  VIADD R0, R4, 0x1ff ;  /* 0x000001ff04007836 */ /* 0x000fcc0000000000 */
[----:B------:R-:W-:-:S04]  /*0260*/  @P0 VIADD R3, R3, 0x1 ;  /* 0x0000000103030836 */ /* 0x000fc80000000000 */
[----:B------:R-:W-:Y:S01]  /*0270*/  IMAD.MOV.U32 R2, RZ, RZ, R3 ;  /* 0x000000ffff027224 */ /* 0x000fe200078e0003 */
[----:B------:R-:W-:-:S03]  /*0280*/  SHF.R.S32.HI R3, RZ, 0x1f, R0 ;  /* 0x0000001fff037819 */ /* 0x000fc60000011400 */
[----:B------:R-:W-:Y:S01]  /*0290*/  @!P2 IMAD.MOV R2, RZ, RZ, -R2 ;  /* 0x000000ffff02a224 */ /* 0x000fe200078e0a02 */
[----:B------:R-:W-:Y:S02]  /*02a0*/  @!P1 LOP3.LUT R2, RZ, R6, RZ, 0x33, !PT ;  /* 0x00000006ff029212 */ /* 0x000fe400078e33ff */
[----:B------:R-:W-:-:S03]  /*02b0*/  LEA.HI R3, R3, R0, RZ, 0x9 ;  /* 0x0000000003037211 */ /* 0x000fc600078f48ff */
[----:B------:R-:W-:Y:S02]  /*02c0*/  IMAD.SHL.U32 R8, R2, 0x8, RZ ;  /* 0x0000000802087824 */ /* 0x000fe400078e00ff */
[----:B------:R-:W-:-:S03]  /*02d0*/  IMAD.MOV R2, RZ, RZ, -R2 ;  /* 0x000000ffff027224 */ /* 0x000fc600078e0a02 */
[----:B------:R-:W-:Y:S01]  /*02e0*/  LEA.HI.SX32 R3, R3, -R8, 0x17 ;  /* 0x8000000803037211 */ /* 0x000fe200078fbaff */
[----:B------:R-:W-:-:S03]  /*02f0*/  IMAD R10, R6, R2, R7 ;  /* 0x00000002060a7224 */ /* 0x000fc600078e0207 */
[----:B------:R-:W-:-:S04]  /*0300*/  VIMNMX R13, R3, 0x8, PT ;  /* 0x00000008030d7848 */ /* 0x000fc80003fe0100 */
[-C--:B------:R-:W-:Y:S02]  /*0310*/  IABS R9, R13.reuse ;  /* 0x0000000d00097213 */ /* 0x080fe40000000000 */
[----:B------:R-:W-:Y:S02]  /*0320*/  IABS R6, R13 ;  /* 0x0000000d00067213 */ /* 0x000fe40000000000 */
[----:B------:R-:W0:Y:S08]  /*0330*/  I2F.RP R0, R9 ;  /* 0x0000000900007306 */ /* 0x000e300000209400 */
[----:B0-----:R-:W0:Y:S02]  /*0340*/  MUFU.RCP R0, R0 ;  /* 0x0000000000007308 */ /* 0x001e240000001000 */
[----:B0-----:R-:W-:-:S02]  /*0350*/  VIADD R3, R0, 0xffffffe ;  /* 0x0ffffffe00037836 */ /* 0x001fc40000000000 */
[----:B------:R-:W-:Y:S02]  /*0360*/  IMAD.MOV R0, RZ, RZ, -R6 ;  /* 0x000000ffff007224 */ /* 0x000fe400078e0a06 */
[----:B------:R-:W0:Y:S02]  /*0370*/  LDC R6, c[0x0][0x230] ;  /* 0x00008c00ff067b82 */ /* 0x000e240000000800 */
[----:B------:R-:W1:Y:S02]  /*0380*/  F2I.FTZ.U32.TRUNC.NTZ R3, R3 ;  /* 0x0000000300037305 */ /* 0x000e64000021f000 */
[----:B-1----:R-:W-:-:S04]  /*0390*/  IMAD.MOV R11, RZ, RZ, -R3 ;  /* 0x000000ffff0b7224 */ /* 0x002fc800078e0a03 */
[----:B------:R-:W-:Y:S01]  /*03a0*/  IMAD.MOV.U32 R2, RZ, RZ, R11 ;  /* 0x000000ffff027224 */ /* 0x000fe200078e000b */
[----:B------:R-:W-:Y:S01]  /*03b0*/  IABS R11, R10 ;  /* 0x0000000a000b7213 */ /* 0x000fe20000000000 */
[----:B0-----:R-:W-:Y:S02]  /*03c0*/  VIADD R6, R6, 0x3f ;  /* 0x0000003f06067836 */ /* 0x001fe40000000000 */
[----:B------:R-:W-:Y:S02]  /*03d0*/  IMAD R7, R2, R9, RZ ;  /* 0x0000000902077224 */ /* 0x000fe400078e02ff */
[----:B------:R-:W-:-:S04]  /*03e0*/  IMAD.MOV.U32 R2, RZ, RZ, RZ ;  /* 0x000000ffff027224 */ /* 0x000fc800078e00ff */
        /* <DEDUP_REMOVED lines=9> */
[----:B------:R-:W-:-:S07]  /*0480*/  ISETP.GE.AND P2, PT, R0, RZ, PT ;  /* 0x000000ff0000720c */ /* 0x000fce0003f46270 */
[----:B------:R-:W-:Y:S01]  /*0490*/  @P0 VIADD R2, R2, 0x1 ;  /* 0x0000000102020836 */ /* 0x000fe20000000000 */
[----:B------:R-:W-:-:S05]  /*04a0*/  ISETP.GT.AND P0, PT, R6, 0x3f, PT ;  /* 0x0000003f0600780c */ /* 0x000fca0003f04270 */
[----:B------:R-:W-:Y:S01]  /*04b0*/  @!P2 IMAD.MOV R2, RZ, RZ, -R2 ;  /* 0x000000ffff02a224 */ /* 0x000fe200078e0a02 */
[----:B------:R-:W-:-:S05]  /*04c0*/  @!P1 LOP3.LUT R2, RZ, R13, RZ, 0x33, !PT ;  /* 0x0000000dff029212 */ /* 0x000fca00078e33ff */
[----:B------:R-:W-:-:S04]  /*04d0*/  IMAD.MOV R0, RZ, RZ, -R2 ;  /* 0x000000ffff007224 */ /* 0x000fc800078e0a02 */
[----:B------:R-:W-:-:S04]  /*04e0*/  IMAD R0, R13, R0, R10 ;  /* 0x000000000d007224 */ /* 0x000fc800078e020a */
[----:B------:R-:W-:Y:S02]  /*04f0*/  IMAD.IADD R9, R8, 0x1, R0 ;  /* 0x0000000108097824 */ /* 0x000fe400078e0200 */
[----:B------:R-:W-:Y:S02]  /*0500*/  IMAD.SHL.U32 R8, R2, 0x200, RZ ;  /* 0x0000020002087824 */ /* 0x000fe400078e00ff */
[----:B------:R-:W-:-:S04]  /*0510*/  IMAD R9, R9, 0x200, R152 ;  /* 0x0000020009097824 */ /* 0x000fc800078e0298 */
[C---:B------:R-:W-:Y:S02]  /*0520*/  VIADD R12, R9.reuse, 0x80 ;  /* 0x00000080090c7836 */ /* 0x040fe40000000000 */
[C---:B------:R-:W-:Y:S02]  /*0530*/  VIADD R11, R9.reuse, 0x100 ;  /* 0x00000100090b7836 */ /* 0x040fe40000000000 */
[----:B------:R-:W-:Y:S01]  /*0540*/  VIADD R10, R9, 0x180 ;  /* 0x00000180090a7836 */ /* 0x000fe20000000000 */
[----:B------:R-:W-:Y:S06]  /*0550*/  @P0 BRA `(.L_x_0) ;  /* 0x0000007c000c0947 */ /* 0x000fec0003800000 */
[----:B------:R-:W-:Y:S01]  /*0560*/  IMAD.SHL.U32 R0, R21, 0x8, RZ ;  /* 0x0000000815007824 */ /* 0x000fe200078e00ff */
[----:B------:R1:W-:Y:S01]  /*0570*/  STL [R1+0x1c00], RZ ;  /* 0x001c00ff01007387 */ /* 0x0003e20000100800 */
[----:B------:R-:W-:Y:S02]  /*0580*/  CS2R R24, SRZ ;  /* 0x0000000000187805 */ /* 0x000fe4000001ff00 */
[----:B------:R-:W-:Y:S02]  /*0590*/  CS2R R26, SRZ ;  /* 0x00000000001a7805 */ /* 0x000fe4000001ff00 */
[----:B------:R-:W-:Y:S01]  /*05a0*/  CS2R R28, SRZ ;  /* 0x00000000001c7805 */ /* 0x000fe2000001ff00 */
[----:B------:R1:W-:Y:S01]  /*05b0*/  STL [R1+0x4628], R0 ;  /* 0x0046280001007387 */ /* 0x0003e20000100800 */
[----:B------:R-:W-:Y:S02]  /*05c0*/  CS2R R30, SRZ ;  /* 0x00000000001e7805 */ /* 0x000fe4000001ff00 */
[----:B------:R-:W-:-:S02]  /*05d0*/  CS2R R32, SRZ ;  /* 0x0000000000207805 */ /* 0x000fc4000001ff00 */
[----:B------:R-:W-:Y:S01]  /*05e0*/  CS2R R34, SRZ ;  /* 0x0000000000227805 */ /* 0x000fe2000001ff00 */
[----:B------:R1:W-:Y:S01]  /*05f0*/  STL [R1+0x1c04], RZ ;  /* 0x001c04ff01007387 */ /* 0x0003e20000100800 */
[----:B------:R-:W-:Y:S02]  /*0600*/  CS2R R36, SRZ ;  /* 0x0000000000247805 */ /* 0x000fe4000001ff00 */
[----:B------:R-:W-:Y:S02]  /*0610*/  CS2R R38, SRZ ;  /* 0x0000000000267805 */ /* 0x000fe4000001ff00 */
[----:B------:R-:W-:Y:S01]  /*0620*/  CS2R R40, SRZ ;  /* 0x0000000000287805 */ /* 0x000fe2000001ff00 */
[----:B------:R1:W-:Y:S01]  /*0630*/  STL [R1+0x1c08], RZ ;  /* 0x001c08ff01007387 */ /* 0x0003e20000100800 */
        /* <DEDUP_REMOVED lines=72> */
[----:B------:R-:W-:-:S03]  /*0ac0*/  CS2R R150, SRZ ;  /* 0x0000000000967805 */ /* 0x000fc6000001ff00 */
[----:B------:R1:W-:Y:S04]  /*0ad0*/  STL [R1+0x1c54], RZ ;  /* 0x001c54ff01007387 */ /* 0x0003e80000100800 */
        /* <DEDUP_REMOVED lines=1770> */
[----:B------:R1:W-:Y:S04]  /*7980*/  STL [R1], RZ ;  /* 0x000000ff01007387 */ /* 0x0003e80000100800 */
        /* <DEDUP_REMOVED lines=126> */
[----:B------:R1:W-:Y:S01]  /*8170*/  STL [R1+0x1fc], RZ ;  /* 0x0001fcff01007387 */ /* 0x0003e20000100800 */
[----:B------:R-:W-:Y:S05]  /*8180*/  BRA `(.L_x_1) ;  /* 0x0000048000507947 */ /* 0x000fea0003800000 */
.L_x_0:
[----:B------:R-:W-:Y:S01]  /*8190*/  IABS R18, R4 ;  /* 0x0000000400127213 */ /* 0x000fe20000000000 */
[----:B------:R-:W-:Y:S01]  /*81a0*/  STL [R1+0x521c], R5 ;  /* 0x00521c0501007387 */ /* 0x000fe20000100800 */
[----:B------:R-:W-:Y:S01]  /*81b0*/  IABS R0, R5 ;  /* 0x0000000500007213 */ /* 0x000fe20000000000 */
[----:B------:R-:W-:Y:S01]  /*81c0*/  ULDC UR5, c[0x0][0x23c] ;  /* 0x00008f0000057ab9 */ /* 0x000fe20000000800 */
[----:B------:R-:W0:Y:S01]  /*81d0*/  I2F.RP R7, R18 ;  /* 0x0000001200077306 */ /* 0x000e220000209400 */
[----:B------:R-:W-:Y:S01]  /*81e0*/  IABS R16, R9 ;  /* 0x0000000900107213 */ /* 0x000fe20000000000 */
[----:B------:R-:W-:Y:S01]  /*81f0*/  ULDC.64 UR6, c[0x0][0x218] ;  /* 0x0000860000067ab9 */ /* 0x000fe20000000a00 */
[----:B------:R-:W-:Y:S01]  /*8200*/  IABS R17, R12 ;  /* 0x0000000c00117213 */ /* 0x000fe20000000000 */
[----:B------:R-:W-:Y:S01]  /*8210*/  ULDC UR8, c[0x0][0x234] ;  /* 0x00008d0000087ab9 */ /* 0x000fe20000000800 */
[----:B------:R-:W-:Y:S01]  /*8220*/  IABS R19, R11 ;  /* 0x0000000b00137213 */ /* 0x000fe20000000000 */
[----:B------:R-:W-:Y:S01]  /*8230*/  ULDC UR17, c[0x0][0x238] ;  /* 0x00008e0000117ab9 */ /* 0x000fe20000000800 */
[----:B------:R-:W-:Y:S01]  /*8240*/  IABS R20, R10 ;  /* 0x0000000a00147213 */ /* 0x000fe20000000000 */
[----:B------:R-:W1:Y:S01]  /*8250*/  I2F.RP R13, R0 ;  /* 0x00000000000d7306 */ /* 0x000e620000209400 */
[----:B------:R-:W-:Y:S01]  /*8260*/  ULDC UR25, c[0x0][0x238] ;  /* 0x00008e0000197ab9 */ /* 0x000fe20000000800 */
[----:B------:R-:W-:Y:S01]  /*8270*/  ULDC UR42, c[0x0][0x238] ;  /* 0x00008e00002a7ab9 */ /* 0x000fe20000000800 */
[----:B------:R-:W-:Y:S01]  /*8280*/  ULDC UR39, c[0x0][0x238] ;  /* 0x00008e0000277ab9 */ /* 0x000fe20000000800 */
[----:B------:R-:W-:Y:S01]  /*8290*/  ULDC UR31, c[0x0][0x238] ;  /* 0x00008e00001f7ab9 */ /* 0x000fe20000000800 */
[----:B------:R-:W-:Y:S01]  /*82a0*/  ULDC UR35, c[0x0][0x238] ;  /* 0x00008e0000237ab9 */ /* 0x000fe20000000800 */
[----:B------:R-:W-:Y:S01]  /*82b0*/  ULDC UR12, c[0x0][0x238] ;  /* 0x00008e00000c7ab9 */ /* 0x000fe20000000800 */
[----:B------:R-:W-:Y:S01]  /*82c0*/  ULDC UR14, c[0x0][0x238] ;  /* 0x00008e00000e7ab9 */ /* 0x000fe20000000800 */
[----:B0-----:R-:W0:Y:S01]  /*82d0*/  MUFU.RCP R7, R7 ;  /* 0x0000000700077308 */ /* 0x001e220000001000 */
[----:B------:R-:W-:Y:S01]  /*82e0*/  ULDC UR59, c[0x0][0x238] ;  /* 0x00008e00003b7ab9 */ /* 0x000fe20000000800 */
[----:B------:R-:W-:Y:S01]  /*82f0*/  ULDC UR57, c[0x0][0x238] ;  /* 0x00008e0000397ab9 */ /* 0x000fe20000000800 */
[----:B------:R-:W-:Y:S01]  /*8300*/  ULDC UR55, c[0x0][0x238] ;  /* 0x00008e0000377ab9 */ /* 0x000fe20000000800 */
[----:B------:R-:W-:Y:S01]  /*8310*/  ULDC UR53, c[0x0][0x238] ;  /* 0x00008e0000357ab9 */ /* 0x000fe20000000800 */
[----:B------:R-:W-:Y:S01]  /*8320*/  ULDC UR51, c[0x0][0x238] ;  /* 0x00008e0000337ab9 */ /* 0x000fe20000000800 */
[----:B------:R-:W-:Y:S01]  /*8330*/  ULDC UR49, c[0x0][0x238] ;  /* 0x00008e0000317ab9 */ /* 0x000fe20000000800 */
[----:B------:R-:W-:Y:S01]  /*8340*/  ULDC UR47, c[0x0][0x238] ;  /* 0x00008e00002f7ab9 */ /* 0x000fe20000000800 */
[----:B-1----:R-:W1:Y:S01]  /*8350*/  MUFU.RCP R13, R13 ;  /* 0x0000000d000d7308 */ /* 0x002e620000001000 */
[----:B------:R-:W-:Y:S01]  /*8360*/  ULDC UR44, c[0x0][0x238] ;  /* 0x00008e00002c7ab9 */ /* 0x000fe20000000800 */
[----:B------:R-:W-:Y:S01]  /*8370*/  ULDC UR16, c[0x0][0x238] ;  /* 0x00008e0000107ab9 */ /* 0x000fe20000000800 */
[----:B------:R-:W-:Y:S01]  /*8380*/  ULDC UR20, c[0x0][0x238] ;  /* 0x00008e0000147ab9 */ /* 0x000fe20000000800 */
[----:B------:R-:W-:Y:S01]  /*8390*/  ULDC UR24, c[0x0][0x238] ;  /* 0x00008e0000187ab9 */ /* 0x000fe20000000800 */
[----:B------:R-:W-:Y:S01]  /*83a0*/  ULDC UR28, c[0x0][0x238] ;  /* 0x00008e00001c7ab9 */ /* 0x000fe20000000800 */
[----:B------:R-:W-:Y:S01]  /*83b0*/  ULDC UR43, c[0x0][0x238] ;  /* 0x00008e00002b7ab9 */ /* 0x000fe20000000800 */
[----:B------:R-:W-:Y:S01]  /*83c0*/  ULDC UR41, c[0x0][0x238] ;  /* 0x00008e0000297ab9 */ /* 0x000fe20000000800 */
[----:B------:R-:W-:Y:S01]  /*83d0*/  ULDC UR38, c[0x0][0x238] ;  /* 0x00008e0000267ab9 */ /* 0x000fe20000000800 */
[----:B0-----:R-:W-:Y:S01]  /*83e0*/  VIADD R2, R7, 0xffffffe ;  /* 0x0ffffffe07027836 */ /* 0x001fe20000000000 */
[----:B------:R-:W-:Y:S01]  /*83f0*/  SHF.R.S32.HI R7, RZ, 0x1f, R6 ;  /* 0x0000001fff077819 */ /* 0x000fe20000011406 */
[----:B------:R-:W-:Y:S01]  /*8400*/  ULDC UR37, c[0x0][0x238] ;  /* 0x00008e0000257ab9 */ /* 0x000fe20000000800 */
[----:B------:R-:W-:Y:S01]  /*8410*/  ULDC UR22, c[0x0][0x238] ;  /* 0x00008e0000167ab9 */ /* 0x000fe20000000800 */
[----:B------:R0:W2:Y:S01]  /*8420*/  F2I.FTZ.U32.TRUNC.NTZ R3, R2 ;  /* 0x0000000200037305 */ /* 0x0000a2000021f000 */
[----:B------:R-:W-:Y:S01]  /*8430*/  ULDC UR23, c[0x0][0x238] ;  /* 0x00008e0000177ab9 */ /* 0x000fe20000000800 */
[----:B------:R-:W-:Y:S01]  /*8440*/  ULDC UR26, c[0x0][0x238] ;  /* 0x00008e00001a7ab9 */ /* 0x000fe20000000800 */
[----:B------:R-:W-:Y:S01]  /*8450*/  ULDC UR27, c[0x0][0x238] ;  /* 0x00008e00001b7ab9 */ /* 0x000fe20000000800 */
[----:B-1----:R-:W-:Y:S01]  /*8460*/  VIADD R14, R13, 0xffffffe ;  /* 0x0ffffffe0d0e7836 */ /* 0x002fe20000000000 */
[----:B------:R-:W-:Y:S01]  /*8470*/  ULDC UR30, c[0x0][0x238] ;  /* 0x00008e00001e7ab9 */ /* 0x000fe20000000800 */
[----:B------:R-:W-:Y:S01]  /*8480*/  ULDC UR19, c[0x0][0x238] ;  /* 0x00008e0000137ab9 */ /* 0x000fe20000000800 */
[----:B------:R-:W-:Y:S01]  /*8490*/  ULDC UR18, c[0x0][0x238] ;  /* 0x00008e0000127ab9 */ /* 0x000fe20000000800 */
[----:B0-----:R-:W-:-:S02]  /*84a0*/  IMAD.MOV.U32 R2, RZ, RZ, RZ ;  /* 0x000000ffff027224 */ /* 0x001fc400078e00ff */
[----:B--2---:R-:W-:-:S04]  /*84b0*/  IMAD.MOV R15, RZ, RZ, -R3 ;  /* 0x000000ffff0f7224 */ /* 0x004fc800078e0a03 */
[----:B------:R-:W-:-:S04]  /*84c0*/  IMAD R15, R15, R18, RZ ;  /* 0x000000120f0f7224 */ /* 0x000fc800078e02ff */
[----:B------:R-:W-:Y:S01]  /*84d0*/  IMAD.HI.U32 R3, R3, R15, R2 ;  /* 0x0000000f03037227 */ /* 0x000fe200078e0002 */
[----:B------:R-:W-:Y:S01]  /*84e0*/  LEA.HI R2, R7, R6, RZ, 0x6 ;  /* 0x0000000607027211 */ /* 0x000fe200078f30ff */
[----:B------:R0:W1:Y:S04]  /*84f0*/  F2I.FTZ.U32.TRUNC.NTZ R15, R14 ;  /* 0x0000000e000f7305 */ /* 0x000068000021f000 */
[----:B------:R2:W-:Y:S01]  /*8500*/  STL [R1+0x1c0], R2 ;  /* 0x0001c00201007387 */ /* 0x0005e20000100800 */
[----:B------:R-:W-:-:S03]  /*8510*/  IMAD.HI.U32 R6, R3, R17, RZ ;  /* 0x0000001103067227 */ /* 0x000fc600078e00ff */
[----:B------:R-:W-:Y:S01]  /*8520*/  STL [R1+0x51d0], R8 ;  /* 0x0051d00801007387 */ /* 0x000fe20000100800 */
[----:B------:R-:W-:-:S03]  /*8530*/  IMAD.MOV R6, RZ, RZ, -R6 ;  /* 0x000000ffff067224 */ /* 0x000fc600078e0a06 */
[----:B------:R3:W-:Y:S01]  /*8540*/  STL [R1+0x51d4], R9 ;  /* 0x0051d40901007387 */ /* 0x0007e20000100800 */
[C---:B------:R-:W-:Y:S01]  /*8550*/  IMAD R13, R18.reuse, R6, R17 ;  /* 0x00000006120d7224 */ /* 0x040fe200078e0211 */
[----:B------:R-:W-:Y:S01]  /*8560*/  LEA.HI R6, R21, R8, RZ, 0x1a ;  /* 0x0000000815067211 */ /* 0x000fe200078fd0ff */
[C---:B--2---:R-:W-:Y:S01]  /*8570*/  IMAD.HI.U32 R2, R3.reuse, R16, RZ ;  /* 0x0000001003027227 */ /* 0x044fe200078e00ff */
[----:B------:R-:W-:Y:S02]  /*8580*/  STL [R1+0x51d8], R12 ;  /* 0x0051d80c01007387 */ /* 0x000fe40000100800 */
[----:B------:R-:W-:Y:S01]  /*8590*/  ISETP.GT.U32.AND P2, PT, R18, R13, PT ;  /* 0x0000000d1200720c */ /* 0x000fe20003f44070 */
[----:B------:R-:W-:Y:S01]  /*85a0*/  IMAD.MOV R7, RZ, RZ, -R2 ;  /* 0x000000ffff077224 */ /* 0x000fe200078e0a02 */
[----:B------:R-:W-:Y:S01]  /*85b0*/  STL [R1+0x51dc], R11 ;  /* 0x0051dc0b01007387 */ /* 0x000fe20000100800 */
[----:B------:R-:W-:-:S03]  /*85c0*/  IMAD.HI.U32 R2, R3, R19, RZ ;  /* 0x0000001303027227 */ /* 0x000fc600078e00ff */
[----:B------:R2:W-:Y:S01]  /*85d0*/  STL [R1+0x51e0], R10 ;  /* 0x0051e00a01007387 */ /* 0x0005e20000100800 */
[----:B------:R-:W-:Y:S01]  /*85e0*/  IMAD R7, R18, R7, R16 ;  /* 0x0000000712077224 */ /* 0x000fe200078e0210 */
[----:B------:R-:W-:Y:S01]  /*85f0*/  SHF.R.U32.HI R16, RZ, 0x6, R21 ;  /* 0x00000006ff107819 */ /* 0x000fe20000011615 */
[----:B------:R-:W-:-:S03]  /*8600*/  IMAD.HI.U32 R3, R3, R20, RZ ;  /* 0x0000001403037227 */ /* 0x000fc600078e00ff */
[----:B------:R-:W-:Y:S01]  /*8610*/  ISETP.GT.U32.AND P0, PT, R18, R7, PT ;  /* 0x000000071200720c */ /* 0x000fe20003f04070 */
[----:B------:R-:W-:Y:S01]  /*8620*/  IMAD.MOV R2, RZ, RZ, -R2 ;  /* 0x000000ffff027224 */ /* 0x000fe200078e0a02 */
[----:B------:R-:W-:Y:S01]  /*8630*/  SGXT.U32 R17, R16, 0x1 ;  /* 0x000000011011781a */ /* 0x000fe20000000000 */
[----:B------:R-:W-:Y:S02]  /*8640*/  IMAD.MOV R21, RZ, RZ, -R3 ;  /* 0x000000ffff157224 */ /* 0x000fe400078e0a03 */
[----:B------:R-:W-:Y:S01]  /*8650*/  IMAD R16, R18, R2, R19 ;  /* 0x0000000212107224 */ /* 0x000fe200078e0213 */
[----:B------:R-:W-:Y:S01]  /*8660*/  LOP3.LUT R3, R8, R17, RZ, 0xfc, !PT ;  /* 0x0000001108037212 */ /* 0x000fe200078efcff */
[C---:B------:R-:W-:Y:S02]  /*8670*/  IMAD R17, R18.reuse, R21, R20 ;  /* 0x0000001512117224 */ /* 0x040fe400078e0214 */
[--C-:B------:R-:W-:Y:S01]  /*8680*/  @!P2 IMAD.IADD R13, R13, 0x1, -R18.reuse ;  /* 0x000000010d0da824 */ /* 0x100fe200078e0a12 */
[----:B------:R-:W-:Y:S01]  /*8690*/  ISETP.GT.U32.AND P5, PT, R18, R16, PT ;  /* 0x000000101200720c */ /* 0x000fe20003fa4070 */
[----:B------:R-:W-:Y:S01]  /*86a0*/  VIADD R2, R6, 0x1fe ;  /* 0x000001fe06027836 */ /* 0x000fe20000000000 */
[C---:B------:R-:W-:Y:S01]  /*86b0*/  ISETP.GT.U32.AND P6, PT, R18.reuse, R17, PT ;  /* 0x000000111200720c */ /* 0x040fe20003fc4070 */
[----:B------:R-:W-:Y:S01]  /*86c0*/  @!P0 IMAD.IADD R7, R7, 0x1, -R18 ;  /* 0x0000000107078824 */ /* 0x000fe200078e0a12 */
[----:B0-----:R-:W-:Y:S01]  /*86d0*/  LOP3.LUT R14, R3, 0x1fc, RZ, 0xfc, !PT ;  /* 0x000001fc030e7812 */ /* 0x001fe200078efcff */
[----:B-1----:R-:W-:Y:S01]  /*86e0*/  IMAD.MOV R19, RZ, RZ, -R15 ;  /* 0x000000ffff137224 */ /* 0x002fe200078e0a0f */
[----:B------:R-:W-:Y:S01]  /*86f0*/  ISETP.GT.U32.AND P0, PT, R18, R13, PT ;  /* 0x0000000d1200720c */ /* 0x000fe20003f04070 */
[----:B------:R-:W-:Y:S01]  /*8700*/  VIADD R240, R6, 0x2e ;  /* 0x0000002e06f07836 */ /* 0x000fe20000000000 */
[----:B------:R-:W-:Y:S01]  /*8710*/  ISETP.GT.U32.AND P3, PT, R18, R7, PT ;  /* 0x000000071200720c */ /* 0x000fe20003f64070 */
[----:B------:R-:W-:Y:S01]  /*8720*/  IMAD R19, R19, R0, RZ ;  /* 0x0000000013137224 */ /* 0x000fe200078e02ff */
[----:B------:R-:W-:-:S02]  /*8730*/  ISETP.GE.AND P1, PT, R14, RZ, PT ;  /* 0x000000ff0e00720c */ /* 0x000fc40003f26270 */
[----:B------:R-:W-:Y:S01]  /*8740*/  IABS R21, R14 ;  /* 0x0000000e00157213 */ /* 0x000fe20000000000 */
[----:B------:R-:W-:Y:S01]  /*8750*/  IMAD.MOV.U32 R14, RZ, RZ, RZ ;  /* 0x000000ffff0e7224 */ /* 0x000fe200078e00ff */
[----:B------:R-:W-:Y:S01]  /*8760*/  IABS R20, R2 ;  /* 0x0000000200147213 */ /* 0x000fe20000000000 */
[----:B------:R-:W-:Y:S01]  /*8770*/  @!P5 IMAD.IADD R16, R16, 0x1, -R18 ;  /* 0x000000011010d824 */ /* 0x000fe200078e0a12 */
[----:B------:R-:W-:Y:S01]  /*8780*/  ISETP.GE.AND P4, PT, R2, RZ, PT ;  /* 0x000000ff0200720c */ /* 0x000fe20003f86270 */
[----:B------:R-:W-:Y:S01]  /*8790*/  IMAD.HI.U32 R2, R15, R19, R14 ;  /* 0x000000130f027227 */ /* 0x000fe200078e000e */
[C---:B------:R-:W-:Y:S02]  /*87a0*/  LOP3.LUT R22, R3.reuse, 0x1fa, RZ, 0xfc, !PT ;  /* 0x000001fa03167812 */ /* 0x040fe400078efcff */
[----:B------:R-:W-:Y:S01]  /*87b0*/  ISETP.GT.U32.AND P2, PT, R18, R16, PT ;  /* 0x000000101200720c */ /* 0x000fe20003f44070 */
[----:B------:R-:W-:Y:S01]  /*87c0*/  IMAD.MOV.U32 R19, RZ, RZ, R20 ;  /* 0x000000ffff137224 */ /* 0x000fe200078e0014 */
[----:B------:R-:W-:Y:S01]  /*87d0*/  LOP3.LUT R24, R3, 0x1f8, RZ, 0xfc, !PT ;  /* 0x000001f803187812 */ /* 0x000fe200078efcff */
[----:B------:R-:W-:Y:S01]  /*87e0*/  @!P6 IMAD.IADD R17, R17, 0x1, -R18 ;  /* 0x000000011111e824 */ /* 0x000fe200078e0a12 */
[----:B------:R-:W-:Y:S01]  /*87f0*/  IABS R23, R22 ;  /* 0x0000001600177213 */ /* 0x000fe20000000000 */
[----:B------:R-:W-:Y:S01]  /*8800*/  IMAD.HI.U32 R14, R2, R19, RZ ;  /* 0x00000013020e7227 */ /* 0x000fe200078e00ff */
[----:B------:R-:W-:-:S02]  /*8810*/  IABS R25, R24 ;  /* 0x0000001800197213 */ /* 0x000fc40000000000 */
[----:B------:R-:W-:Y:S01]  /*8820*/  ISETP.GT.U32.AND P5, PT, R18, R17, PT ;  /* 0x000000111200720c */ /* 0x000fe20003fa4070 */
[--C-:B------:R-:W-:Y:S01]  /*8830*/  @!P3 IMAD.IADD R7, R7, 0x1, -R18.reuse ;  /* 0x000000010707b824 */ /* 0x100fe200078e0a12 */
[----:B------:R-:W-:Y:S01]  /*8840*/  ISETP.GE.AND P3, PT, R9, RZ, PT ;  /* 0x000000ff0900720c */ /* 0x000fe20003f66270 */
[----:B------:R-:W-:Y:S01]  /*8850*/  @!P0 IMAD.IADD R13, R13, 0x1, -R18 ;  /* 0x000000010d0d8824 */ /* 0x000fe200078e0a12 */
[----:B------:R-:W-:Y:S01]  /*8860*/  ISETP.GE.AND P0, PT, R11, RZ, PT ;  /* 0x000000ff0b00720c */ /* 0x000fe20003f06270 */
[----:B------:R-:W-:Y:S01]  /*8870*/  IMAD.HI.U32 R15, R2, R21, RZ ;  /* 0x00000015020f7227 */ /* 0x000fe200078e00ff */
[----:B------:R-:W-:Y:S02]  /*8880*/  ISETP.GE.AND P6, PT, R22, RZ, PT ;  /* 0x000000ff1600720c */ /* 0x000fe40003fc6270 */
[----:B------:R-:W-:Y:S01]  /*8890*/  LOP3.LUT R22, R3, 0x1ec, RZ, 0xfc, !PT ;  /* 0x000001ec03167812 */ /* 0x000fe200078efcff */
[----:B------:R-:W-:Y:S02]  /*88a0*/  IMAD.MOV R14, RZ, RZ, -R14 ;  /* 0x000000ffff0e7224 */ /* 0x000fe400078e0a0e */
[----:B------:R-:W-:-:S02]  /*88b0*/  IMAD.MOV R20, RZ, RZ, -R15 ;  /* 0x000000ffff147224 */ /* 0x000fc400078e0a0f */
[C---:B------:R-:W-:Y:S02]  /*88c0*/  IMAD R15, R0.reuse, R14, R19 ;  /* 0x0000000e000f7224 */ /* 0x040fe400078e0213 */
[----:B------:R-:W-:Y:S01]  /*88d0*/  IMAD R19, R0, R20, R21 ;  /* 0x0000001400137224 */ /* 0x000fe200078e0215 */
[----:B------:R-:W-:Y:S01]  /*88e0*/  LOP3.LUT R20, R3, 0x1f2, RZ, 0xfc, !PT ;  /* 0x000001f203147812 */ /* 0x000fe200078efcff */
[--C-:B------:R-:W-:Y:S01]  /*88f0*/  @!P2 IMAD.IADD R16, R16, 0x1, -R18.reuse ;  /* 0x000000011010a824 */ /* 0x100fe200078e0a12 */
[----:B------:R-:W-:Y:S01]  /*8900*/  ISETP.GT.U32.AND P2, PT, R0, R15, PT ;  /* 0x0000000f0000720c */ /* 0x000fe20003f44070 */
[----:B------:R-:W-:Y:S01]  /*8910*/  @!P5 IMAD.IADD R17, R17, 0x1, -R18 ;  /* 0x000000011111d824 */ /* 0x000fe200078e0a12 */
[----:B------:R-:W-:Y:S01]  /*8920*/  ISETP.GE.AND P5, PT, R12, RZ, PT ;  /* 0x000000ff0c00720c */ /* 0x000fe20003fa6270 */
[----:B------:R-:W-:Y:S01]  /*8930*/  @!P3 IMAD.MOV R7, RZ, RZ, -R7 ;  /* 0x000000ffff07b224 */ /* 0x000fe200078e0a07 */
[----:B------:R-:W-:Y:S01]  /*8940*/  ISETP.GE.AND P3, PT, R10, RZ, PT ;  /* 0x000000ff0a00720c */ /* 0x000fe20003f66270 */
[----:B------:R-:W-:Y:S01]  /*8950*/  @!P0 IMAD.MOV R16, RZ, RZ, -R16 ;  /* 0x000000ffff108224 */ /* 0x000fe200078e0a10 */
[----:B------:R-:W-:Y:S01]  /*8960*/  ISETP.GT.U32.AND P0, PT, R0, R19, PT ;  /* 0x000000130000720c */ /* 0x000fe20003f04070 */
[----:B------:R-:W-:-:S04]  /*8970*/  IMAD.HI.U32 R14, R2, R23, RZ ;  /* 0x00000017020e7227 */ /* 0x000fc800078e00ff */
[----:B------:R-:W-:-:S04]  /*8980*/  IMAD.HI.U32 R18, R2, R25, RZ ;  /* 0x0000001902127227 */ /* 0x000fc800078e00ff */
[----:B------:R-:W-:Y:S02]  /*8990*/  IMAD.MOV R14, RZ, RZ, -R14 ;  /* 0x000000ffff0e7224 */ /* 0x000fe400078e0a0e */
[----:B------:R-:W-:Y:S02]  /*89a0*/  IMAD.MOV R18, RZ, RZ, -R18 ;  /* 0x000000ffff127224 */ /* 0x000fe400078e0a12 */
[C---:B------:R-:W-:Y:S02]  /*89b0*/  IMAD R21, R0.reuse, R14, R23 ;  /* 0x0000000e00157224 */ /* 0x040fe400078e0217 */
[----:B------:R-:W-:Y:S01]  /*89c0*/  IMAD R23, R0, R18, R25 ;  /* 0x0000001200177224 */ /* 0x000fe200078e0219 */
[----:B------:R-:W-:Y:S01]  /*89d0*/  LOP3.LUT R18, R3, 0x1f6, RZ, 0xfc, !PT ;  /* 0x000001f603127812 */ /* 0x000fe200078efcff */
[--C-:B------:R-:W-:Y:S01]  /*89e0*/  @!P2 IMAD.IADD R15, R15, 0x1, -R0.reuse ;  /* 0x000000010f0fa824 */ /* 0x100fe200078e0a00 */
[----:B------:R-:W-:Y:S01]  /*89f0*/  IABS R25, R20 ;  /* 0x0000001400197213 */ /* 0x000fe20000000000 */
[----:B------:R-:W-:Y:S01]  /*8a00*/  @!P5 IMAD.MOV R13, RZ, RZ, -R13 ;  /* 0x000000ffff0dd224 */ /* 0x000fe200078e0a0d */
[----:B------:R-:W-:Y:S01]  /*8a10*/  ISETP.NE.AND P5, PT, R4, RZ, PT ;  /* 0x000000ff0400720c */ /* 0x000fe20003fa5270 */
[----:B------:R-:W-:Y:S01]  /*8a20*/  @!P3 IMAD.MOV R17, RZ, RZ, -R17 ;  /* 0x000000ffff11b224 */ /* 0x000fe200078e0a11 */
[----:B------:R-:W-:Y:S01]  /*8a30*/  LOP3.LUT R4, RZ, R4, RZ, 0x33, !PT ;  /* 0x00000004ff047212 */ /* 0x000fe200078e33ff */
[----:B------:R-:W-:Y:S01]  /*8a40*/  @!P0 IMAD.IADD R19, R19, 0x1, -R0 ;  /* 0x0000000113138824 */ /* 0x000fe200078e0a00 */
[----:B------:R-:W-:-:S02]  /*8a50*/  IABS R14, R18 ;  /* 0x00000012000e7213 */ /* 0x000fc40000000000 */
[C---:B------:R-:W-:Y:S02]  /*8a60*/  ISETP.GT.U32.AND P2, PT, R0.reuse, R15, PT ;  /* 0x0000000f0000720c */ /* 0x040fe40003f44070 */
[C---:B------:R-:W-:Y:S02]  /*8a70*/  ISETP.GT.U32.AND P0, PT, R0.reuse, R23, PT ;  /* 0x000000170000720c */ /* 0x040fe40003f04070 */
[----:B------:R-:W-:Y:S02]  /*8a80*/  ISETP.GT.U32.AND P3, PT, R0, R21, PT ;  /* 0x000000150000720c */ /* 0x000fe40003f64070 */
[C---:B------:R-:W-:Y:S01]  /*8a90*/  SEL R5, R4.reuse, R7, !P5 ;  /* 0x0000000704057207 */ /* 0x040fe20006800000 */
[----:B------:R-:W-:Y:S01]  /*8aa0*/  IMAD.MOV.U32 R7, RZ, RZ, R14 ;  /* 0x000000ffff077224 */ /* 0x000fe200078e000e */
[----:B---3--:R-:W-:Y:S01]  /*8ab0*/  SEL R9, R4, R13, !P5 ;  /* 0x0000000d04097207 */ /* 0x008fe20006800000 */
[----:B------:R-:W-:Y:S01]  /*8ac0*/  IMAD.HI.U32 R13, R2, R25, RZ ;  /* 0x00000019020d7227 */ /* 0x000fe200078e00ff */
[----:B------:R-:W-:-:S02]  /*8ad0*/  SEL R8, R4, R16, !P5 ;  /* 0x0000001004087207 */ /* 0x000fc40006800000 */
[----:B------:R-:W-:Y:S01]  /*8ae0*/  SEL R152, R4, R17, !P5 ;  /* 0x0000001104987207 */ /* 0x000fe20006800000 */
[----:B------:R-:W-:Y:S01]  /*8af0*/  IMAD.HI.U32 R4, R2, R7, RZ ;  /* 0x0000000702047227 */ /* 0x000fe200078e00ff */
[----:B------:R-:W-:Y:S01]  /*8b00*/  ISETP.GT.U32.AND P5, PT, R0, R19, PT ;  /* 0x000000130000720c */ /* 0x000fe20003fa4070 */
[----:B------:R-:W-:Y:S01]  /*8b10*/  STL [R1+0x51e4], R9 ;  /* 0x0051e40901007387 */ /* 0x000fe20000100800 */
[----:B------:R-:W-:Y:S01]  /*8b20*/  LOP3.LUT R16, R3, 0x1f4, RZ, 0xfc, !PT ;  /* 0x000001f403107812 */ /* 0x000fe200078efcff */
[----:B------:R-:W-:Y:S01]  /*8b30*/  @!P2 IMAD.IADD R15, R15, 0x1, -R0 ;  /* 0x000000010f0fa824 */ /* 0x000fe200078e0a00 */
[----:B------:R-:W-:Y:S01]  /*8b40*/  ISETP.GE.AND P2, PT, R24, RZ, PT ;  /* 0x000000ff1800720c */ /* 0x000fe20003f46270 */
[----:B------:R-:W-:Y:S01]  /*8b50*/  IMAD.MOV R4, RZ, RZ, -R4 ;  /* 0x000000ffff047224 */ /* 0x000fe200078e0a04 */
[----:B------:R-:W-:Y:S01]  /*8b60*/  IABS R17, R16 ;  /* 0x0000001000117213 */ /* 0x000fe20000000000 */
[--C-:B------:R-:W-:Y:S01]  /*8b70*/  @!P0 IMAD.IADD R23, R23, 0x1, -R0.reuse ;  /* 0x0000000117178824 */ /* 0x100fe200078e0a00 */
[----:B------:R-:W-:Y:S01]  /*8b80*/  STL [R1+0xf8], R5 ;  /* 0x0000f80501007387 */ /* 0x000fe20000100800 */
[--C-:B------:R-:W-:Y:S01]  /*8b90*/  @!P3 IMAD.IADD R21, R21, 0x1, -R0.reuse ;  /* 0x000000011515b824 */ /* 0x100fe200078e0a00 */
[----:B------:R-:W-:Y:S01]  /*8ba0*/  ISETP.GE.AND P3, PT, R18, RZ, PT ;  /* 0x000000ff1200720c */ /* 0x000fe20003f66270 */
[C---:B------:R-:W-:Y:S01]  /*8bb0*/  IMAD R7, R0.reuse, R4, R7 ;  /* 0x0000000400077224 */ /* 0x040fe200078e0207 */
[----:B------:R0:W-:Y:S01]  /*8bc0*/  STL [R1+0x51e8], R8 ;  /* 0x0051e80801007387 */ /* 0x0001e20000100800 */
[----:B------:R-:W-:Y:S01]  /*8bd0*/  @!P5 IMAD.IADD R19, R19, 0x1, -R0 ;  /* 0x000000011313d824 */ /* 0x000fe200078e0a00 */
[C---:B------:R-:W-:Y:S01]  /*8be0*/  ISETP.GT.U32.AND P5, PT, R0.reuse, R23, PT ;  /* 0x000000170000720c */ /* 0x040fe20003fa4070 */
[----:B--2---:R-:W-:Y:S01]  /*8bf0*/  IMAD.MOV.U32 R10, RZ, RZ, R15 ;  /* 0x000000ffff0a7224 */ /* 0x004fe200078e000f */
[----:B------:R-:W-:Y:S01]  /*8c00*/  ISETP.GT.U32.AND P0, PT, R0, R21, PT ;  /* 0x000000150000720c */ /* 0x000fe20003f04070 */
[----:B------:R-:W-:Y:S01]  /*8c10*/  IMAD.HI.U32 R4, R2, R17, RZ ;  /* 0x0000001102047227 */ /* 0x000fe200078e00ff */
[----:B------:R-:W-:Y:S01]  /*8c20*/  STL [R1+0x51ec], R152 ;  /* 0x0051ec9801007387 */ /* 0x000fe20000100800 */
[----:B------:R-:W-:-:S02]  /*8c30*/  LOP3.LUT R18, R3, 0x1f0, RZ, 0xfc, !PT ;  /* 0x000001f003127812 */ /* 0x000fc400078efcff */
[----:B------:R-:W-:Y:S01]  /*8c40*/  @!P4 IMAD.MOV R10, RZ, RZ, -R10 ;  /* 0x000000ffff0ac224 */ /* 0x000fe200078e0a0a */
[C---:B------:R-:W-:Y:S01]  /*8c50*/  ISETP.GT.U32.AND P4, PT, R0.reuse, R7, PT ;  /* 0x000000070000720c */ /* 0x040fe20003f84070 */
[----:B------:R-:W-:Y:S01]  /*8c60*/  IMAD.MOV R14, RZ, RZ, -R4 ;  /* 0x000000ffff0e7224 */ /* 0x000fe200078e0a04 */
[----:B------:R-:W-:Y:S01]  /*8c70*/  LOP3.LUT R24, R3, 0x1e0, RZ, 0xfc, !PT ;  /* 0x000001e003187812 */ /* 0x000fe200078efcff */
[----:B------:R-:W-:Y:S01]  /*8c80*/  IMAD.MOV R15, RZ, RZ, -R13 ;  /* 0x000000ffff0f7224 */ /* 0x000fe200078e0a0d */
[----:B------:R-:W-:Y:S01]  /*8c90*/  STL [R1+0x2c], R10 ;  /* 0x00002c0a01007387 */ /* 0x000fe20000100800 */
[C---:B------:R-:W-:Y:S01]  /*8ca0*/  IMAD R13, R0.reuse, R14, R17 ;  /* 0x0000000e000d7224 */ /* 0x040fe200078e0211 */
[----:B------:R-:W-:Y:S01]  /*8cb0*/  IABS R14, R22 ;  /* 0x00000016000e7213 */ /* 0x000fe20000000000 */
[--C-:B------:R-:W-:Y:S01]  /*8cc0*/  @!P5 IMAD.IADD R23, R23, 0x1, -R0.reuse ;  /* 0x000000011717d824 */ /* 0x100fe200078e0a00 */
[----:B------:R-:W-:Y:S01]  /*8cd0*/  IABS R17, R18 ;  /* 0x0000001200117213 */ /* 0x000fe20000000000 */
[----:B------:R-:W-:Y:S01]  /*8ce0*/  @!P0 IMAD.IADD R21, R21, 0x1, -R0 ;  /* 0x0000000115158824 */ /* 0x000fe200078e0a00 */
[C---:B------:R-:W-:Y:S01]  /*8cf0*/  ISETP.GT.U32.AND P5, PT, R0.reuse, R13, PT ;  /* 0x0000000d0000720c */ /* 0x040fe20003fa4070 */
[----:B------:R-:W-:-:S02]  /*8d00*/  IMAD R15, R0, R15, R25 ;  /* 0x0000000f000f7224 */ /* 0x000fc400078e0219 */
[----:B------:R-:W-:Y:S02]  /*8d10*/  @!P4 IMAD.IADD R7, R7, 0x1, -R0 ;  /* 0x000000010707c824 */ /* 0x000fe400078e0a00 */
[----:B0-----:R-:W-:Y:S02]  /*8d20*/  IMAD.MOV.U32 R8, RZ, RZ, R21 ;  /* 0x000000ffff087224 */ /* 0x001fe400078e0015 */
[----:B------:R-:W-:Y:S01]  /*8d30*/  IMAD.MOV.U32 R5, RZ, RZ, R19 ;  /* 0x000000ffff057224 */ /* 0x000fe200078e0013 */
[C---:B------:R-:W-:Y:S01]  /*8d40*/  ISETP.GT.U32.AND P4, PT, R0.reuse, R7, PT ;  /* 0x000000070000720c */ /* 0x040fe20003f84070 */
[----:B------:R-:W-:Y:S01]  /*8d50*/  @!P6 IMAD.MOV R8, RZ, RZ, -R8 ;  /* 0x000000ffff08e224 */ /* 0x000fe200078e0a08 */
[----:B------:R-:W-:Y:S01]  /*8d60*/  ISETP.GT.U32.AND P6, PT, R0, R15, PT ;  /* 0x0000000f0000720c */ /* 0x000fe20003fc4070 */
[----:B------:R-:W-:Y:S01]  /*8d70*/  @!P1 IMAD.MOV R5, RZ, RZ, -R5 ;  /* 0x000000ffff059224 */ /* 0x000fe200078e0a05 */
[----:B------:R-:W-:Y:S01]  /*8d80*/  ISETP.GE.AND P1, PT, R16, RZ, PT ;  /* 0x000000ff1000720c */ /* 0x000fe20003f26270 */
[----:B------:R-:W-:-:S02]  /*8d90*/  @!P5 IMAD.IADD R13, R13, 0x1, -R0 ;  /* 0x000000010d0dd824 */ /* 0x000fc400078e0a00 */
[----:B------:R-:W-:Y:S01]  /*8da0*/  VIADD R4, R6, 0x1ee ;  /* 0x000001ee06047836 */ /* 0x000fe20000000000 */
[----:B------:R0:W-:Y:S01]  /*8db0*/  STL [R1+0x28], R5 ;  /* 0x0000280501007387 */ /* 0x0001e20000100800 */
[----:B------:R-:W-:Y:S01]  /*8dc0*/  IMAD.MOV.U32 R21, RZ, RZ, R14 ;  /* 0x000000ffff157224 */ /* 0x000fe200078e000e */
[----:B------:R-:W-:Y:S02]  /*8dd0*/  ISETP.GT.U32.AND P5, PT, R0, R13, PT ;  /* 0x0000000d0000720c */ /* 0x000fe40003fa4070 */
[----:B------:R-:W-:Y:S01]  /*8de0*/  STL [R1+0x24], R8 ;  /* 0x0000240801007387 */ /* 0x000fe20000100800 */
[--C-:B------:R-:W-:Y:S01]  /*8df0*/  @!P4 IMAD.IADD R7, R7, 0x1, -R0.reuse ;  /* 0x000000010707c824 */ /* 0x100fe200078e0a00 */
[----:B------:R-:W-:Y:S01]  /*8e00*/  ISETP.GE.AND P0, PT, R4, RZ, PT ;  /* 0x000000ff0400720c */ /* 0x000fe20003f06270 */
[----:B------:R-:W-:Y:S01]  /*8e10*/  @!P6 IMAD.IADD R15, R15, 0x1, -R0 ;  /* 0x000000010f0fe824 */ /* 0x000fe200078e0a00 */
[----:B------:R-:W-:Y:S01]  /*8e20*/  IABS R19, R4 ;  /* 0x0000000400137213 */ /* 0x000fe20000000000 */
[----:B------:R-:W-:Y:S01]  /*8e30*/  IMAD.HI.U32 R4, R2, R17, RZ ;  /* 0x0000001102047227 */ /* 0x000fe200078e00ff */
[----:B------:R-:W-:-:S02]  /*8e40*/  ISETP.GE.AND P4, PT, R18, RZ, PT ;  /* 0x000000ff1200720c */ /* 0x000fc40003f86270 */
[----:B------:R-:W-:Y:S01]  /*8e50*/  ISETP.GT.U32.AND P6, PT, R0, R15, PT ;  /* 0x0000000f0000720c */ /* 0x000fe20003fc4070 */
[----:B0-----:R-:W-:Y:S01]  /*8e60*/  IMAD.MOV.U32 R5, RZ, RZ, R23 ;  /* 0x000000ffff057224 */ /* 0x001fe200078e0017 */
[----:B------:R-:W-:Y:S01]  /*8e70*/  LOP3.LUT R18, R3, 0x1e6, RZ, 0xfc, !PT ;  /* 0x000001e603127812 */ /* 0x000fe200078efcff */
[----:B------:R-:W-:-:S03]  /*8e80*/  IMAD.HI.U32 R14, R2, R21, RZ ;  /* 0x00000015020e7227 */ /* 0x000fc600078e00ff */
[----:B------:R-:W-:Y:S01]  /*8e90*/  IABS R23, R18 ;  /* 0x0000001200177213 */ /* 0x000fe20000000000 */
[----:B------:R-:W-:Y:S01]  /*8ea0*/  @!P2 IMAD.MOV R5, RZ, RZ, -R5 ;  /* 0x000000ffff05a224 */ /* 0x000fe200078e0a05 */
[----:B------:R-:W-:Y:S01]  /*8eb0*/  ISETP.GE.AND P2, PT, R20, RZ, PT ;  /* 0x000000ff1400720c */ /* 0x000fe20003f46270 */
[----:B------:R-:W-:Y:S02]  /*8ec0*/  IMAD.MOV R16, RZ, RZ, -R4 ;  /* 0x000000ffff107224 */ /* 0x000fe400078e0a04 */
[----:B------:R-:W-:Y:S01]  /*8ed0*/  @!P5 IMAD.IADD R13, R13, 0x1, -R0 ;  /* 0x000000010d0dd824 */ /* 0x000fe200078e0a00 */
[----:B------:R0:W-:Y:S01]  /*8ee0*/  STL [R1+0x20], R5 ;  /* 0x0000200501007387 */ /* 0x0001e20000100800 */
[----:B------:R-:W-:Y:S02]  /*8ef0*/  IMAD.MOV R14, RZ, RZ, -R14 ;  /* 0x000000ffff0e7224 */ /* 0x000fe400078e0a0e */
[----:B------:R-:W-:-:S04]  /*8f00*/  IMAD.HI.U32 R4, R2, R19, RZ ;  /* 0x0000001302047227 */ /* 0x000fc800078e00ff */
[C---:B------:R-:W-:Y:S01]  /*8f10*/  IMAD R17, R0.reuse, R16, R17 ;  /* 0x0000001000117224 */ /* 0x040fe200078e0211 */
[----:B------:R-:W-:Y:S01]  /*8f20*/  LOP3.LUT R16, R3, 0x1e8, RZ, 0xfc, !PT ;  /* 0x000001e803107812 */ /* 0x000fe200078efcff */
[----:B------:R-:W-:Y:S02]  /*8f30*/  IMAD.MOV R4, RZ, RZ, -R4 ;  /* 0x000000ffff047224 */ /* 0x000fe400078e0a04 */
[----:B0-----:R-:W-:Y:S01]  /*8f40*/  IMAD.MOV.U32 R5, RZ, RZ, R7 ;  /* 0x000000ffff057224 */ /* 0x001fe200078e0007 */
[----:B------:R-:W-:Y:S01]  /*8f50*/  ISETP.GT.U32.AND P5, PT, R0, R17, PT ;  /* 0x000000110000720c */ /* 0x000fe20003fa4070 */
[----:B------:R-:W-:Y:S02]  /*8f60*/  @!P6 IMAD.IADD R15, R15, 0x1, -R0 ;  /* 0x000000010f0fe824 */ /* 0x000fe400078e0a00 */
[----:B------:R-:W-:Y:S01]  /*8f70*/  @!P3 IMAD.MOV R5, RZ, RZ, -R5 ;  /* 0x000000ffff05b224 */ /* 0x000fe200078e0a05 */
[----:B------:R-:W-:Y:S01]  /*8f80*/  ISETP.GE.AND P3, PT, R22, RZ, PT ;  /* 0x000000ff1600720c */ /* 0x000fe20003f66270 */
[----:B------:R-:W-:Y:S01]  /*8f90*/  IMAD R7, R0, R4, R19 ;  /* 0x0000000400077224 */ /* 0x000fe200078e0213 */
[C---:B------:R-:W-:Y:S01]  /*8fa0*/  LOP3.LUT R4, R3.reuse, 0x1ea, RZ, 0xfc, !PT ;  /* 0x000001ea03047812 */ /* 0x040fe200078efcff */
[----:B------:R-:W-:Y:S01]  /*8fb0*/  IMAD.MOV.U32 R152, RZ, RZ, R15 ;  /* 0x000000ffff987224 */ /* 0x000fe200078e000f */
[----:B------:R0:W-:Y:S01]  /*8fc0*/  STL [R1+0x1c], R5 ;  /* 0x00001c0501007387 */ /* 0x0001e20000100800 */
[----:B------:R-:W-:-:S02]  /*8fd0*/  LOP3.LUT R22, R3, 0x1e4, RZ, 0xfc, !PT ;  /* 0x000001e403167812 */ /* 0x000fc400078efcff */
[----:B------:R-:W-:Y:S01]  /*8fe0*/  IABS R19, R4 ;  /* 0x0000000400137213 */ /* 0x000fe20000000000 */
[----:B------:R-:W-:Y:S01]  /*8ff0*/  @!P2 IMAD.MOV R152, RZ, RZ, -R152 ;  /* 0x000000ffff98a224 */ /* 0x000fe200078e0a98 */
[----:B------:R-:W-:Y:S01]  /*9000*/  IABS R25, R22 ;  /* 0x0000001600197213 */ /* 0x000fe20000000000 */
[----:B------:R-:W-:Y:S01]  /*9010*/  @!P5 IMAD.IADD R17, R17, 0x1, -R0 ;  /* 0x000000011111d824 */ /* 0x000fe200078e0a00 */
[----:B------:R-:W-:Y:S01]  /*9020*/  ISETP.GE.AND P5, PT, R4, RZ, PT ;  /* 0x000000ff0400720c */ /* 0x000fe20003fa6270 */
[----:B------:R-:W-:-:S04]  /*9030*/  IMAD.HI.U32 R4, R2, R19, RZ ;  /* 0x0000001302047227 */ /* 0x000fc800078e00ff */
[----:B0-----:R-:W-:Y:S02]  /*9040*/  IMAD.MOV.U32 R5, RZ, RZ, R13 ;  /* 0x000000ffff057224 */ /* 0x001fe400078e000d */
[C---:B------:R-:W-:Y:S01]  /*9050*/  IMAD R13, R0.reuse, R14, R21 ;  /* 0x0000000e000d7224 */ /* 0x040fe200078e0215 */
[----:B------:R-:W-:Y:S01]  /*9060*/  IABS R21, R16 ;  /* 0x0000001000157213 */ /* 0x000fe20000000000 */
[----:B------:R-:W-:Y:S01]  /*9070*/  @!P1 IMAD.MOV R5, RZ, RZ, -R5 ;  /* 0x000000ffff059224 */ /* 0x000fe200078e0a05 */
[C---:B------:R-:W-:Y:S01]  /*9080*/  ISETP.GT.U32.AND P1, PT, R0.reuse, R7, PT ;  /* 0x000000070000720c */ /* 0x040fe20003f24070 */
[----:B------:R-:W-:Y:S01]  /*9090*/  IMAD.MOV R15, RZ, RZ, -R4 ;  /* 0x000000ffff0f7224 */ /* 0x000fe200078e0a04 */
[----:B------:R-:W-:Y:S01]  /*90a0*/  ISETP.GT.U32.AND P6, PT, R0, R13, PT ;  /* 0x0000000d0000720c */ /* 0x000fe20003fc4070 */
[----:B------:R-:W-:Y:S01]  /*90b0*/  IMAD.HI.U32 R4, R2, R21, RZ ;  /* 0x0000001502047227 */ /* 0x000fe200078e00ff */
[----:B------:R0:W-:Y:S03]  /*90c0*/  STL [R1+0x18], R5 ;  /* 0x0000180501007387 */ /* 0x0001e60000100800 */
[----:B------:R-:W-:Y:S01]  /*90d0*/  IMAD R15, R0, R15, R19 ;  /* 0x0000000f000f7224 */ /* 0x000fe200078e0213 */
[----:B------:R1:W-:Y:S01]  /*90e0*/  STL [R1+0x5208], R152 ;  /* 0x0052089801007387 */ /* 0x0003e20000100800 */
[----:B------:R-:W-:-:S02]  /*90f0*/  IMAD.MOV R19, RZ, RZ, -R4 ;  /* 0x000000ffff137224 */ /* 0x000fc400078e0a04 */
[----:B------:R-:W-:Y:S01]  /*9100*/  IMAD.HI.U32 R4, R2, R23, RZ ;  /* 0x0000001702047227 */ /* 0x000fe200078e00ff */
[----:B0-----:R-:W-:-:S03]  /*9110*/  LOP3.LUT R5, R3, 0x18, RZ, 0xfc, !PT ;  /* 0x0000001803057812 */ /* 0x001fc600078efcff */
[--C-:B------:R-:W-:Y:S02]  /*9120*/  @!P6 IMAD.IADD R13, R13, 0x1, -R0.reuse ;  /* 0x000000010d0de824 */ /* 0x100fe400078e0a00 */
[----:B------:R-:W-:Y:S01]  /*9130*/  @!P1 IMAD.IADD R7, R7, 0x1, -R0 ;  /* 0x0000000107079824 */ /* 0x000fe200078e0a00 */
[C---:B------:R-:W-:Y:S01]  /*9140*/  ISETP.GT.U32.AND P1, PT, R0.reuse, R17, PT ;  /* 0x000000110000720c */ /* 0x040fe20003f24070 */
[C---:B------:R-:W-:Y:S01]  /*9150*/  IMAD R19, R0.reuse, R19, R21 ;  /* 0x0000001300137224 */ /* 0x040fe200078e0215 */
[----:B------:R-:W-:Y:S01]  /*9160*/  ISETP.GT.U32.AND P6, PT, R0, R13, PT ;  /* 0x0000000d0000720c */ /* 0x000fe20003fc4070 */
[----:B------:R-:W-:Y:S01]  /*9170*/  IMAD.HI.U32 R14, R2, R25, RZ ;  /* 0x00000019020e7227 */ /* 0x000fe200078e00ff */
[----:B------:R-:W-:Y:S02]  /*9180*/  ISETP.GT.U32.AND P2, PT, R0, R7, PT ;  /* 0x000000070000720c */ /* 0x000fe40003f44070 */
[----:B------:R-:W-:Y:S01]  /*9190*/  IABS R252, R5 ;  /* 0x0000000500fc7213 */ /* 0x000fe20000000000 */
[----:B------:R-:W-:Y:S01]  /*91a0*/  IMAD.MOV R4, RZ, RZ, -R4 ;  /* 0x000000ffff047224 */ /* 0x000fe200078e0a04 */
[----:B-1----:R-:W-:Y:S01]  /*91b0*/  LOP3.LUT R152, R3, 0x10, RZ, 0xfc, !PT ;  /* 0x0000001003987812 */ /* 0x002fe200078efcff */
[----:B------:R-:W-:-:S02]  /*91c0*/  IMAD.MOV R14, RZ, RZ, -R14 ;  /* 0x000000ffff0e7224 */ /* 0x000fc400078e0a0e */
[C---:B------:R-:W-:Y:S01]  /*91d0*/  IMAD R21, R0.reuse, R4, R23 ;  /* 0x0000000400157224 */ /* 0x040fe200078e0217 */
[----:B------:R-:W-:Y:S01]  /*91e0*/  IABS R23, R24 ;  /* 0x0000001800177213 */ /* 0x000fe20000000000 */
[--C-:B------:R-:W-:Y:S01]  /*91f0*/  @!P1 IMAD.IADD R17, R17, 0x1, -R0.reuse ;  /* 0x0000000111119824 */ /* 0x100fe200078e0a00 */
[C---:B------:R-:W-:Y:S01]  /*9200*/  ISETP.GT.U32.AND P1, PT, R0.reuse, R15, PT ;  /* 0x0000000f0000720c */ /* 0x040fe20003f24070 */
[--C-:B------:R-:W-:Y:S01]  /*9210*/  @!P6 IMAD.IADD R13, R13, 0x1, -R0.reuse ;  /* 0x000000010d0de824 */ /* 0x100fe200078e0a00 */
[----:B------:R-:W-:Y:S01]  /*9220*/  ISETP.GT.U32.AND P6, PT, R0, R19, PT ;  /* 0x000000130000720c */ /* 0x000fe20003fc4070 */
[----:B------:R-:W-:Y:S01]  /*9230*/  @!P2 IMAD.IADD R7, R7, 0x1, -R0 ;  /* 0x000000010707a824 */ /* 0x000fe200078e0a00 */
[----:B------:R-:W-:Y:S01]  /*9240*/  ISETP.GE.AND P2, PT, R16, RZ, PT ;  /* 0x000000ff1000720c */ /* 0x000fe20003f46270 */
[----:B------:R-:W-:Y:S01]  /*9250*/  IMAD R20, R0, R14, R25 ;  /* 0x0000000e00147224 */ /* 0x000fe200078e0219 */
[----:B------:R-:W-:Y:S01]  /*9260*/  LOP3.LUT R16, R3, 0x1e2, RZ, 0xfc, !PT ;  /* 0x000001e203107812 */ /* 0x000fe200078efcff */
[----:B------:R-:W-:-:S02]  /*9270*/  IMAD.MOV.U32 R9, RZ, RZ, R7 ;  /* 0x000000ffff097224 */ /* 0x000fc400078e0007 */
[----:B------:R-:W-:Y:S01]  /*9280*/  IMAD.MOV.U32 R12, RZ, RZ, R13 ;  /* 0x000000ffff0c7224 */ /* 0x000fe200078e000d */
[----:B------:R-:W-:Y:S01]  /*9290*/  IABS R14, R16 ;  /* 0x00000010000e7213 */ /* 0x000fe20000000000 */
[----:B------:R-:W-:Y:S01]  /*92a0*/  @!P0 IMAD.MOV R9, RZ, RZ, -R9 ;  /* 0x000000ffff098224 */ /* 0x000fe200078e0a09 */
[----:B------:R-:W-:Y:S01]  /*92b0*/  ISETP.GT.U32.AND P0, PT, R0, R21, PT ;  /* 0x000000150000720c */ /* 0x000fe20003f04070 */
[----:B------:R-:W-:Y:S02]  /*92c0*/  VIADD R4, R6, 0x1de ;  /* 0x000001de06047836 */ /* 0x000fe40000000000 */
[----:B------:R-:W-:Y:S02]  /*92d0*/  @!P6 IMAD.IADD R19, R19, 0x1, -R0 ;  /* 0x000000011313e824 */ /* 0x000fe400078e0a00 */
[----:B------:R-:W-:Y:S01]  /*92e0*/  IMAD.MOV.U32 R8, RZ, RZ, R17 ;  /* 0x000000ffff087224 */ /* 0x000fe200078e0011 */
[----:B------:R-:W-:Y:S01]  /*92f0*/  IABS R25, R4 ;  /* 0x0000000400197213 */ /* 0x000fe20000000000 */
[----:B------:R-:W-:Y:S01]  /*9300*/  IMAD.MOV.U32 R17, RZ, RZ, R14 ;  /* 0x000000ffff117224 */ /* 0x000fe200078e000e */
[C---:B------:R-:W-:Y:S01]  /*9310*/  ISETP.GT.U32.AND P6, PT, R0.reuse, R19, PT ;  /* 0x000000130000720c */ /* 0x040fe20003fc4070 */
[----:B------:R-:W-:Y:S01]  /*9320*/  @!P3 IMAD.MOV R12, RZ, RZ, -R12 ;  /* 0x000000ffff0cb224 */ /* 0x000fe200078e0a0c */
[----:B------:R-:W-:Y:S01]  /*9330*/  ISETP.GT.U32.AND P3, PT, R0, R20, PT ;  /* 0x000000140000720c */ /* 0x000fe20003f64070 */
[----:B------:R-:W-:Y:S01]  /*9340*/  @!P1 IMAD.IADD R15, R15, 0x1, -R0 ;  /* 0x000000010f0f9824 */ /* 0x000fe200078e0a00 */
[----:B------:R-:W-:Y:S01]  /*9350*/  ISETP.GE.AND P1, PT, R4, RZ, PT ;  /* 0x000000ff0400720c */ /* 0x000fe20003f26270 */
[----:B------:R-:W-:Y:S01]  /*9360*/  IMAD.HI.U32 R4, R2, R17, RZ ;  /* 0x0000001102047227 */ /* 0x000fe200078e00ff */
[----:B------:R-:W-:-:S03]  /*9370*/  LOP3.LUT R14, R3, 0x1dc, RZ, 0xfc, !PT ;  /* 0x000001dc030e7812 */ /* 0x000fc600078efcff */
[----:B------:R-:W-:Y:S01]  /*9380*/  @!P4 IMAD.MOV R8, RZ, RZ, -R8 ;  /* 0x000000ffff08c224 */ /* 0x000fe200078e0a08 */
[----:B------:R-:W-:Y:S01]  /*9390*/  ISETP.GT.U32.AND P4, PT, R0, R15, PT ;  /* 0x0000000f0000720c */ /* 0x000fe20003f84070 */
[----:B------:R-:W-:Y:S02]  /*93a0*/  IMAD.MOV R4, RZ, RZ, -R4 ;  /* 0x000000ffff047224 */ /* 0x000fe400078e0a04 */
[--C-:B------:R-:W-:Y:S01]  /*93b0*/  @!P0 IMAD.IADD R21, R21, 0x1, -R0.reuse ;  /* 0x0000000115158824 */ /* 0x100fe200078e0a00 */
[----:B------:R-:W-:Y:S01]  /*93c0*/  ISETP.GE.AND P0, PT, R22, RZ, PT ;  /* 0x000000ff1600720c */ /* 0x000fe20003f06270 */
[----:B------:R-:W-:Y:S01]  /*93d0*/  IMAD R7, R0, R4, R17 ;  /* 0x0000000400077224 */ /* 0x000fe200078e0211 */
[----:B------:R-:W-:Y:S01]  /*93e0*/  LOP3.LUT R17, R3, 0x1da, RZ, 0xfc, !PT ;  /* 0x000001da03117812 */ /* 0x000fe200078efcff */
[--C-:B------:R-:W-:Y:S01]  /*93f0*/  @!P3 IMAD.IADD R20, R20, 0x1, -R0.reuse ;  /* 0x000000011414b824 */ /* 0x100fe200078e0a00 */
[C---:B------:R-:W-:Y:S01]  /*9400*/  ISETP.GT.U32.AND P3, PT, R0.reuse, R21, PT ;  /* 0x000000150000720c */ /* 0x040fe20003f64070 */
[--C-:B------:R-:W-:Y:S01]  /*9410*/  @!P6 IMAD.IADD R19, R19, 0x1, -R0.reuse ;  /* 0x000000011313e824 */ /* 0x100fe200078e0a00 */
[----:B------:R-:W-:Y:S01]  /*9420*/  ISETP.GT.U32.AND P6, PT, R0, R7, PT ;  /* 0x000000070000720c */ /* 0x000fe20003fc4070 */
[----:B------:R-:W-:Y:S01]  /*9430*/  IMAD.HI.U32 R4, R2, R23, RZ ;  /* 0x0000001702047227 */ /* 0x000fe200078e00ff */
[----:B------:R0:W-:Y:S03]  /*9440*/  STL [R1+0x520c], R8 ;  /* 0x00520c0801007387 */ /* 0x0001e60000100800 */
[----:B------:R-:W-:Y:S01]  /*9450*/  @!P4 IMAD.IADD R15, R15, 0x1, -R0 ;  /* 0x000000010f0fc824 */ /* 0x000fe200078e0a00 */
[----:B------:R-:W-:Y:S01]  /*9460*/  ISETP.GE.AND P4, PT, R18, RZ, PT ;  /* 0x000000ff1200720c */ /* 0x000fe20003f86270 */
[----:B------:R-:W-:Y:S01]  /*9470*/  IMAD.HI.U32 R13, R2, R25, RZ ;  /* 0x00000019020d7227 */ /* 0x000fe200078e00ff */
[C---:B------:R-:W-:Y:S01]  /*9480*/  LOP3.LUT R18, R3.reuse, 0x1d2, RZ, 0xfc, !PT ;  /* 0x000001d203127812 */ /* 0x040fe200078efcff */
[----:B------:R1:W-:Y:S02]  /*9490*/  STL [R1+0x5210], R9 ;  /* 0x0052100901007387 */ /* 0x0003e40000100800 */
[----:B------:R-:W-:Y:S01]  /*94a0*/  IMAD.MOV R4, RZ, RZ, -R4 ;  /* 0x000000ffff047224 */ /* 0x000fe200078e0a04 */
[----:B------:R-:W-:Y:S01]  /*94b0*/  IABS R29, R18 ;  /* 0x00000012001d7213 */ /* 0x000fe20000000000 */
[----:B------:R-:W-:Y:S01]  /*94c0*/  IMAD.MOV R13, RZ, RZ, -R13 ;  /* 0x000000ffff0d7224 */ /* 0x000fe200078e0a0d */
[----:B0-----:R-:W-:Y:S01]  /*94d0*/  LOP3.LUT R8, R3, 0x1a, RZ, 0xfc, !PT ;  /* 0x0000001a03087812 */ /* 0x001fe200078efcff */
[C---:B------:R-:W-:Y:S01]  /*94e0*/  IMAD R22, R0.reuse, R4, R23 ;  /* 0x0000000400167224 */ /* 0x040fe200078e0217 */
[----:B------:R-:W-:Y:S01]  /*94f0*/  IABS R4, R14 ;  /* 0x0000000e00047213 */ /* 0x000fe20000000000 */
[----:B------:R-:W-:Y:S01]  /*9500*/  IMAD.MOV.U32 R11, RZ, RZ, R15 ;  /* 0x000000ffff0b7224 */ /* 0x000fe200078e000f */
[----:B------:R-:W-:Y:S01]  /*9510*/  IABS R251, R8 ;  /* 0x0000000800fb7213 */ /* 0x000fe20000000000 */
[C---:B------:R-:W-:Y:S01]  /*9520*/  IMAD R23, R0.reuse, R13, R25 ;  /* 0x0000000d00177224 */ /* 0x040fe200078e0219 */
[----:B------:R-:W-:Y:S01]  /*9530*/  IABS R25, R17 ;  /* 0x0000001100197213 */ /* 0x000fe20000000000 */
[----:B------:R-:W-:Y:S01]  /*9540*/  @!P5 IMAD.MOV R11, RZ, RZ, -R11 ;  /* 0x000000ffff0bd224 */ /* 0x000fe200078e0a0b */
[C---:B------:R-:W-:Y:S01]  /*9550*/  ISETP.GT.U32.AND P5, PT, R0.reuse, R20, PT ;  /* 0x000000140000720c */ /* 0x040fe20003fa4070 */
[--C-:B------:R-:W-:Y:S01]  /*9560*/  @!P3 IMAD.IADD R21, R21, 0x1, -R0.reuse ;  /* 0x000000011515b824 */ /* 0x100fe200078e0a00 */
[----:B------:R-:W-:Y:S01]  /*9570*/  ISETP.GT.U32.AND P3, PT, R0, R22, PT ;  /* 0x000000160000720c */ /* 0x000fe20003f64070 */
[----:B------:R-:W-:Y:S01]  /*9580*/  @!P6 IMAD.IADD R7, R7, 0x1, -R0 ;  /* 0x000000010707e824 */ /* 0x000fe200078e0a00 */
[----:B-1----:R-:W-:Y:S01]  /*9590*/  LOP3.LUT R9, R3, 0x1c, RZ, 0xfc, !PT ;  /* 0x0000001c03097812 */ /* 0x002fe200078efcff */
[----:B------:R-:W-:Y:S01]  /*95a0*/  IMAD.MOV.U32 R15, RZ, RZ, R4 ;  /* 0x000000ffff0f7224 */ /* 0x000fe200078e0004 */
[----:B------:R0:W-:Y:S01]  /*95b0*/  STL [R1+0x5214], R12 ;  /* 0x0052140c01007387 */ /* 0x0001e20000100800 */
[----:B------:R-:W-:Y:S01]  /*95c0*/  IMAD.HI.U32 R13, R2, R25, RZ ;  /* 0x00000019020d7227 */ /* 0x000fe200078e00ff */
[----:B------:R-:W-:-:S02]  /*95d0*/  ISETP.GT.U32.AND P6, PT, R0, R7, PT ;  /* 0x000000070000720c */ /* 0x000fc40003fc4070 */
[----:B------:R-:W-:Y:S01]  /*95e0*/  IABS R250, R9 ;  /* 0x0000000900fa7213 */ /* 0x000fe20000000000 */
[----:B------:R-:W-:Y:S01]  /*95f0*/  IMAD.HI.U32 R4, R2, R15, RZ ;  /* 0x0000000f02047227 */ /* 0x000fe200078e00ff */
[----:B------:R1:W-:Y:S03]  /*9600*/  STL [R1+0x5218], R11 ;  /* 0x0052180b01007387 */ /* 0x0003e60000100800 */
[----:B------:R-:W-:Y:S01]  /*9610*/  IMAD.MOV R13, RZ, RZ, -R13 ;  /* 0x000000ffff0d7224 */ /* 0x000fe200078e0a0d */
[C---:B0-----:R-:W-:Y:S01]  /*9620*/  LOP3.LUT R12, R3.reuse, 0xc, RZ, 0xfc, !PT ;  /* 0x0000000c030c7812 */ /* 0x041fe200078efcff */
[----:B------:R-:W-:Y:S02]  /*9630*/  IMAD.MOV.U32 R10, RZ, RZ, R19 ;  /* 0x000000ffff0a7224 */ /* 0x000fe400078e0013 */
[----:B------:R-:W-:Y:S01]  /*9640*/  @!P5 IMAD.IADD R20, R20, 0x1, -R0 ;  /* 0x000000011414d824 */ /* 0x000fe200078e0a00 */
[----:B------:R-:W-:Y:S01]  /*9650*/  ISETP.GE.AND P5, PT, R24, RZ, PT ;  /* 0x000000ff1800720c */ /* 0x000fe20003fa6270 */
[----:B------:R-:W-:Y:S01]  /*9660*/  IMAD.MOV R4, RZ, RZ, -R4 ;  /* 0x000000ffff047224 */ /* 0x000fe200078e0a04 */
[----:B-1----:R-:W-:Y:S01]  /*9670*/  LOP3.LUT R11, R3, 0xa, RZ, 0xfc, !PT ;  /* 0x0000000a030b7812 */ /* 0x002fe200078efcff */
[----:B------:R-:W-:Y:S01]  /*9680*/  @!P3 IMAD.IADD R22, R22, 0x1, -R0 ;  /* 0x000000011616b824 */ /* 0x000fe200078e0a00 */
[----:B------:R-:W-:Y:S01]  /*9690*/  ISETP.GE.AND P3, PT, R17, RZ, PT ;  /* 0x000000ff1100720c */ /* 0x000fe20003f66270 */
[----:B------:R-:W-:Y:S01]  /*96a0*/  IMAD R25, R0, R13, R25 ;  /* 0x0000000d00197224 */ /* 0x000fe200078e0219 */
[----:B------:R-:W-:Y:S01]  /*96b0*/  LOP3.LUT R13, R3, 0x1d8, RZ, 0xfc, !PT ;  /* 0x000001d8030d7812 */ /* 0x000fe200078efcff */
[----:B------:R-:W-:Y:S01]  /*96c0*/  @!P2 IMAD.MOV R10, RZ, RZ, -R10 ;  /* 0x000000ffff0aa224 */ /* 0x000fe200078e0a0a */
[----:B------:R-:W-:Y:S01]  /*96d0*/  ISETP.GE.AND P2, PT, R16, RZ, PT ;  /* 0x000000ff1000720c */ /* 0x000fe20003f46270 */
[C---:B------:R-:W-:Y:S01]  /*96e0*/  IMAD R24, R0.reuse, R4, R15 ;  /* 0x0000000400187224 */ /* 0x040fe200078e020f */
[----:B------:R-:W-:Y:S01]  /*96f0*/  IABS R4, R13 ;  /* 0x0000000d00047213 */ /* 0x000fe20000000000 */
[----:B------:R-:W-:Y:S01]  /*9700*/  @!P0 IMAD.MOV R20, RZ, RZ, -R20 ;  /* 0x000000ffff148224 */ /* 0x000fe200078e0a14 */
[----:B------:R-:W-:Y:S01]  /*9710*/  ISETP.GT.U32.AND P0, PT, R0, R22, PT ;  /* 0x000000160000720c */ /* 0x000fe20003f04070 */
[----:B------:R-:W-:Y:S01]  /*9720*/  @!P6 IMAD.IADD R7, R7, 0x1, -R0 ;  /* 0x000000010707e824 */ /* 0x000fe200078e0a00 */
[----:B------:R-:W-:Y:S01]  /*9730*/  ISETP.GE.AND P6, PT, R14, RZ, PT ;  /* 0x000000ff0e00720c */ /* 0x000fe20003fc6270 */
[----:B------:R-:W-:Y:S01]  /*9740*/  IMAD.MOV.U32 R19, RZ, RZ, R21 ;  /* 0x000000ffff137224 */ /* 0x000fe200078e0015 */
[C---:B------:R-:W-:Y:S01]  /*9750*/  LOP3.LUT R14, R3.reuse, 0x1d6, RZ, 0xfc, !PT ;  /* 0x000001d6030e7812 */ /* 0x040fe200078efcff */
[----:B------:R-:W-:Y:S01]  /*9760*/  IMAD.MOV.U32 R21, RZ, RZ, R7 ;  /* 0x000000ffff157224 */ /* 0x000fe200078e0007 */
[----:B------:R-:W-:Y:S01]  /*9770*/  LOP3.LUT R16, R3, 0x1d4, RZ, 0xfc, !PT ;  /* 0x000001d403107812 */ /* 0x000fe200078efcff */
[----:B------:R-:W-:Y:S01]  /*9780*/  IMAD.MOV.U32 R7, RZ, RZ, R4 ;  /* 0x000000ffff077224 */ /* 0x000fe200078e0004 */
[----:B------:R-:W-:Y:S01]  /*9790*/  IABS R27, R14 ;  /* 0x0000000e001b7213 */ /* 0x000fe20000000000 */
[----:B------:R-:W-:Y:S01]  /*97a0*/  @!P4 IMAD.MOV R19, RZ, RZ, -R19 ;  /* 0x000000ffff13c224 */ /* 0x000fe200078e0a13 */
[----:B------:R-:W-:Y:S01]  /*97b0*/  ISETP.GT.U32.AND P4, PT, R0, R23, PT ;  /* 0x000000170000720c */ /* 0x000fe20003f84070 */
[----:B------:R-:W-:Y:S01]  /*97c0*/  IMAD.HI.U32 R4, R2, R7, RZ ;  /* 0x0000000702047227 */ /* 0x000fe200078e00ff */
[----:B------:R-:W-:Y:S01]  /*97d0*/  IABS R15, R16 ;  /* 0x00000010000f7213 */ /* 0x000fe20000000000 */
[----:B------:R0:W-:Y:S02]  /*97e0*/  STL [R1+0x5220], R10 ;  /* 0x0052200a01007387 */ /* 0x0001e40000100800 */
[----:B------:R-:W-:Y:S01]  /*97f0*/  @!P2 IMAD.MOV R21, RZ, RZ, -R21 ;  /* 0x000000ffff15a224 */ /* 0x000fe200078e0a15 */
[----:B------:R-:W-:Y:S01]  /*9800*/  ISETP.GT.U32.AND P2, PT, R0, R24, PT ;  /* 0x000000180000720c */ /* 0x000fe20003f44070 */
[----:B------:R-:W-:Y:S01]  /*9810*/  @!P0 IMAD.IADD R22, R22, 0x1, -R0 ;  /* 0x0000000116168824 */ /* 0x000fe200078e0a00 */
[----:B------:R-:W-:Y:S01]  /*9820*/  ISETP.GT.U32.AND P0, PT, R0, R25, PT ;  /* 0x000000190000720c */ /* 0x000fe20003f04070 */
[----:B------:R-:W-:Y:S01]  /*9830*/  IMAD.MOV R4, RZ, RZ, -R4 ;  /* 0x000000ffff047224 */ /* 0x000fe200078e0a04 */
[----:B------:R1:W-:Y:S01]  /*9840*/  STL [R1+0x5224], R19 ;  /* 0x0052241301007387 */ /* 0x0003e20000100800 */
[----:B------:R-:W-:-:S02]  /*9850*/  @!P5 IMAD.MOV R22, RZ, RZ, -R22 ;  /* 0x000000ffff16d224 */ /* 0x000fc400078e0a16 */
[----:B------:R-:W-:Y:S01]  /*9860*/  IMAD R26, R0, R4, R7 ;  /* 0x00000004001a7224 */ /* 0x000fe200078e0207 */
[----:B------:R-:W-:Y:S01]  /*9870*/  STL [R1+0x5228], R20 ;  /* 0x0052281401007387 */ /* 0x000fe20000100800 */
[--C-:B------:R-:W-:Y:S01]  /*9880*/  @!P4 IMAD.IADD R23, R23, 0x1, -R0.reuse ;  /* 0x000000011717c824 */ /* 0x100fe200078e0a00 */
[C---:B0-----:R-:W-:Y:S01]  /*9890*/  LOP3.LUT R10, R3.reuse, 0x4, RZ, 0xfc, !PT ;  /* 0x00000004030a7812 */ /* 0x041fe200078efcff */
[----:B------:R-:W-:Y:S01]  /*98a0*/  IMAD.HI.U32 R4, R2, R27, RZ ;  /* 0x0000001b02047227 */ /* 0x000fe200078e00ff */
[C---:B------:R-:W-:Y:S01]  /*98b0*/  ISETP.GT.U32.AND P5, PT, R0.reuse, R26, PT ;  /* 0x0000001a0000720c */ /* 0x040fe20003fa4070 */
[----:B------:R0:W-:Y:S01]  /*98c0*/  STL [R1+0x522c], R21 ;  /* 0x00522c1501007387 */ /* 0x0001e20000100800 */
[----:B------:R-:W-:Y:S01]  /*98d0*/  ISETP.GT.U32.AND P4, PT, R0, R23, PT ;  /* 0x000000170000720c */ /* 0x000fe20003f84070 */
[--C-:B------:R-:W-:Y:S01]  /*98e0*/  @!P2 IMAD.IADD R24, R24, 0x1, -R0.reuse ;  /* 0x000000011818a824 */ /* 0x100fe200078e0a00 */
[----:B-1----:R-:W-:Y:S01]  /*98f0*/  LOP3.LUT R19, R3, 0x12, RZ, 0xfc, !PT ;  /* 0x0000001203137812 */ /* 0x002fe200078efcff */
[----:B------:R-:W-:Y:S01]  /*9900*/  @!P0 IMAD.IADD R25, R25, 0x1, -R0 ;  /* 0x0000000119198824 */ /* 0x000fe200078e0a00 */
[----:B------:R1:W-:Y:S01]  /*9910*/  STL [R1+0x5230], R22 ;  /* 0x0052301601007387 */ /* 0x0003e20000100800 */
[----:B------:R-:W-:Y:S01]  /*9920*/  IMAD.HI.U32 R7, R2, R15, RZ ;  /* 0x0000000f02077227 */ /* 0x000fe200078e00ff */
[----:B------:R-:W-:-:S02]  /*9930*/  ISETP.GT.U32.AND P2, PT, R0, R24, PT ;  /* 0x000000180000720c */ /* 0x000fc40003f44070 */
[----:B------:R-:W-:Y:S01]  /*9940*/  ISETP.GT.U32.AND P0, PT, R0, R25, PT ;  /* 0x000000190000720c */ /* 0x000fe20003f04070 */
[----:B------:R-:W-:Y:S01]  /*9950*/  IMAD.MOV R4, RZ, RZ, -R4 ;  /* 0x000000ffff047224 */ /* 0x000fe200078e0a04 */
[----:B0-----:R-:W-:Y:S01]  /*9960*/  LOP3.LUT R21, R3, 0x14, RZ, 0xfc, !PT ;  /* 0x0000001403157812 */ /* 0x001fe200078efcff */
[--C-:B------:R-:W-:Y:S02]  /*9970*/  @!P5 IMAD.IADD R26, R26, 0x1, -R0.reuse ;  /* 0x000000011a1ad824 */ /* 0x100fe400078e0a00 */
[----:B------:R-:W-:Y:S01]  /*9980*/  @!P4 IMAD.IADD R23, R23, 0x1, -R0 ;  /* 0x000000011717c824 */ /* 0x000fe200078e0a00 */
[----:B------:R-:W-:Y:S01]  /*9990*/  ISETP.GE.AND P4, PT, R13, RZ, PT ;  /* 0x000000ff0d00720c */ /* 0x000fe20003f86270 */
[----:B------:R-:W-:Y:S01]  /*99a0*/  IMAD.MOV R7, RZ, RZ, -R7 ;  /* 0x000000ffff077224 */ /* 0x000fe200078e0a07 */
[----:B------:R-:W-:Y:S01]  /*99b0*/  ISETP.GT.U32.AND P5, PT, R0, R26, PT ;  /* 0x0000001a0000720c */ /* 0x000fe20003fa4070 */
[----:B------:R-:W-:Y:S01]  /*99c0*/  IMAD.HI.U32 R13, R2, R29, RZ ;  /* 0x0000001d020d7227 */ /* 0x000fe200078e00ff */
[----:B-1----:R-:W-:-:S03]  /*99d0*/  LOP3.LUT R22, R3, 0x16, RZ, 0xfc, !PT ;  /* 0x0000001603167812 */ /* 0x002fc600078efcff */
[----:B------:R-:W-:Y:S02]  /*99e0*/  IMAD R27, R0, R4, R27 ;  /* 0x00000004001b7224 */ /* 0x000fe400078e021b */
[--C-:B------:R-:W-:Y:S01]  /*99f0*/  @!P2 IMAD.IADD R24, R24, 0x1, -R0.reuse ;  /* 0x000000011818a824 */ /* 0x100fe200078e0a00 */
[----:B------:R-:W-:Y:S01]  /*9a00*/  ISETP.GE.AND P2, PT, R16, RZ, PT ;  /* 0x000000ff1000720c */ /* 0x000fe20003f46270 */
[C---:B------:R-:W-:Y:S01]  /*9a10*/  IMAD R28, R0.reuse, R7, R15 ;  /* 0x00000007001c7224 */ /* 0x040fe200078e020f */
[----:B------:R-:W-:Y:S01]  /*9a20*/  LOP3.LUT R16, R3, 0x1cc, RZ, 0xfc, !PT ;  /* 0x000001cc03107812 */ /* 0x000fe200078efcff */
[----:B------:R-:W-:Y:S02]  /*9a30*/  IMAD.MOV R13, RZ, RZ, -R13 ;  /* 0x000000ffff0d7224 */ /* 0x000fe400078e0a0d */
[----:B------:R-:W-:Y:S01]  /*9a40*/  @!P0 IMAD.IADD R25, R25, 0x1, -R0 ;  /* 0x0000000119198824 */ /* 0x000fe200078e0a00 */
[C---:B------:R-:W-:Y:S01]  /*9a50*/  ISETP.GT.U32.AND P0, PT, R0.reuse, R27, PT ;  /* 0x0000001b0000720c */ /* 0x040fe20003f04070 */
[----:B------:R-:W-:Y:S01]  /*9a60*/  @!P6 IMAD.MOV R24, RZ, RZ, -R24 ;  /* 0x000000ffff18e224 */ /* 0x000fe200078e0a18 */
[C---:B------:R-:W-:Y:S01]  /*9a70*/  ISETP.GT.U32.AND P6, PT, R0.reuse, R28, PT ;  /* 0x0000001c0000720c */ /* 0x040fe20003fc4070 */
[----:B------:R-:W-:Y:S01]  /*9a80*/  IMAD R29, R0, R13, R29 ;  /* 0x0000000d001d7224 */ /* 0x000fe200078e021d */
[----:B------:R-:W-:Y:S01]  /*9a90*/  IABS R17, R16 ;  /* 0x0000001000117213 */ /* 0x000fe20000000000 */
[----:B------:R-:W-:-:S02]  /*9aa0*/  @!P5 IMAD.IADD R26, R26, 0x1, -R0 ;  /* 0x000000011a1ad824 */ /* 0x000fc400078e0a00 */
[----:B------:R-:W-:Y:S01]  /*9ab0*/  @!P1 IMAD.MOV R23, RZ, RZ, -R23 ;  /* 0x000000ffff179224 */ /* 0x000fe200078e0a17 */
[----:B------:R-:W-:Y:S01]  /*9ac0*/  ISETP.GT.U32.AND P5, PT, R0, R29, PT ;  /* 0x0000001d0000720c */ /* 0x000fe20003fa4070 */
[----:B------:R-:W-:Y:S01]  /*9ad0*/  VIADD R4, R6, 0x1ce ;  /* 0x000001ce06047836 */ /* 0x000fe20000000000 */
[----:B------:R-:W-:Y:S01]  /*9ae0*/  ISETP.GE.AND P1, PT, R14, RZ, PT ;  /* 0x000000ff0e00720c */ /* 0x000fe20003f26270 */
[----:B------:R-:W-:Y:S01]  /*9af0*/  @!P3 IMAD.MOV R25, RZ, RZ, -R25 ;  /* 0x000000ffff19b224 */ /* 0x000fe200078e0a19 */
[----:B------:R-:W-:Y:S01]  /*9b00*/  LOP3.LUT R14, R3, 0x1d0, RZ, 0xfc, !PT ;  /* 0x000001d0030e7812 */ /* 0x000fe200078efcff */
[--C-:B------:R-:W-:Y:S01]  /*9b10*/  @!P0 IMAD.IADD R27, R27, 0x1, -R0.reuse ;  /* 0x000000011b1b8824 */ /* 0x100fe200078e0a00 */
[----:B------:R-:W-:Y:S01]  /*9b20*/  IABS R31, R4 ;  /* 0x00000004001f7213 */ /* 0x000fe20000000000 */
[--C-:B------:R-:W-:Y:S01]  /*9b30*/  @!P6 IMAD.IADD R28, R28, 0x1, -R0.reuse ;  /* 0x000000011c1ce824 */ /* 0x100fe200078e0a00 */
[----:B------:R-:W-:Y:S01]  /*9b40*/  IABS R15, R14 ;  /* 0x0000000e000f7213 */ /* 0x000fe20000000000 */
[----:B------:R-:W-:Y:S01]  /*9b50*/  IMAD.HI.U32 R13, R2, R17, RZ ;  /* 0x00000011020d7227 */ /* 0x000fe200078e00ff */
[----:B------:R-:W-:Y:S01]  /*9b60*/  ISETP.GT.U32.AND P0, PT, R0, R27, PT ;  /* 0x0000001b0000720c */ /* 0x000fe20003f04070 */
[----:B------:R-:W-:Y:S01]  /*9b70*/  STL [R1+0x5234], R23 ;  /* 0x0052341701007387 */ /* 0x000fe20000100800 */
[----:B------:R-:W-:Y:S01]  /*9b80*/  ISETP.GE.AND P3, PT, R4, RZ, PT ;  /* 0x000000ff0400720c */ /* 0x000fe20003f66270 */
[----:B------:R-:W-:Y:S01]  /*9b90*/  @!P5 IMAD.IADD R29, R29, 0x1, -R0 ;  /* 0x000000011d1dd824 */ /* 0x000fe200078e0a00 */
[----:B------:R-:W-:Y:S01]  /*9ba0*/  ISETP.GT.U32.AND P6, PT, R0, R28, PT ;  /* 0x0000001c0000720c */ /* 0x000fe20003fc4070 */
[----:B------:R-:W-:Y:S01]  /*9bb0*/  IMAD.HI.U32 R4, R2, R15, RZ ;  /* 0x0000000f02047227 */ /* 0x000fe200078e00ff */
[----:B------:R-:W-:Y:S02]  /*9bc0*/  STL [R1+0x5238], R24 ;  /* 0x0052381801007387 */ /* 0x000fe40000100800 */
[----:B------:R-:W-:Y:S01]  /*9bd0*/  ISETP.GT.U32.AND P5, PT, R0, R29, PT ;  /* 0x0000001d0000720c */ /* 0x000fe20003fa4070 */
[----:B------:R-:W-:Y:S01]  /*9be0*/  IMAD.HI.U32 R7, R2, R31, RZ ;  /* 0x0000001f02077227 */ /* 0x000fe200078e00ff */
[----:B------:R0:W-:Y:S03]  /*9bf0*/  STL [R1+0x523c], R25 ;  /* 0x00523c1901007387 */ /* 0x0001e60000100800 */
[----:B------:R-:W-:-:S02]  /*9c00*/  IMAD.MOV R4, RZ, RZ, -R4 ;  /* 0x000000ffff047224 */ /* 0x000fc400078e0a04 */
[----:B------:R-:W-:Y:S02]  /*9c10*/  IMAD.MOV R7, RZ, RZ, -R7 ;  /* 0x000000ffff077224 */ /* 0x000fe400078e0a07 */
[----:B------:R-:W-:Y:S01]  /*9c20*/  IMAD R30, R0, R4, R15 ;  /* 0x00000004001e7224 */ /* 0x000fe200078e020f */
[----:B------:R-:W-:Y:S01]  /*9c30*/  LOP3.LUT R4, R3, 0x1ca, RZ, 0xfc, !PT ;  /* 0x000001ca03047812 */ /* 0x000fe200078efcff */
[--C-:B------:R-:W-:Y:S01]  /*9c40*/  @!P0 IMAD.IADD R27, R27, 0x1, -R0.reuse ;  /* 0x000000011b1b8824 */ /* 0x100fe200078e0a00 */
[----:B------:R-:W-:Y:S01]  /*9c50*/  ISETP.GE.AND P0, PT, R14, RZ, PT ;  /* 0x000000ff0e00720c */ /* 0x000fe20003f06270 */
[----:B------:R-:W-:Y:S01]  /*9c60*/  IMAD.MOV R13, RZ, RZ, -R13 ;  /* 0x000000ffff0d7224 */ /* 0x000fe200078e0a0d */
[----:B------:R-:W-:Y:S01]  /*9c70*/  IABS R33, R4 ;  /* 0x0000000400217213 */ /* 0x000fe20000000000 */
[----:B------:R-:W-:Y:S01]  /*9c80*/  IMAD R31, R0, R7, R31 ;  /* 0x00000007001f7224 */ /* 0x000fe200078e021f */
[----:B------:R-:W-:Y:S01]  /*9c90*/  LOP3.LUT R14, R3, 0x1c8, RZ, 0xfc, !PT ;  /* 0x000001c8030e7812 */ /* 0x000fe200078efcff */
[--C-:B------:R-:W-:Y:S01]  /*9ca0*/  @!P6 IMAD.IADD R28, R28, 0x1, -R0.reuse ;  /* 0x000000011c1ce824 */ /* 0x100fe200078e0a00 */
[C---:B------:R-:W-:Y:S01]  /*9cb0*/  ISETP.GT.U32.AND P6, PT, R0.reuse, R30, PT ;  /* 0x0000001e0000720c */ /* 0x040fe20003fc4070 */
[C---:B------:R-:W-:Y:S01]  /*9cc0*/  IMAD R32, R0.reuse, R13, R17 ;  /* 0x0000000d00207224 */ /* 0x040fe200078e0211 */
[----:B------:R-:W-:Y:S01]  /*9cd0*/  IABS R13, R14 ;  /* 0x0000000e000d7213 */ /* 0x000fe20000000000 */
[----:B------:R-:W-:Y:S01]  /*9ce0*/  @!P1 IMAD.MOV R27, RZ, RZ, -R27 ;  /* 0x000000ffff1b9224 */ /* 0x000fe200078e0a1b */
[C---:B------:R-:W-:Y:S01]  /*9cf0*/  ISETP.GT.U32.AND P1, PT, R0.reuse, R31, PT ;  /* 0x0000001f0000720c */ /* 0x040fe20003f24070 */
[----:B------:R-:W-:Y:S01]  /*9d00*/  @!P5 IMAD.IADD R29, R29, 0x1, -R0 ;  /* 0x000000011d1dd824 */ /* 0x000fe200078e0a00 */
[----:B------:R-:W-:Y:S01]  /*9d10*/  ISETP.GT.U32.AND P5, PT, R0, R32, PT ;  /* 0x000000200000720c */ /* 0x000fe20003fa4070 */
[----:B------:R-:W-:Y:S01]  /*9d20*/  @!P2 IMAD.MOV R28, RZ, RZ, -R28 ;  /* 0x000000ffff1ca224 */ /* 0x000fe200078e0a1c */
[----:B------:R-:W-:Y:S01]  /*9d30*/  LOP3.LUT R15, R3, 0x1c6, RZ, 0xfc, !PT ;  /* 0x000001c6030f7812 */ /* 0x000fe200078efcff */
[----:B------:R-:W-:Y:S01]  /*9d40*/  @!P4 IMAD.MOV R26, RZ, RZ, -R26 ;  /* 0x000000ffff1ac224 */ /* 0x000fe200078e0a1a */
[----:B------:R-:W-:-:S02]  /*9d50*/  ISETP.GE.AND P2, PT, R16, RZ, PT ;  /* 0x000000ff1000720c */ /* 0x000fc40003f46270 */
[----:B------:R-:W-:Y:S01]  /*9d60*/  IABS R35, R15 ;  /* 0x0000000f00237213 */ /* 0x000fe20000000000 */
[--C-:B------:R-:W-:Y:S01]  /*9d70*/  @!P6 IMAD.IADD R30, R30, 0x1, -R0.reuse ;  /* 0x000000011e1ee824 */ /* 0x100fe200078e0a00 */
[----:B------:R-:W-:Y:S01]  /*9d80*/  ISETP.GE.AND P6, PT, R4, RZ, PT ;  /* 0x000000ff0400720c */ /* 0x000fe20003fc6270 */
[----:B------:R-:W-:Y:S01]  /*9d90*/  IMAD.HI.U32 R4, R2, R33, RZ ;  /* 0x0000002102047227 */ /* 0x000fe200078e00ff */
[C---:B------:R-:W-:Y:S02]  /*9da0*/  LOP3.LUT R16, R3.reuse, 0x1c4, RZ, 0xfc, !PT ;  /* 0x000001c403107812 */ /* 0x040fe400078efcff */
[----:B------:R-:W-:Y:S01]  /*9db0*/  LOP3.LUT R17, R3, 0x1c2, RZ, 0xfc, !PT ;  /* 0x000001c203117812 */ /* 0x000fe200078efcff */
[--C-:B------:R-:W-:Y:S01]  /*9dc0*/  @!P1 IMAD.IADD R31, R31, 0x1, -R0.reuse ;  /* 0x000000011f1f9824 */ /* 0x100fe200078e0a00 */
[----:B------:R-:W-:Y:S01]  /*9dd0*/  ISETP.GT.U32.AND P1, PT, R0, R30, PT ;  /* 0x0000001e0000720c */ /* 0x000fe20003f24070 */
[----:B------:R-:W-:Y:S01]  /*9de0*/  @!P5 IMAD.IADD R32, R32, 0x1, -R0 ;  /* 0x000000012020d824 */ /* 0x000fe200078e0a00 */
[----:B------:R-:W-:Y:S01]  /*9df0*/  ISETP.GE.AND P4, PT, R18, RZ, PT ;  /* 0x000000ff1200720c */ /* 0x000fe20003f86270 */
[----:B------:R-:W-:Y:S01]  /*9e00*/  IMAD.MOV R7, RZ, RZ, -R4 ;  /* 0x000000ffff077224 */ /* 0x000fe200078e0a04 */
[----:B------:R-:W-:Y:S01]  /*9e10*/  ISETP.GT.U32.AND P5, PT, R0, R31, PT ;  /* 0x0000001f0000720c */ /* 0x000fe20003fa4070 */
[----:B------:R-:W-:Y:S01]  /*9e20*/  IMAD.HI.U32 R4, R2, R13, RZ ;  /* 0x0000000d02047227 */ /* 0x000fe200078e00ff */
[----:B------:R-:W-:-:S02]  /*9e30*/  IABS R37, R17 ;  /* 0x0000001100257213 */ /* 0x000fc40000000000 */
[----:B------:R-:W-:Y:S01]  /*9e40*/  LOP3.LUT R18, R3, 0x1a2, RZ, 0xfc, !PT ;  /* 0x000001a203127812 */ /* 0x000fe200078efcff */
[----:B------:R-:W-:Y:S01]  /*9e50*/  IMAD.MOV R4, RZ, RZ, -R4 ;  /* 0x000000ffff047224 */ /* 0x000fe200078e0a04 */
[----:B0-----:R-:W-:Y:S01]  /*9e60*/  IABS R25, R10 ;  /* 0x0000000a00197213 */ /* 0x001fe20000000000 */
[C---:B------:R-:W-:Y:S01]  /*9e70*/  IMAD R33, R0.reuse, R7, R33 ;  /* 0x0000000700217224 */ /* 0x040fe200078e0221 */
[----:B------:R-:W-:Y:S01]  /*9e80*/  IABS R53, R18 ;  /* 0x0000001200357213 */ /* 0x000fe20000000000 */
[----:B------:R-:W-:Y:S01]  /*9e90*/  IMAD R34, R0, R4, R13 ;  /* 0x0000000400227224 */ /* 0x000fe200078e020d */
[----:B------:R-:W-:Y:S01]  /*9ea0*/  IABS R13, R16 ;  /* 0x00000010000d7213 */ /* 0x000fe20000000000 */
[--C-:B------:R-:W-:Y:S01]  /*9eb0*/  @!P1 IMAD.IADD R30, R30, 0x1, -R0.reuse ;  /* 0x000000011e1e9824 */ /* 0x100fe200078e0a00 */
[C---:B------:R-:W-:Y:S01]  /*9ec0*/  ISETP.GT.U32.AND P1, PT, R0.reuse, R33, PT ;  /* 0x000000210000720c */ /* 0x040fe20003f24070 */
[----:B------:R-:W-:Y:S01]  /*9ed0*/  @!P5 IMAD.IADD R31, R31, 0x1, -R0 ;  /* 0x000000011f1fd824 */ /* 0x000fe200078e0a00 */
[----:B------:R-:W-:Y:S01]  /*9ee0*/  ISETP.GT.U32.AND P5, PT, R0, R34, PT ;  /* 0x000000220000720c */ /* 0x000fe20003fa4070 */
[----:B------:R-:W-:-:S04]  /*9ef0*/  IMAD.HI.U32 R4, R2, R35, RZ ;  /* 0x0000002302047227 */ /* 0x000fc800078e00ff */
[----:B------:R-:W-:Y:S02]  /*9f00*/  IMAD.MOV R4, RZ, RZ, -R4 ;  /* 0x000000ffff047224 */ /* 0x000fe400078e0a04 */
[----:B------:R-:W-:Y:S02]  /*9f10*/  @!P0 IMAD.MOV R30, RZ, RZ, -R30 ;  /* 0x000000ffff1e8224 */ /* 0x000fe400078e0a1e */
[----:B------:R-:W-:Y:S02]  /*9f20*/  IMAD R35, R0, R4, R35 ;  /* 0x0000000400237224 */ /* 0x000fe400078e0223 */
[--C-:B------:R-:W-:Y:S01]  /*9f30*/  @!P1 IMAD.IADD R33, R33, 0x1, -R0.reuse ;  /* 0x0000000121219824 */ /* 0x100fe200078e0a00 */
[----:B------:R-:W-:Y:S01]  /*9f40*/  ISETP.GE.AND P1, PT, R15, RZ, PT ;  /* 0x000000ff0f00720c */ /* 0x000fe20003f26270 */
[----:B------:R-:W-:Y:S02]  /*9f50*/  @!P5 IMAD.IADD R34, R34, 0x1, -R0 ;  /* 0x000000012222d824 */ /* 0x000fe400078e0a00 */
[----:B------:R-:W-:Y:S01]  /*9f60*/  IMAD.HI.U32 R4, R2, R13, RZ ;  /* 0x0000000d02047227 */ /* 0x000fe200078e00ff */
[----:B------:R-:W-:-:S02]  /*9f70*/  ISETP.GT.U32.AND P0, PT, R0, R33, PT ;  /* 0x000000210000720c */ /* 0x000fc40003f04070 */
[C---:B------:R-:W-:Y:S01]  /*9f80*/  ISETP.GT.U32.AND P5, PT, R0.reuse, R34, PT ;  /* 0x000000220000720c */ /* 0x040fe20003fa4070 */
[----:B------:R-:W-:Y:S01]  /*9f90*/  @!P3 IMAD.MOV R31, RZ, RZ, -R31 ;  /* 0x000000ffff1fb224 */ /* 0x000fe200078e0a1f */
[----:B------:R-:W-:Y:S01]  /*9fa0*/  ISETP.GT.U32.AND P3, PT, R0, R35, PT ;  /* 0x000000230000720c */ /* 0x000fe20003f64070 */
[----:B------:R-:W-:-:S04]  /*9fb0*/  IMAD.HI.U32 R7, R2, R37, RZ ;  /* 0x0000002502077227 */ /* 0x000fc800078e00ff */
[----:B------:R-:W-:Y:S02]  /*9fc0*/  IMAD.MOV R36, RZ, RZ, -R4 ;  /* 0x000000ffff247224 */ /* 0x000fe400078e0a04 */
[----:B------:R-:W-:Y:S02]  /*9fd0*/  IMAD.MOV R7, RZ, RZ, -R7 ;  /* 0x000000ffff077224 */ /* 0x000fe400078e0a07 */
[C---:B------:R-:W-:Y:S02]  /*9fe0*/  IMAD R36, R0.reuse, R36, R13 ;  /* 0x0000002400247224 */ /* 0x040fe400078e020d */
[----:B------:R-:W-:Y:S01]  /*9ff0*/  @!P4 IMAD.MOV R29, RZ, RZ, -R29 ;  /* 0x000000ffff1dc224 */ /* 0x000fe200078e0a1d */
[C---:B------:R-:W-:Y:S01]  /*a000*/  ISETP.GT.U32.AND P4, PT, R0.reuse, R32, PT ;  /* 0x000000200000720c */ /* 0x040fe20003f84070 */
[----:B------:R-:W-:Y:S01]  /*a010*/  IMAD R37, R0, R7, R37 ;  /* 0x0000000700257224 */ /* 0x000fe200078e0225 */
[----:B------:R-:W-:Y:S01]  /*a020*/  LOP3.LUT R7, R3, 0x1c0, RZ, 0xfc, !PT ;  /* 0x000001c003077812 */ /* 0x000fe200078efcff */
[----:B------:R-:W-:-:S02]  /*a030*/  @!P0 IMAD.IADD R33, R33, 0x1, -R0 ;  /* 0x0000000121218824 */ /* 0x000fc400078e0a00 */
[--C-:B------:R-:W-:Y:S01]  /*a040*/  @!P5 IMAD.IADD R34, R34, 0x1, -R0.reuse ;  /* 0x000000012222d824 */ /* 0x100fe200078e0a00 */
[C---:B------:R-:W-:Y:S01]  /*a050*/  ISETP.GT.U32.AND P5, PT, R0.reuse, R36, PT ;  /* 0x000000240000720c */ /* 0x040fe20003fa4070 */
[--C-:B------:R-:W-:Y:S01]  /*a060*/  @!P3 IMAD.IADD R35, R35, 0x1, -R0.reuse ;  /* 0x000000012323b824 */ /* 0x100fe200078e0a00 */
[----:B------:R-:W-:Y:S01]  /*a070*/  IABS R13, R7 ;  /* 0x00000007000d7213 */ /* 0x000fe20000000000 */
[----:B------:R-:W-:Y:S01]  /*a080*/  @!P6 IMAD.MOV R33, RZ, RZ, -R33 ;  /* 0x000000ffff21e224 */ /* 0x000fe200078e0a21 */
[----:B------:R-:W-:Y:S01]  /*a090*/  ISETP.GT.U32.AND P6, PT, R0, R37, PT ;  /* 0x000000250000720c */ /* 0x000fe20003fc4070 */
[----:B------:R-:W-:Y:S01]  /*a0a0*/  VIADD R4, R6, 0x1be ;  /* 0x000001be06047836 */ /* 0x000fe20000000000 */
[----:B------:R-:W-:Y:S01]  /*a0b0*/  ISETP.GT.U32.AND P3, PT, R0, R35, PT ;  /* 0x000000230000720c */ /* 0x000fe20003f64070 */
[----:B------:R-:W-:Y:S01]  /*a0c0*/  @!P4 IMAD.IADD R32, R32, 0x1, -R0 ;  /* 0x000000012020c824 */ /* 0x000fe200078e0a00 */
[----:B------:R-:W-:Y:S02]  /*a0d0*/  ISETP.GE.AND P4, PT, R14, RZ, PT ;  /* 0x000000ff0e00720c */ /* 0x000fe40003f86270 */
[----:B------:R-:W-:Y:S01]  /*a0e0*/  LOP3.LUT R14, R3, 0x1bc, RZ, 0xfc, !PT ;  /* 0x000001bc030e7812 */ /* 0x000fe200078efcff */
[----:B------:R-:W-:Y:S01]  /*a0f0*/  @!P2 IMAD.MOV R32, RZ, RZ, -R32 ;  /* 0x000000ffff20a224 */ /* 0x000fe200078e0a20 */
[----:B------:R-:W-:Y:S01]  /*a100*/  ISETP.GE.AND P0, PT, R4, RZ, PT ;  /* 0x000000ff0400720c */ /* 0x000fe20003f06270 */
        /* <DEDUP_REMOVED lines=9> */
[----:B------:R-:W-:Y:S01]  /*a1a0*/  IMAD.MOV R38, RZ, RZ, -R4 ;  /* 0x000000ffff267224 */ /* 0x000fe200078e0a04 */
[----:B------:R-:W-:Y:S01]  /*a1b0*/  ISETP.GT.U32.AND P6, PT, R0, R37, PT ;  /* 0x000000250000720c */ /* 0x000fe20003fc4070 */
[----:B------:R-:W-:Y:S01]  /*a1c0*/  IMAD.HI.U32 R7, R2, R15, RZ ;  /* 0x0000000f02077227 */ /* 0x000fe200078e00ff */
[----:B------:R-:W-:-:S03]  /*a1d0*/  LOP3.LUT R16, R3, 0x1b6, RZ, 0xfc, !PT ;  /* 0x000001b603107812 */ /* 0x000fc600078efcff */
[----:B------:R-:W-:Y:S01]  /*a1e0*/  IMAD.HI.U32 R4, R2, R39, RZ ;  /* 0x0000002702047227 */ /* 0x000fe200078e00ff */
[----:B------:R-:W-:-:S03]  /*a1f0*/  IABS R43, R16 ;  /* 0x00000010002b7213 */ /* 0x000fc60000000000 */
[----:B------:R-:W-:Y:S02]  /*a200*/  IMAD.MOV R7, RZ, RZ, -R7 ;  /* 0x000000ffff077224 */ /* 0x000fe400078e0a07 */
[----:B------:R-:W-:Y:S02]  /*a210*/  IMAD.MOV R4, RZ, RZ, -R4 ;  /* 0x000000ffff047224 */ /* 0x000fe400078e0a04 */
[C---:B------:R-:W-:Y:S02]  /*a220*/  IMAD R38, R0.reuse, R38, R13 ;  /* 0x0000002600267224 */ /* 0x040fe400078e020d */
[----:B------:R-:W-:Y:S02]  /*a230*/  IMAD R40, R0, R7, R15 ;  /* 0x0000000700287224 */ /* 0x000fe400078e020f */
[--C-:B------:R-:W-:Y:S01]  /*a240*/  @!P5 IMAD.IADD R36, R36, 0x1, -R0.reuse ;  /* 0x000000012424d824 */ /* 0x100fe200078e0a00 */
[C---:B------:R-:W-:Y:S01]  /*a250*/  ISETP.GT.U32.AND P5, PT, R0.reuse, R38, PT ;  /* 0x000000260000720c */ /* 0x040fe20003fa4070 */
[C---:B------:R-:W-:Y:S01]  /*a260*/  IMAD R39, R0.reuse, R4, R39 ;  /* 0x0000000400277224 */ /* 0x040fe200078e0227 */
[----:B------:R-:W-:Y:S01]  /*a270*/  LOP3.LUT R4, R3, 0x1ba, RZ, 0xfc, !PT ;  /* 0x000001ba03047812 */ /* 0x000fe200078efcff */
[----:B------:R-:W-:Y:S01]  /*a280*/  @!P6 IMAD.IADD R37, R37, 0x1, -R0 ;  /* 0x000000012525e824 */ /* 0x000fe200078e0a00 */
[C---:B------:R-:W-:Y:S01]  /*a290*/  ISETP.GT.U32.AND P6, PT, R0.reuse, R40, PT ;  /* 0x000000280000720c */ /* 0x040fe20003fc4070 */
[----:B------:R-:W-:Y:S01]  /*a2a0*/  @!P2 IMAD.MOV R36, RZ, RZ, -R36 ;  /* 0x000000ffff24a224 */ /* 0x000fe200078e0a24 */
[----:B------:R-:W-:Y:S01]  /*a2b0*/  ISETP.GT.U32.AND P2, PT, R0, R39, PT ;  /* 0x000000270000720c */ /* 0x000fe20003f44070 */
[----:B------:R-:W-:Y:S01]  /*a2c0*/  @!P4 IMAD.MOV R34, RZ, RZ, -R34 ;  /* 0x000000ffff22c224 */ /* 0x000fe200078e0a22 */
[----:B------:R-:W-:Y:S01]  /*a2d0*/  ISETP.GE.AND P4, PT, R17, RZ, PT ;  /* 0x000000ff1100720c */ /* 0x000fe20003f86270 */
[----:B------:R-:W-:Y:S01]  /*a2e0*/  @!P1 IMAD.MOV R35, RZ, RZ, -R35 ;  /* 0x000000ffff239224 */ /* 0x000fe200078e0a23 */
[----:B------:R-:W-:-:S02]  /*a2f0*/  ISETP.GE.AND P1, PT, R14, RZ, PT ;  /* 0x000000ff0e00720c */ /* 0x000fc40003f26270 */
[----:B------:R-:W-:Y:S01]  /*a300*/  IABS R41, R4 ;  /* 0x0000000400297213 */ /* 0x000fe20000000000 */
[--C-:B------:R-:W-:Y:S01]  /*a310*/  @!P5 IMAD.IADD R38, R38, 0x1, -R0.reuse ;  /* 0x000000012626d824 */ /* 0x100fe200078e0a00 */
[C---:B------:R-:W-:Y:S02]  /*a320*/  LOP3.LUT R14, R3.reuse, 0x1b8, RZ, 0xfc, !PT ;  /* 0x000001b8030e7812 */ /* 0x040fe400078efcff */
[----:B------:R-:W-:Y:S01]  /*a330*/  ISETP.GE.AND P5, PT, R4, RZ, PT ;  /* 0x000000ff0400720c */ /* 0x000fe20003fa6270 */
[--C-:B------:R-:W-:Y:S01]  /*a340*/  @!P6 IMAD.IADD R40, R40, 0x1, -R0.reuse ;  /* 0x000000012828e824 */ /* 0x100fe200078e0a00 */
[----:B------:R-:W-:Y:S01]  /*a350*/  IABS R13, R14 ;  /* 0x0000000e000d7213 */ /* 0x000fe20000000000 */
[----:B------:R-:W-:Y:S01]  /*a360*/  IMAD.HI.U32 R4, R2, R41, RZ ;  /* 0x0000002902047227 */ /* 0x000fe200078e00ff */
[----:B------:R-:W-:Y:S02]  /*a370*/  LOP3.LUT R17, R3, 0x1b4, RZ, 0xfc, !PT ;  /* 0x000001b403117812 */ /* 0x000fe400078efcff */
[C---:B------:R-:W-:Y:S01]  /*a380*/  ISETP.GT.U32.AND P6, PT, R0.reuse, R40, PT ;  /* 0x000000280000720c */ /* 0x040fe20003fc4070 */
[----:B------:R-:W-:Y:S01]  /*a390*/  @!P2 IMAD.IADD R39, R39, 0x1, -R0 ;  /* 0x000000012727a824 */ /* 0x000fe200078e0a00 */
[C---:B------:R-:W-:Y:S01]  /*a3a0*/  ISETP.GT.U32.AND P2, PT, R0.reuse, R38, PT ;  /* 0x000000260000720c */ /* 0x040fe20003f44070 */
[----:B------:R-:W-:Y:S01]  /*a3b0*/  IMAD.MOV R7, RZ, RZ, -R4 ;  /* 0x000000ffff077224 */ /* 0x000fe200078e0a04 */
[----:B------:R-:W-:Y:S01]  /*a3c0*/  IABS R15, R17 ;  /* 0x00000011000f7213 */ /* 0x000fe20000000000 */
[----:B------:R-:W-:Y:S01]  /*a3d0*/  @!P4 IMAD.MOV R37, RZ, RZ, -R37 ;  /* 0x000000ffff25c224 */ /* 0x000fe200078e0a25 */
[----:B------:R-:W-:Y:S01]  /*a3e0*/  ISETP.GT.U32.AND P4, PT, R0, R39, PT ;  /* 0x000000270000720c */ /* 0x000fe20003f84070 */
[----:B------:R-:W-:-:S04]  /*a3f0*/  IMAD.HI.U32 R4, R2, R13, RZ ;  /* 0x0000000d02047227 */ /* 0x000fc800078e00ff */
[----:B------:R-:W-:Y:S02]  /*a400*/  IMAD.MOV R42, RZ, RZ, -R4 ;  /* 0x000000ffff2a7224 */ /* 0x000fe400078e0a04 */
[----:B------:R-:W-:-:S04]  /*a410*/  IMAD.HI.U32 R4, R2, R43, RZ ;  /* 0x0000002b02047227 */ /* 0x000fc800078e00ff */
[C---:B------:R-:W-:Y:S02]  /*a420*/  IMAD R41, R0.reuse, R7, R41 ;  /* 0x0000000700297224 */ /* 0x040fe400078e0229 */
[----:B------:R-:W-:Y:S02]  /*a430*/  IMAD R42, R0, R42, R13 ;  /* 0x0000002a002a7224 */ /* 0x000fe400078e020d */
[----:B------:R-:W-:-:S04]  /*a440*/  IMAD.HI.U32 R7, R2, R15, RZ ;  /* 0x0000000f02077227 */ /* 0x000fc800078e00ff */
[----:B------:R-:W-:Y:S02]  /*a450*/  IMAD.MOV R4, RZ, RZ, -R4 ;  /* 0x000000ffff047224 */ /* 0x000fe400078e0a04 */
[--C-:B------:R-:W-:Y:S01]  /*a460*/  @!P2 IMAD.IADD R38, R38, 0x1, -R0.reuse ;  /* 0x000000012626a824 */ /* 0x100fe200078e0a00 */
[----:B------:R-:W-:Y:S01]  /*a470*/  ISETP.GT.U32.AND P2, PT, R0, R41, PT ;  /* 0x000000290000720c */ /* 0x000fe20003f44070 */
[--C-:B------:R-:W-:Y:S01]  /*a480*/  @!P6 IMAD.IADD R40, R40, 0x1, -R0.reuse ;  /* 0x000000012828e824 */ /* 0x100fe200078e0a00 */
[----:B------:R-:W-:Y:S01]  /*a490*/  ISETP.GT.U32.AND P6, PT, R0, R42, PT ;  /* 0x0000002a0000720c */ /* 0x000fe20003fc4070 */
[----:B------:R-:W-:Y:S01]  /*a4a0*/  @!P4 IMAD.IADD R39, R39, 0x1, -R0 ;  /* 0x000000012727c824 */ /* 0x000fe200078e0a00 */
[----:B------:R-:W-:Y:S01]  /*a4b0*/  ISETP.GE.AND P4, PT, R14, RZ, PT ;  /* 0x000000ff0e00720c */ /* 0x000fe20003f86270 */
[----:B------:R-:W-:Y:S01]  /*a4c0*/  IMAD.MOV R7, RZ, RZ, -R7 ;  /* 0x000000ffff077224 */ /* 0x000fe200078e0a07 */
[----:B------:R-:W-:Y:S01]  /*a4d0*/  LOP3.LUT R14, R3, 0x1b2, RZ, 0xfc, !PT ;  /* 0x000001b2030e7812 */ /* 0x000fe200078efcff */
[----:B------:R-:W-:-:S02]  /*a4e0*/  IMAD R43, R0, R4, R43 ;  /* 0x00000004002b7224 */ /* 0x000fc400078e022b */
[C---:B------:R-:W-:Y:S01]  /*a4f0*/  IMAD R44, R0.reuse, R7, R15 ;  /* 0x00000007002c7224 */ /* 0x040fe200078e020f */
[----:B------:R-:W-:Y:S01]  /*a500*/  IABS R45, R14 ;  /* 0x0000000e002d7213 */ /* 0x000fe20000000000 */
[----:B------:R-:W-:Y:S01]  /*a510*/  @!P0 IMAD.MOV R39, RZ, RZ, -R39 ;  /* 0x000000ffff278224 */ /* 0x000fe200078e0a27 */
[C---:B------:R-:W-:Y:S01]  /*a520*/  ISETP.GT.U32.AND P0, PT, R0.reuse, R43, PT ;  /* 0x0000002b0000720c */ /* 0x040fe20003f04070 */
[----:B------:R-:W-:Y:S01]  /*a530*/  @!P1 IMAD.MOV R40, RZ, RZ, -R40 ;  /* 0x000000ffff289224 */ /* 0x000fe200078e0a28 */
[----:B------:R-:W-:Y:S01]  /*a540*/  ISETP.GT.U32.AND P1, PT, R0, R44, PT ;  /* 0x0000002c0000720c */ /* 0x000fe20003f24070 */
[----:B------:R-:W-:Y:S01]  /*a550*/  VIADD R4, R6, 0x1ae ;  /* 0x000001ae06047836 */ /* 0x000fe20000000000 */
[----:B------:R-:W-:Y:S01]  /*a560*/  LOP3.LUT R15, R3, 0x1b0, RZ, 0xfc, !PT ;  /* 0x000001b0030f7812 */ /* 0x000fe200078efcff */
[--C-:B------:R-:W-:Y:S02]  /*a570*/  @!P2 IMAD.IADD R41, R41, 0x1, -R0.reuse ;  /* 0x000000012929a824 */ /* 0x100fe400078e0a00 */
[----:B------:R-:W-:Y:S01]  /*a580*/  @!P6 IMAD.IADD R42, R42, 0x1, -R0 ;  /* 0x000000012a2ae824 */ /* 0x000fe200078e0a00 */
[----:B------:R-:W-:Y:S01]  /*a590*/  ISETP.GE.AND P2, PT, R4, RZ, PT ;  /* 0x000000ff0400720c */ /* 0x000fe20003f46270 */
[----:B------:R-:W-:Y:S01]  /*a5a0*/  @!P3 IMAD.MOV R38, RZ, RZ, -R38 ;  /* 0x000000ffff26b224 */ /* 0x000fe200078e0a26 */
[----:B------:R-:W-:Y:S01]  /*a5b0*/  IABS R47, R4 ;  /* 0x00000004002f7213 */ /* 0x000fe20000000000 */
[----:B------:R-:W-:Y:S01]  /*a5c0*/  IMAD.HI.U32 R4, R2, R45, RZ ;  /* 0x0000002d02047227 */ /* 0x000fe200078e00ff */
[----:B------:R-:W-:-:S02]  /*a5d0*/  ISETP.GT.U32.AND P6, PT, R0, R42, PT ;  /* 0x0000002a0000720c */ /* 0x000fc40003fc4070 */
[----:B------:R-:W-:Y:S01]  /*a5e0*/  IABS R13, R15 ;  /* 0x0000000f000d7213 */ /* 0x000fe20000000000 */
[----:B------:R-:W-:Y:S01]  /*a5f0*/  @!P0 IMAD.IADD R43, R43, 0x1, -R0 ;  /* 0x000000012b2b8824 */ /* 0x000fe200078e0a00 */
[----:B------:R-:W-:Y:S01]  /*a600*/  ISETP.GT.U32.AND P3, PT, R0, R41, PT ;  /* 0x000000290000720c */ /* 0x000fe20003f64070 */
[----:B------:R-:W-:Y:S01]  /*a610*/  IMAD.MOV R4, RZ, RZ, -R4 ;  /* 0x000000ffff047224 */ /* 0x000fe200078e0a04 */
[----:B------:R-:W-:Y:S01]  /*a620*/  ISETP.GE.AND P0, PT, R17, RZ, PT ;  /* 0x000000ff1100720c */ /* 0x000fe20003f06270 */
[----:B------:R-:W-:Y:S01]  /*a630*/  @!P1 IMAD.IADD R44, R44, 0x1, -R0 ;  /* 0x000000012c2c9824 */ /* 0x000fe200078e0a00 */
[C---:B------:R-:W-:Y:S01]  /*a640*/  ISETP.GT.U32.AND P1, PT, R0.reuse, R43, PT ;  /* 0x0000002b0000720c */ /* 0x040fe20003f24070 */
[----:B------:R-:W-:Y:S01]  /*a650*/  IMAD R45, R0, R4, R45 ;  /* 0x00000004002d7224 */ /* 0x000fe200078e022d */
[----:B------:R-:W-:Y:S01]  /*a660*/  LOP3.LUT R17, R3, 0x1aa, RZ, 0xfc, !PT ;  /* 0x000001aa03117812 */ /* 0x000fe200078efcff */
[----:B------:R-:W-:-:S03]  /*a670*/  IMAD.HI.U32 R4, R2, R13, RZ ;  /* 0x0000000d02047227 */ /* 0x000fc600078e00ff */
[----:B------:R-:W-:Y:S01]  /*a680*/  IABS R49, R17 ;  /* 0x0000001100317213 */ /* 0x000fe20000000000 */
[----:B------:R-:W-:Y:S02]  /*a690*/  IMAD.MOV R4, RZ, RZ, -R4 ;  /* 0x000000ffff047224 */ /* 0x000fe400078e0a04 */
[--C-:B------:R-:W-:Y:S01]  /*a6a0*/  @!P6 IMAD.IADD R42, R42, 0x1, -R0.reuse ;  /* 0x000000012a2ae824 */ /* 0x100fe200078e0a00 */
[----:B------:R-:W-:Y:S01]  /*a6b0*/  ISETP.GT.U32.AND P6, PT, R0, R45, PT ;  /* 0x0000002d0000720c */ /* 0x000fe20003fc4070 */
[--C-:B------:R-:W-:Y:S01]  /*a6c0*/  @!P3 IMAD.IADD R41, R41, 0x1, -R0.reuse ;  /* 0x000000012929b824 */ /* 0x100fe200078e0a00 */
[----:B------:R-:W-:Y:S01]  /*a6d0*/  ISETP.GE.AND P3, PT, R16, RZ, PT ;  /* 0x000000ff1000720c */ /* 0x000fe20003f66270 */
[C---:B------:R-:W-:Y:S01]  /*a6e0*/  IMAD R46, R0.reuse, R4, R13 ;  /* 0x00000004002e7224 */ /* 0x040fe200078e020d */
[----:B------:R-:W-:Y:S01]  /*a6f0*/  LOP3.LUT R16, R3, 0x1ac, RZ, 0xfc, !PT ;  /* 0x000001ac03107812 */ /* 0x000fe200078efcff */
[----:B------:R-:W-:Y:S01]  /*a700*/  @!P5 IMAD.MOV R41, RZ, RZ, -R41 ;  /* 0x000000ffff29d224 */ /* 0x000fe200078e0a29 */
[C---:B------:R-:W-:Y:S01]  /*a710*/  ISETP.GT.U32.AND P5, PT, R0.reuse, R44, PT ;  /* 0x0000002c0000720c */ /* 0x040fe20003fa4070 */
[----:B------:R-:W-:Y:S01]  /*a720*/  @!P1 IMAD.IADD R43, R43, 0x1, -R0 ;  /* 0x000000012b2b9824 */ /* 0x000fe200078e0a00 */
[----:B------:R-:W-:Y:S01]  /*a730*/  ISETP.GT.U32.AND P1, PT, R0, R46, PT ;  /* 0x0000002e0000720c */ /* 0x000fe20003f24070 */
[----:B------:R-:W-:Y:S01]  /*a740*/  IMAD.HI.U32 R7, R2, R47, RZ ;  /* 0x0000002f02077227 */ /* 0x000fe200078e00ff */
[----:B------:R-:W-:-:S03]  /*a750*/  IABS R13, R16 ;  /* 0x00000010000d7213 */ /* 0x000fc60000000000 */
[----:B------:R-:W-:Y:S02]  /*a760*/  IMAD.MOV R7, RZ, RZ, -R7 ;  /* 0x000000ffff077224 */ /* 0x000fe400078e0a07 */
[----:B------:R-:W-:Y:S02]  /*a770*/  @!P6 IMAD.IADD R45, R45, 0x1, -R0 ;  /* 0x000000012d2de824 */ /* 0x000fe400078e0a00 */
[----:B------:R-:W-:-:S03]  /*a780*/  IMAD.HI.U32 R4, R2, R13, RZ ;  /* 0x0000000d02047227 */ /* 0x000fc600078e00ff */
[C---:B------:R-:W-:Y:S01]  /*a790*/  ISETP.GT.U32.AND P6, PT, R0.reuse, R45, PT ;  /* 0x0000002d0000720c */ /* 0x040fe20003fc4070 */
[----:B------:R-:W-:Y:S02]  /*a7a0*/  IMAD R47, R0, R7, R47 ;  /* 0x00000007002f7224 */ /* 0x000fe400078e022f */
[----:B------:R-:W-:-:S04]  /*a7b0*/  IMAD.HI.U32 R7, R2, R49, RZ ;  /* 0x0000003102077227 */ /* 0x000fc800078e00ff */
[----:B------:R-:W-:Y:S01]  /*a7c0*/  @!P5 IMAD.IADD R44, R44, 0x1, -R0 ;  /* 0x000000012c2cd824 */ /* 0x000fe200078e0a00 */
[----:B------:R-:W-:Y:S01]  /*a7d0*/  ISETP.GE.AND P5, PT, R15, RZ, PT ;  /* 0x000000ff0f00720c */ /* 0x000fe20003fa6270 */
[----:B------:R-:W-:Y:S02]  /*a7e0*/  IMAD.MOV R4, RZ, RZ, -R4 ;  /* 0x000000ffff047224 */ /* 0x000fe400078e0a04 */
[----:B------:R-:W-:Y:S01]  /*a7f0*/  @!P1 IMAD.IADD R46, R46, 0x1, -R0 ;  /* 0x000000012e2e9824 */ /* 0x000fe200078e0a00 */
[----:B------:R-:W-:Y:S01]  /*a800*/  ISETP.GE.AND P1, PT, R17, RZ, PT ;  /* 0x000000ff1100720c */ /* 0x000fe20003f26270 */
[----:B------:R-:W-:Y:S01]  /*a810*/  @!P4 IMAD.MOV R42, RZ, RZ, -R42 ;  /* 0x000000ffff2ac224 */ /* 0x000fe200078e0a2a */
[----:B------:R-:W-:Y:S01]  /*a820*/  ISETP.GE.AND P4, PT, R14, RZ, PT ;  /* 0x000000ff0e00720c */ /* 0x000fe20003f86270 */
[----:B------:R-:W-:Y:S01]  /*a830*/  IMAD.MOV R7, RZ, RZ, -R7 ;  /* 0x000000ffff077224 */ /* 0x000fe200078e0a07 */
[C---:B------:R-:W-:Y:S01]  /*a840*/  LOP3.LUT R14, R3.reuse, 0x1a6, RZ, 0xfc, !PT ;  /* 0x000001a6030e7812 */ /* 0x040fe200078efcff */
[C---:B------:R-:W-:Y:S01]  /*a850*/  IMAD R48, R0.reuse, R4, R13 ;  /* 0x0000000400307224 */ /* 0x040fe200078e020d */
[----:B------:R-:W-:Y:S01]  /*a860*/  LOP3.LUT R13, R3, 0x1a8, RZ, 0xfc, !PT ;  /* 0x000001a8030d7812 */ /* 0x000fe200078efcff */
[----:B------:R-:W-:Y:S01]  /*a870*/  @!P0 IMAD.MOV R44, RZ, RZ, -R44 ;  /* 0x000000ffff2c8224 */ /* 0x000fe200078e0a2c */
[C---:B------:R-:W-:Y:S01]  /*a880*/  ISETP.GT.U32.AND P0, PT, R0.reuse, R46, PT ;  /* 0x0000002e0000720c */ /* 0x040fe20003f04070 */
[C---:B------:R-:W-:Y:S01]  /*a890*/  IMAD R49, R0.reuse, R7, R49 ;  /* 0x0000000700317224 */ /* 0x040fe200078e0231 */
[----:B------:R-:W-:Y:S01]  /*a8a0*/  IABS R7, R13 ;  /* 0x0000000d00077213 */ /* 0x000fe20000000000 */
[----:B------:R-:W-:Y:S01]  /*a8b0*/  @!P3 IMAD.MOV R43, RZ, RZ, -R43 ;  /* 0x000000ffff2bb224 */ /* 0x000fe200078e0a2b */
[----:B------:R-:W-:Y:S01]  /*a8c0*/  ISETP.GT.U32.AND P3, PT, R0, R47, PT ;  /* 0x0000002f0000720c */ /* 0x000fe20003f64070 */
[----:B------:R-:W-:Y:S01]  /*a8d0*/  @!P6 IMAD.IADD R45, R45, 0x1, -R0 ;  /* 0x000000012d2de824 */ /* 0x000fe200078e0a00 */
[----:B------:R-:W-:Y:S01]  /*a8e0*/  ISETP.GE.AND P6, PT, R16, RZ, PT ;  /* 0x000000ff1000720c */ /* 0x000fe20003fc6270 */
[----:B------:R-:W-:Y:S01]  /*a8f0*/  IMAD.HI.U32 R4, R2, R7, RZ ;  /* 0x0000000702047227 */ /* 0x000fe200078e00ff */
[----:B------:R-:W-:-:S02]  /*a900*/  LOP3.LUT R16, R3, 0x1a4, RZ, 0xfc, !PT ;  /* 0x000001a403107812 */ /* 0x000fc400078efcff */
[----:B------:R-:W-:Y:S01]  /*a910*/  IABS R51, R14 ;  /* 0x0000000e00337213 */ /* 0x000fe20000000000 */
[----:B------:R-:W-:Y:S01]  /*a920*/  @!P4 IMAD.MOV R45, RZ, RZ, -R45 ;  /* 0x000000ffff2dc224 */ /* 0x000fe200078e0a2d */
[----:B------:R-:W-:Y:S01]  /*a930*/  ISETP.GT.U32.AND P4, PT, R0, R48, PT ;  /* 0x000000300000720c */ /* 0x000fe20003f84070 */
[----:B------:R-:W-:Y:S01]  /*a940*/  @!P0 IMAD.IADD R46, R46, 0x1, -R0 ;  /* 0x000000012e2e8824 */ /* 0x000fe200078e0a00 */
[C---:B------:R-:W-:Y:S01]  /*a950*/  ISETP.GT.U32.AND P0, PT, R0.reuse, R49, PT ;  /* 0x000000310000720c */ /* 0x040fe20003f04070 */
[----:B------:R-:W-:Y:S01]  /*a960*/  IMAD.MOV R4, RZ, RZ, -R4 ;  /* 0x000000ffff047224 */ /* 0x000fe200078e0a04 */
[----:B------:R-:W-:Y:S01]  /*a970*/  IABS R15, R16 ;  /* 0x00000010000f7213 */ /* 0x000fe20000000000 */
[----:B------:R-:W-:Y:S02]  /*a980*/  @!P3 IMAD.IADD R47, R47, 0x1, -R0 ;  /* 0x000000012f2fb824 */ /* 0x000fe400078e0a00 */
[C---:B------:R-:W-:Y:S02]  /*a990*/  IMAD R50, R0.reuse, R4, R7 ;  /* 0x0000000400327224 */ /* 0x040fe400078e0207 */
[----:B------:R-:W-:Y:S01]  /*a9a0*/  @!P5 IMAD.MOV R46, RZ, RZ, -R46 ;  /* 0x000000ffff2ed224 */ /* 0x000fe200078e0a2e */
[----:B------:R-:W-:Y:S01]  /*a9b0*/  ISETP.GT.U32.AND P3, PT, R0, R47, PT ;  /* 0x0000002f0000720c */ /* 0x000fe20003f64070 */
[----:B------:R-:W-:Y:S01]  /*a9c0*/  IMAD.HI.U32 R4, R2, R51, RZ ;  /* 0x0000003302047227 */ /* 0x000fe200078e00ff */
[----:B------:R-:W-:-:S03]  /*a9d0*/  ISETP.GT.U32.AND P5, PT, R0, R50, PT ;  /* 0x000000320000720c */ /* 0x000fc60003fa4070 */
[--C-:B------:R-:W-:Y:S02]  /*a9e0*/  @!P4 IMAD.IADD R48, R48, 0x1, -R0.reuse ;  /* 0x000000013030c824 */ /* 0x100fe400078e0a00 */
[----:B------:R-:W-:Y:S02]  /*a9f0*/  @!P0 IMAD.IADD R49, R49, 0x1, -R0 ;  /* 0x0000000131318824 */ /* 0x000fe400078e0a00 */
[----:B------:R-:W-:Y:S01]  /*aa00*/  IMAD.HI.U32 R7, R2, R15, RZ ;  /* 0x0000000f02077227 */ /* 0x000fe200078e00ff */
[C---:B------:R-:W-:Y:S02]  /*aa10*/  ISETP.GT.U32.AND P4, PT, R0.reuse, R48, PT ;  /* 0x000000300000720c */ /* 0x040fe40003f84070 */
[----:B------:R-:W-:Y:S01]  /*aa20*/  ISETP.GT.U32.AND P0, PT, R0, R49, PT ;  /* 0x000000310000720c */ /* 0x000fe20003f04070 */
[----:B------:R-:W-:Y:S02]  /*aa30*/  IMAD.MOV R4, RZ, RZ, -R4 ;  /* 0x000000ffff047224 */ /* 0x000fe400078e0a04 */
[----:B------:R-:W-:-:S02]  /*aa40*/  @!P5 IMAD.IADD R50, R50, 0x1, -R0 ;  /* 0x000000013232d824 */ /* 0x000fc400078e0a00 */
[----:B------:R-:W-:Y:S01]  /*aa50*/  @!P3 IMAD.IADD R47, R47, 0x1, -R0 ;  /* 0x000000012f2fb824 */ /* 0x000fe200078e0a00 */
[----:B------:R-:W-:Y:S01]  /*aa60*/  ISETP.GE.AND P3, PT, R13, RZ, PT ;  /* 0x000000ff0d00720c */ /* 0x000fe20003f66270 */
[----:B------:R-:W-:Y:S01]  /*aa70*/  IMAD.MOV R7, RZ, RZ, -R7 ;  /* 0x000000ffff077224 */ /* 0x000fe200078e0a07 */
[----:B------:R-:W-:Y:S01]  /*aa80*/  ISETP.GT.U32.AND P5, PT, R0, R50, PT ;  /* 0x000000320000720c */ /* 0x000fe20003fa4070 */
[----:B------:R-:W-:-:S04]  /*aa90*/  IMAD.HI.U32 R13, R2, R53, RZ ;  /* 0x00000035020d7227 */ /* 0x000fc800078e00ff */
        /* <DEDUP_REMOVED lines=21> */
[----:B------:R-:W-:Y:S01]  /*abf0*/  @!P6 IMAD.IADD R52, R52, 0x1, -R0 ;  /* 0x000000013434e824 */ /* 0x000fe200078e0a00 */
[----:B------:R-:W-:Y:S01]  /*ac00*/  IABS R15, R14 ;  /* 0x0000000e000f7213 */ /* 0x000fe20000000000 */
[----:B------:R-:W-:Y:S01]  /*ac10*/  IMAD.HI.U32 R13, R2, R17, RZ ;  /* 0x00000011020d7227 */ /* 0x000fe200078e00ff */
[----:B------:R-:W-:-:S02]  /*ac20*/  ISETP.GT.U32.AND P0, PT, R0, R51, PT ;  /* 0x000000330000720c */ /* 0x000fc40003f04070 */
[----:B------:R-:W-:Y:S01]  /*ac30*/  ISETP.GE.AND P1, PT, R4, RZ, PT ;  /* 0x000000ff0400720c */ /* 0x000fe20003f26270 */
[----:B------:R-:W-:Y:S01]  /*ac40*/  @!P5 IMAD.IADD R53, R53, 0x1, -R0 ;  /* 0x000000013535d824 */ /* 0x000fe200078e0a00 */
[----:B------:R-:W-:Y:S01]  /*ac50*/  ISETP.GT.U32.AND P6, PT, R0, R52, PT ;  /* 0x000000340000720c */ /* 0x000fe20003fc4070 */
[----:B------:R-:W-:-:S03]  /*ac60*/  IMAD.HI.U32 R4, R2, R15, RZ ;  /* 0x0000000f02047227 */ /* 0x000fc600078e00ff */
[----:B------:R-:W-:Y:S01]  /*ac70*/  ISETP.GT.U32.AND P5, PT, R0, R53, PT ;  /* 0x000000350000720c */ /* 0x000fe20003fa4070 */
[----:B------:R-:W-:-:S04]  /*ac80*/  IMAD.HI.U32 R7, R2, R55, RZ ;  /* 0x0000003702077227 */ /* 0x000fc800078e00ff */
[----:B------:R-:W-:Y:S02]  /*ac90*/  IMAD.MOV R4, RZ, RZ, -R4 ;  /* 0x000000ffff047224 */ /* 0x000fe400078e0a04 */
        /* <DEDUP_REMOVED lines=36> */
[----:B------:R-:W-:Y:S02]  /*aee0*/  IMAD.MOV R4, RZ, RZ, -R4 ;  /* 0x000000ffff047224 */ /* 0x000fe400078e0a04 */
        /* <DEDUP_REMOVED lines=20> */
[----:B------:R-:W-:Y:S02]  /*b030*/  IMAD.MOV R60, RZ, RZ, -R4 ;  /* 0x000000ffff3c7224 */ /* 0x000fe400078e0a04 */
[----:B------:R-:W-:-:S04]  /*b040*/  IMAD.HI.U32 R7, R2, R61, RZ ;  /* 0x0000003d02077227 */ /* 0x000fc800078e00ff */
[C---:B------:R-:W-:Y:S02]  /*b050*/  IMAD R60, R0.reuse, R60, R13 ;  /* 0x0000003c003c7224 */ /* 0x040fe400078e020d */
[----:B------:R-:W-:Y:S02]  /*b060*/  IMAD.MOV R7, RZ, RZ, -R7 ;  /* 0x000000ffff077224 */ /* 0x000fe400078e0a07 */
[----:B------:R-:W-:Y:S01]  /*b070*/  @!P3 IMAD.MOV R53, RZ, RZ, -R53 ;  /* 0x000000ffff35b224 */ /* 0x000fe200078e0a35 */
[----:B------:R-:W-:Y:S01]  /*b080*/  ISETP.GT.U32.AND P3, PT, R0, R56, PT ;  /* 0x000000380000720c */ /* 0x000fe20003f64070 */
[--C-:B------:R-:W-:Y:S01]  /*b090*/  @!P5 IMAD.IADD R58, R58, 0x1, -R0.reuse ;  /* 0x000000013a3ad824 */ /* 0x100fe200078e0a00 */
[C---:B------:R-:W-:Y:S01]  /*b0a0*/  ISETP.GT.U32.AND P5, PT, R0.reuse, R60, PT ;  /* 0x0000003c0000720c */ /* 0x040fe20003fa4070 */
[----:B------:R-:W-:Y:S01]  /*b0b0*/  IMAD R61, R0, R7, R61 ;  /* 0x00000007003d7224 */ /* 0x000fe200078e023d */
[----:B------:R-:W-:Y:S01]  /*b0c0*/  LOP3.LUT R7, R3, 0x190, RZ, 0xfc, !PT ;  /* 0x0000019003077812 */ /* 0x000fe200078efcff */
[----:B------:R-:W-:-:S02]  /*b0d0*/  @!P0 IMAD.IADD R57, R57, 0x1, -R0 ;  /* 0x0000000139398824 */ /* 0x000fc400078e0a00 */
[--C-:B------:R-:W-:Y:S01]  /*b0e0*/  @!P1 IMAD.IADD R59, R59, 0x1, -R0.reuse ;  /* 0x000000013b3b9824 */ /* 0x100fe200078e0a00 */
[----:B------:R-:W-:Y:S01]  /*b0f0*/  IABS R13, R7 ;  /* 0x00000007000d7213 */ /* 0x000fe20000000000 */
[----:B------:R-:W-:Y:S01]  /*b100*/  @!P6 IMAD.MOV R57, RZ, RZ, -R57 ;  /* 0x000000ffff39e224 */ /* 0x000fe200078e0a39 */
[----:B------:R-:W-:Y:S01]  /*b110*/  ISETP.GT.U32.AND P6, PT, R0, R61, PT ;  /* 0x0000003d0000720c */ /* 0x000fe20003fc4070 */
[----:B------:R-:W-:Y:S01]  /*b120*/  VIADD R4, R6, 0x18e ;  /* 0x0000018e06047836 */ /* 0x000fe20000000000 */
[----:B------:R-:W-:Y:S01]  /*b130*/  ISETP.GT.U32.AND P1, PT, R0, R59, PT ;  /* 0x0000003b0000720c */ /* 0x000fe20003f24070 */
[--C-:B------:R-:W-:Y:S01]  /*b140*/  @!P3 IMAD.IADD R56, R56, 0x1, -R0.reuse ;  /* 0x000000013838b824 */ /* 0x100fe200078e0a00 */
[----:B------:R-:W-:Y:S01]  /*b150*/  ISETP.GE.AND P3, PT, R14, RZ, PT ;  /* 0x000000ff0e00720c */ /* 0x000fe20003f66270 */
[----:B------:R-:W-:Y:S01]  /*b160*/  @!P5 IMAD.IADD R60, R60, 0x1, -R0 ;  /* 0x000000013c3cd824 */ /* 0x000fe200078e0a00 */
[----:B------:R-:W-:Y:S01]  /*b170*/  LOP3.LUT R14, R3, 0x18c, RZ, 0xfc, !PT ;  /* 0x0000018c030e7812 */ /* 0x000fe200078efcff */
[----:B------:R-:W-:Y:S01]  /*b180*/  @!P4 IMAD.MOV R56, RZ, RZ, -R56 ;  /* 0x000000ffff38c224 */ /* 0x000fe200078e0a38 */
[----:B------:R-:W-:-:S02]  /*b190*/  ISETP.GE.AND P0, PT, R4, RZ, PT ;  /* 0x000000ff0400720c */ /* 0x000fc40003f06270 */
[----:B------:R-:W-:Y:S01]  /*b1a0*/  IABS R63, R4 ;  /* 0x00000004003f7213 */ /* 0x000fe20000000000 */
[----:B------:R-:W-:Y:S01]  /*b1b0*/  IMAD.HI.U32 R4, R2, R13, RZ ;  /* 0x0000000d02047227 */ /* 0x000fe200078e00ff */
[----:B------:R-:W-:Y:S02]  /*b1c0*/  ISETP.GT.U32.AND P5, PT, R0, R60, PT ;  /* 0x0000003c0000720c */ /* 0x000fe40003fa4070 */
[----:B------:R-:W-:Y:S01]  /*b1d0*/  IABS R15, R14 ;  /* 0x0000000e000f7213 */ /* 0x000fe20000000000 */
[----:B------:R-:W-:Y:S01]  /*b1e0*/  @!P6 IMAD.IADD R61, R61, 0x1, -R0 ;  /* 0x000000013d3de824 */ /* 0x000fe200078e0a00 */
[----:B------:R-:W-:Y:S01]  /*b1f0*/  ISETP.GE.AND P4, PT, R16, RZ, PT ;  /* 0x000000ff1000720c */ /* 0x000fe20003f86270 */
[----:B------:R-:W-:Y:S01]  /*b200*/  IMAD.MOV R62, RZ, RZ, -R4 ;  /* 0x000000ffff3e7224 */ /* 0x000fe200078e0a04 */
[----:B------:R-:W-:Y:S01]  /*b210*/  LOP3.LUT R16, R3, 0x186, RZ, 0xfc, !PT ;  /* 0x0000018603107812 */ /* 0x000fe200078efcff */
[----:B------:R-:W-:Y:S01]  /*b220*/  @!P1 IMAD.IADD R59, R59, 0x1, -R0 ;  /* 0x000000013b3b9824 */ /* 0x000fe200078e0a00 */
[----:B------:R-:W-:Y:S01]  /*b230*/  ISETP.GE.AND P1, PT, R7, RZ, PT ;  /* 0x000000ff0700720c */ /* 0x000fe20003f26270 */
[----:B------:R-:W-:Y:S01]  /*b240*/  IMAD.HI.U32 R4, R2, R63, RZ ;  /* 0x0000003f02047227 */ /* 0x000fe200078e00ff */
[----:B------:R-:W-:-:S02]  /*b250*/  ISETP.GT.U32.AND P6, PT, R0, R61, PT ;  /* 0x0000003d0000720c */ /* 0x000fc40003fc4070 */
[----:B------:R-:W-:Y:S01]  /*b260*/  IABS R67, R16 ;  /* 0x0000001000437213 */ /* 0x000fe20000000000 */
[----:B------:R-:W-:-:S04]  /*b270*/  IMAD.HI.U32 R7, R2, R15, RZ ;  /* 0x0000000f02077227 */ /* 0x000fc800078e00ff */
[----:B------:R-:W-:Y:S02]  /*b280*/  IMAD R62, R0, R62, R13 ;  /* 0x0000003e003e7224 */ /* 0x000fe400078e020d */
[----:B------:R-:W-:Y:S02]  /*b290*/  IMAD.MOV R4, RZ, RZ, -R4 ;  /* 0x000000ffff047224 */ /* 0x000fe400078e0a04 */
[----:B------:R-:W-:Y:S02]  /*b2a0*/  IMAD.MOV R7, RZ, RZ, -R7 ;  /* 0x000000ffff077224 */ /* 0x000fe400078e0a07 */
[----:B------:R-:W-:Y:S01]  /*b2b0*/  @!P5 IMAD.IADD R60, R60, 0x1, -R0 ;  /* 0x000000013c3cd824 */ /* 0x000fe200078e0a00 */
[C---:B------:R-:W-:Y:S01]  /*b2c0*/  ISETP.GT.U32.AND P5, PT, R0.reuse, R62, PT ;  /* 0x0000003e0000720c */ /* 0x040fe20003fa4070 */
[C---:B------:R-:W-:Y:S01]  /*b2d0*/  IMAD R63, R0.reuse, R4, R63 ;  /* 0x00000004003f7224 */ /* 0x040fe200078e023f */
[----:B------:R-:W-:Y:S01]  /*b2e0*/  LOP3.LUT R4, R3, 0x18a, RZ, 0xfc, !PT ;  /* 0x0000018a03047812 */ /* 0x000fe200078efcff */
[----:B------:R-:W-:-:S02]  /*b2f0*/  IMAD R64, R0, R7, R15 ;  /* 0x0000000700407224 */ /* 0x000fc400078e020f */
[----:B------:R-:W-:Y:S01]  /*b300*/  @!P4 IMAD.MOV R60, RZ, RZ, -R60 ;  /* 0x000000ffff3cc224 */ /* 0x000fe200078e0a3c */
[C---:B------:R-:W-:Y:S01]  /*b310*/  ISETP.GT.U32.AND P4, PT, R0.reuse, R63, PT ;  /* 0x0000003f0000720c */ /* 0x040fe20003f84070 */
[----:B------:R-:W-:Y:S01]  /*b320*/  @!P6 IMAD.IADD R61, R61, 0x1, -R0 ;  /* 0x000000013d3de824 */ /* 0x000fe200078e0a00 */
[----:B------:R-:W-:Y:S01]  /*b330*/  ISETP.GT.U32.AND P6, PT, R0, R64, PT ;  /* 0x000000400000720c */ /* 0x000fe20003fc4070 */
[----:B------:R-:W-:Y:S01]  /*b340*/  @!P3 IMAD.MOV R58, RZ, RZ, -R58 ;  /* 0x000000ffff3ab224 */ /* 0x000fe200078e0a3a */
[----:B------:R-:W-:Y:S01]  /*b350*/  ISETP.GE.AND P3, PT, R17, RZ, PT ;  /* 0x000000ff1100720c */ /* 0x000fe20003f66270 */
[----:B------:R-:W-:Y:S01]  /*b360*/  @!P2 IMAD.MOV R59, RZ, RZ, -R59 ;  /* 0x000000ffff3ba224 */ /* 0x000fe200078e0a3b */
[----:B------:R-:W-:Y:S01]  /*b370*/  ISETP.GE.AND P2, PT, R14, RZ, PT ;  /* 0x000000ff0e00720c */ /* 0x000fe20003f46270 */
[----:B------:R-:W-:Y:S01]  /*b380*/  @!P5 IMAD.IADD R62, R62, 0x1, -R0 ;  /* 0x000000013e3ed824 */ /* 0x000fe200078e0a00 */
[----:B------:R-:W-:Y:S02]  /*b390*/  IABS R65, R4 ;  /* 0x0000000400417213 */ /* 0x000fe40000000000 */
[----:B------:R-:W-:-:S02]  /*b3a0*/  LOP3.LUT R14, R3, 0x188, RZ, 0xfc, !PT ;  /* 0x00000188030e7812 */ /* 0x000fc400078efcff */
[----:B------:R-:W-:Y:S01]  /*b3b0*/  ISETP.GE.AND P5, PT, R4, RZ, PT ;  /* 0x000000ff0400720c */ /* 0x000fe20003fa6270 */
[--C-:B------:R-:W-:Y:S01]  /*b3c0*/  @!P4 IMAD.IADD R63, R63, 0x1, -R0.reuse ;  /* 0x000000013f3fc824 */ /* 0x100fe200078e0a00 */
[----:B------:R-:W-:Y:S01]  /*b3d0*/  ISETP.GT.U32.AND P4, PT, R0, R62, PT ;  /* 0x0000003e0000720c */ /* 0x000fe20003f84070 */
[----:B------:R-:W-:Y:S01]  /*b3e0*/  @!P6 IMAD.IADD R64, R64, 0x1, -R0 ;  /* 0x000000014040e824 */ /* 0x000fe200078e0a00 */
[----:B------:R-:W-:Y:S01]  /*b3f0*/  IABS R13, R14 ;  /* 0x0000000e000d7213 */ /* 0x000fe20000000000 */
[----:B------:R-:W-:Y:S01]  /*b400*/  IMAD.HI.U32 R4, R2, R65, RZ ;  /* 0x0000004102047227 */ /* 0x000fe200078e00ff */
[----:B------:R-:W-:Y:S02]  /*b410*/  LOP3.LUT R17, R3, 0x184, RZ, 0xfc, !PT ;  /* 0x0000018403117812 */ /* 0x000fe400078efcff */
[C---:B------:R-:W-:Y:S01]  /*b420*/  ISETP.GT.U32.AND P6, PT, R0.reuse, R64, PT ;  /* 0x000000400000720c */ /* 0x040fe20003fc4070 */
[----:B------:R-:W-:Y:S01]  /*b430*/  IMAD.MOV R7, RZ, RZ, -R4 ;  /* 0x000000ffff077224 */ /* 0x000fe200078e0a04 */
[----:B------:R-:W-:Y:S01]  /*b440*/  IABS R15, R17 ;  /* 0x00000011000f7213 */ /* 0x000fe20000000000 */
[----:B------:R-:W-:Y:S01]  /*b450*/  @!P3 IMAD.MOV R61, RZ, RZ, -R61 ;  /* 0x000000ffff3db224 */ /* 0x000fe200078e0a3d */
[----:B------:R-:W-:Y:S01]  /*b460*/  ISETP.GT.U32.AND P3, PT, R0, R63, PT ;  /* 0x0000003f0000720c */ /* 0x000fe20003f64070 */
[----:B------:R-:W-:-:S04]  /*b470*/  IMAD.HI.U32 R4, R2, R13, RZ ;  /* 0x0000000d02047227 */ /* 0x000fc800078e00ff */
[----:B------:R-:W-:Y:S02]  /*b480*/  IMAD R65, R0, R7, R65 ;  /* 0x0000000700417224 */ /* 0x000fe400078e0241 */
[----:B------:R-:W-:Y:S02]  /*b490*/  IMAD.MOV R66, RZ, RZ, -R4 ;  /* 0x000000ffff427224 */ /* 0x000fe400078e0a04 */
[----:B------:R-:W-:-:S04]  /*b4a0*/  IMAD.HI.U32 R4, R2, R67, RZ ;  /* 0x0000004302047227 */ /* 0x000fc800078e00ff */
[----:B------:R-:W-:Y:S01]  /*b4b0*/  @!P4 IMAD.IADD R62, R62, 0x1, -R0 ;  /* 0x000000013e3ec824 */ /* 0x000fe200078e0a00 */
[C---:B------:R-:W-:Y:S01]  /*b4c0*/  ISETP.GT.U32.AND P4, PT, R0.reuse, R65, PT ;  /* 0x000000410000720c */ /* 0x040fe20003f84070 */
[----:B------:R-:W-:Y:S02]  /*b4d0*/  IMAD R66, R0, R66, R13 ;  /* 0x0000004200427224 */ /* 0x000fe400078e020d */
[----:B------:R-:W-:-:S04]  /*b4e0*/  IMAD.HI.U32 R7, R2, R15, RZ ;  /* 0x0000000f02077227 */ /* 0x000fc800078e00ff */
[----:B------:R-:W-:Y:S02]  /*b4f0*/  IMAD.MOV R4, RZ, RZ, -R4 ;  /* 0x000000ffff047224 */ /* 0x000fe400078e0a04 */
[--C-:B------:R-:W-:Y:S01]  /*b500*/  @!P6 IMAD.IADD R64, R64, 0x1, -R0.reuse ;  /* 0x000000014040e824 */ /* 0x100fe200078e0a00 */
[----:B------:R-:W-:Y:S01]  /*b510*/  ISETP.GT.U32.AND P6, PT, R0, R66, PT ;  /* 0x000000420000720c */ /* 0x000fe20003fc4070 */
[--C-:B------:R-:W-:Y:S01]  /*b520*/  @!P3 IMAD.IADD R63, R63, 0x1, -R0.reuse ;  /* 0x000000013f3fb824 */ /* 0x100fe200078e0a00 */
[----:B------:R-:W-:Y:S01]  /*b530*/  ISETP.GE.AND P3, PT, R14, RZ, PT ;  /* 0x000000ff0e00720c */ /* 0x000fe20003f66270 */
[----:B------:R-:W-:Y:S01]  /*b540*/  IMAD.MOV R7, RZ, RZ, -R7 ;  /* 0x000000ffff077224 */ /* 0x000fe200078e0a07 */
[----:B------:R-:W-:Y:S01]  /*b550*/  LOP3.LUT R14, R3, 0x182, RZ, 0xfc, !PT ;  /* 0x00000182030e7812 */ /* 0x000fe200078efcff */
[C---:B------:R-:W-:Y:S02]  /*b560*/  IMAD R67, R0.reuse, R4, R67 ;  /* 0x0000000400437224 */ /* 0x040fe400078e0243 */
[C---:B------:R-:W-:Y:S01]  /*b570*/  IMAD R68, R0.reuse, R7, R15 ;  /* 0x0000000700447224 */ /* 0x040fe200078e020f */
[----:B------:R-:W-:Y:S01]  /*b580*/  IABS R69, R14 ;  /* 0x0000000e00457213 */ /* 0x000fe20000000000 */
[----:B------:R-:W-:Y:S01]  /*b590*/  @!P0 IMAD.MOV R63, RZ, RZ, -R63 ;  /* 0x000000ffff3f8224 */ /* 0x000fe200078e0a3f */
[C---:B------:R-:W-:Y:S01]  /*b5a0*/  ISETP.GT.U32.AND P0, PT, R0.reuse, R67, PT ;  /* 0x000000430000720c */ /* 0x040fe20003f04070 */
[----:B------:R-:W-:Y:S01]  /*b5b0*/  @!P4 IMAD.IADD R65, R65, 0x1, -R0 ;  /* 0x000000014141c824 */ /* 0x000fe200078e0a00 */
[----:B------:R-:W-:Y:S01]  /*b5c0*/  LOP3.LUT R15, R3, 0x180, RZ, 0xfc, !PT ;  /* 0x00000180030f7812 */ /* 0x000fe200078efcff */
[----:B------:R-:W-:Y:S01]  /*b5d0*/  @!P2 IMAD.MOV R64, RZ, RZ, -R64 ;  /* 0x000000ffff40a224 */ /* 0x000fe200078e0a40 */
[----:B------:R-:W-:Y:S01]  /*b5e0*/  ISETP.GT.U32.AND P2, PT, R0, R68, PT ;  /* 0x000000440000720c */ /* 0x000fe20003f44070 */
[----:B------:R-:W-:Y:S01]  /*b5f0*/  VIADD R4, R6, 0x17e ;  /* 0x0000017e06047836 */ /* 0x000fe20000000000 */
[----:B------:R-:W-:Y:S01]  /*b600*/  IABS R13, R15 ;  /* 0x0000000f000d7213 */ /* 0x000fe20000000000 */
[----:B------:R-:W-:Y:S01]  /*b610*/  @!P1 IMAD.MOV R62, RZ, RZ, -R62 ;  /* 0x000000ffff3e9224 */ /* 0x000fe200078e0a3e */
[----:B------:R-:W-:Y:S01]  /*b620*/  ISETP.GT.U32.AND P1, PT, R0, R65, PT ;  /* 0x000000410000720c */ /* 0x000fe20003f24070 */
[----:B------:R-:W-:Y:S01]  /*b630*/  @!P6 IMAD.IADD R66, R66, 0x1, -R0 ;  /* 0x000000014242e824 */ /* 0x000fe200078e0a00 */
[----:B------:R-:W-:-:S02]  /*b640*/  ISETP.GE.AND P4, PT, R4, RZ, PT ;  /* 0x000000ff0400720c */ /* 0x000fc40003f86270 */
[----:B------:R-:W-:Y:S01]  /*b650*/  IABS R71, R4 ;  /* 0x0000000400477213 */ /* 0x000fe20000000000 */
[----:B------:R-:W-:Y:S01]  /*b660*/  IMAD.HI.U32 R4, R2, R69, RZ ;  /* 0x0000004502047227 */ /* 0x000fe200078e00ff */
[----:B------:R-:W-:-:S03]  /*b670*/  ISETP.GT.U32.AND P6, PT, R0, R66, PT ;  /* 0x000000420000720c */ /* 0x000fc60003fc4070 */
[----:B------:R-:W-:Y:S01]  /*b680*/  @!P0 IMAD.IADD R67, R67, 0x1, -R0 ;  /* 0x0000000143438824 */ /* 0x000fe200078e0a00 */
[----:B------:R-:W-:Y:S01]  /*b690*/  ISETP.GE.AND P0, PT, R17, RZ, PT ;  /* 0x000000ff1100720c */ /* 0x000fe20003f06270 */
[----:B------:R-:W-:Y:S01]  /*b6a0*/  IMAD.MOV R4, RZ, RZ, -R4 ;  /* 0x000000ffff047224 */ /* 0x000fe200078e0a04 */
[----:B------:R-:W-:Y:S01]  /*b6b0*/  LOP3.LUT R17, R3, 0x17a, RZ, 0xfc, !PT ;  /* 0x0000017a03117812 */ /* 0x000fe200078efcff */
[----:B------:R-:W-:Y:S01]  /*b6c0*/  @!P2 IMAD.IADD R68, R68, 0x1, -R0 ;  /* 0x000000014444a824 */ /* 0x000fe200078e0a00 */
[C---:B------:R-:W-:Y:S01]  /*b6d0*/  ISETP.GT.U32.AND P2, PT, R0.reuse, R67, PT ;  /* 0x000000430000720c */ /* 0x040fe20003f44070 */
[----:B------:R-:W-:Y:S01]  /*b6e0*/  IMAD R69, R0, R4, R69 ;  /* 0x0000000400457224 */ /* 0x000fe200078e0245 */
[----:B------:R-:W-:Y:S01]  /*b6f0*/  IABS R73, R17 ;  /* 0x0000001100497213 */ /* 0x000fe20000000000 */
[----:B------:R-:W-:-:S04]  /*b700*/  IMAD.HI.U32 R4, R2, R13, RZ ;  /* 0x0000000d02047227 */ /* 0x000fc800078e00ff */
[----:B------:R-:W-:Y:S01]  /*b710*/  @!P1 IMAD.IADD R65, R65, 0x1, -R0 ;  /* 0x0000000141419824 */ /* 0x000fe200078e0a00 */
[----:B------:R-:W-:Y:S01]  /*b720*/  ISETP.GE.AND P1, PT, R16, RZ, PT ;  /* 0x000000ff1000720c */ /* 0x000fe20003f26270 */
[----:B------:R-:W-:Y:S01]  /*b730*/  IMAD.HI.U32 R7, R2, R71, RZ ;  /* 0x0000004702077227 */ /* 0x000fe200078e00ff */
[----:B------:R-:W-:-:S03]  /*b740*/  LOP3.LUT R16, R3, 0x17c, RZ, 0xfc, !PT ;  /* 0x0000017c03107812 */ /* 0x000fc600078efcff */
[----:B------:R-:W-:Y:S02]  /*b750*/  IMAD.MOV R4, RZ, RZ, -R4 ;  /* 0x000000ffff047224 */ /* 0x000fe400078e0a04 */
[--C-:B------:R-:W-:Y:S01]  /*b760*/  @!P6 IMAD.IADD R66, R66, 0x1, -R0.reuse ;  /* 0x000000014242e824 */ /* 0x100fe200078e0a00 */
[C---:B------:R-:W-:Y:S01]  /*b770*/  ISETP.GT.U32.AND P6, PT, R0.reuse, R69, PT ;  /* 0x000000450000720c */ /* 0x040fe20003fc4070 */
[----:B------:R-:W-:Y:S02]  /*b780*/  IMAD.MOV R7, RZ, RZ, -R7 ;  /* 0x000000ffff077224 */ /* 0x000fe400078e0a07 */
[C---:B------:R-:W-:Y:S01]  /*b790*/  IMAD R70, R0.reuse, R4, R13 ;  /* 0x0000000400467224 */ /* 0x040fe200078e020d */
[----:B------:R-:W-:Y:S01]  /*b7a0*/  IABS R13, R16 ;  /* 0x00000010000d7213 */ /* 0x000fe20000000000 */
[C---:B------:R-:W-:Y:S02]  /*b7b0*/  IMAD R71, R0.reuse, R7, R71 ;  /* 0x0000000700477224 */ /* 0x040fe400078e0247 */
[----:B------:R-:W-:Y:S01]  /*b7c0*/  @!P2 IMAD.IADD R67, R67, 0x1, -R0 ;  /* 0x000000014343a824 */ /* 0x000fe200078e0a00 */
[----:B------:R-:W-:Y:S01]  /*b7d0*/  ISETP.GT.U32.AND P2, PT, R0, R70, PT ;  /* 0x000000460000720c */ /* 0x000fe20003f44070 */
[----:B------:R-:W-:-:S04]  /*b7e0*/  IMAD.HI.U32 R4, R2, R13, RZ ;  /* 0x0000000d02047227 */ /* 0x000fc800078e00ff */
[----:B------:R-:W-:Y:S01]  /*b7f0*/  @!P1 IMAD.MOV R67, RZ, RZ, -R67 ;  /* 0x000000ffff439224 */ /* 0x000fe200078e0a43 */
[C---:B------:R-:W-:Y:S01]  /*b800*/  ISETP.GT.U32.AND P1, PT, R0.reuse, R71, PT ;  /* 0x000000470000720c */ /* 0x040fe20003f24070 */
[----:B------:R-:W-:Y:S02]  /*b810*/  @!P6 IMAD.IADD R69, R69, 0x1, -R0 ;  /* 0x000000014545e824 */ /* 0x000fe400078e0a00 */
[----:B------:R-:W-:Y:S01]  /*b820*/  @!P5 IMAD.MOV R65, RZ, RZ, -R65 ;  /* 0x000000ffff41d224 */ /* 0x000fe200078e0a41 */
[----:B------:R-:W-:Y:S01]  /*b830*/  ISETP.GT.U32.AND P5, PT, R0, R68, PT ;  /* 0x000000440000720c */ /* 0x000fe20003fa4070 */
[----:B------:R-:W-:Y:S01]  /*b840*/  IMAD.HI.U32 R7, R2, R73, RZ ;  /* 0x0000004902077227 */ /* 0x000fe200078e00ff */
[----:B------:R-:W-:-:S03]  /*b850*/  ISETP.GT.U32.AND P6, PT, R0, R69, PT ;  /* 0x000000450000720c */ /* 0x000fc60003fc4070 */
        /* <DEDUP_REMOVED lines=9> */
[--C-:B------:R-:W-:Y:S01]  /*b8f0*/  @!P1 IMAD.IADD R71, R71, 0x1, -R0.reuse ;  /* 0x0000000147479824 */ /* 0x100fe200078e0a00 */
[C---:B------:R-:W-:Y:S01]  /*b900*/  ISETP.GT.U32.AND P1, PT, R0.reuse, R70, PT ;  /* 0x000000460000720c */ /* 0x040fe20003f24070 */
[----:B------:R-:W-:Y:S01]  /*b910*/  IMAD R73, R0, R7, R73 ;  /* 0x0000000700497224 */ /* 0x000fe200078e0249 */
[----:B------:R-:W-:Y:S01]  /*b920*/  IABS R7, R13 ;  /* 0x0000000d00077213 */ /* 0x000fe20000000000 */
[--C-:B------:R-:W-:Y:S01]  /*b930*/  @!P5 IMAD.IADD R68, R68, 0x1, -R0.reuse ;  /* 0x000000014444d824 */ /* 0x100fe200078e0a00 */
[----:B------:R-:W-:Y:S01]  /*b940*/  ISETP.GE.AND P5, PT, R15, RZ, PT ;  /* 0x000000ff0f00720c */ /* 0x000fe20003fa6270 */
        /* <DEDUP_REMOVED lines=11> */
[----:B------:R-:W-:Y:S02]  /*ba00*/  @!P5 IMAD.MOV R70, RZ, RZ, -R70 ;  /* 0x000000ffff46d224 */ /* 0x000fe400078e0a46 */
        /* <DEDUP_REMOVED lines=144> */
[C---:B------:R-:W-:Y:S02]  /*c310*/  IMAD R86, R0.reuse, R86, R13 ;  /* 0x0000005600567224 */ /* 0x040fe400078e020d */
[----:B------:R-:W-:Y:S02]  /*c320*/  IMAD.MOV R4, RZ, RZ, -R4 ;  /* 0x000000ffff047224 */ /* 0x000fe400078e0a04 */
[----:B------:R-:W-:Y:S02]  /*c330*/  IMAD R88, R0, R7, R15 ;  /* 0x0000000700587224 */ /* 0x000fe400078e020f */
[--C-:B------:R-:W-:Y:S01]  /*c340*/  @!P5 IMAD.IADD R84, R84, 0x1, -R0.reuse ;  /* 0x000000015454d824 */ /* 0x100fe200078e0a00 */
[----:B------:R-:W-:Y:S01]  /*c350*/  ISETP.GE.AND P5, PT, R14, RZ, PT ;  /* 0x000000ff0e00720c */ /* 0x000fe20003fa6270 */
[----:B------:R-:W-:Y:S01]  /*c360*/  @!P4 IMAD.MOV R83, RZ, RZ, -R83 ;  /* 0x000000ffff53c224 */ /* 0x000fe200078e0a53 */
        /* <DEDUP_REMOVED lines=8> */
[----:B------:R-:W-:-:S02]  /*c3f0*/  ISETP.GE.AND P0, PT, R17, RZ, PT ;  /* 0x000000ff1100720c */ /* 0x000fc40003f06270 */
[----:B------:R-:W-:Y:S02]  /*c400*/  IABS R89, R4 ;  /* 0x0000000400597213 */ /* 0x000fe40000000000 */
[C---:B------:R-:W-:Y:S01]  /*c410*/  LOP3.LUT R14, R3.reuse, 0x158, RZ, 0xfc, !PT ;  /* 0x00000158030e7812 */ /* 0x040fe200078efcff */
[--C-:B------:R-:W-:Y:S01]  /*c420*/  @!P4 IMAD.IADD R86, R86, 0x1, -R0.reuse ;  /* 0x000000015656c824 */ /* 0x100fe200078e0a00 */
[----:B------:R-:W-:Y:S01]  /*c430*/  ISETP.GE.AND P4, PT, R4, RZ, PT ;  /* 0x000000ff0400720c */ /* 0x000fe20003f86270 */
[----:B------:R-:W-:Y:S01]  /*c440*/  IMAD.HI.U32 R4, R2, R89, RZ ;  /* 0x0000005902047227 */ /* 0x000fe200078e00ff */
[----:B------:R-:W-:Y:S02]  /*c450*/  IABS R13, R14 ;  /* 0x0000000e000d7213 */ /* 0x000fe40000000000 */
[----:B------:R-:W-:Y:S01]  /*c460*/  LOP3.LUT R17, R3, 0x154, RZ, 0xfc, !PT ;  /* 0x0000015403117812 */ /* 0x000fe200078efcff */
[--C-:B------:R-:W-:Y:S02]  /*c470*/  @!P6 IMAD.IADD R88, R88, 0x1, -R0.reuse ;  /* 0x000000015858e824 */ /* 0x100fe400078e0a00 */
[----:B------:R-:W-:Y:S01]  /*c480*/  @!P3 IMAD.IADD R87, R87, 0x1, -R0 ;  /* 0x000000015757b824 */ /* 0x000fe200078e0a00 */
[C---:B------:R-:W-:Y:S01]  /*c490*/  ISETP.GT.U32.AND P3, PT, R0.reuse, R86, PT ;  /* 0x000000560000720c */ /* 0x040fe20003f64070 */
[----:B------:R-:W-:Y:S01]  /*c4a0*/  IMAD.MOV R7, RZ, RZ, -R4 ;  /* 0x000000ffff077224 */ /* 0x000fe200078e0a04 */
[----:B------:R-:W-:Y:S01]  /*c4b0*/  ISETP.GT.U32.AND P6, PT, R0, R88, PT ;  /* 0x000000580000720c */ /* 0x000fe20003fc4070 */
[----:B------:R-:W-:Y:S01]  /*c4c0*/  IMAD.HI.U32 R4, R2, R13, RZ ;  /* 0x0000000d02047227 */ /* 0x000fe200078e00ff */
[----:B------:R-:W-:-:S03]  /*c4d0*/  IABS R15, R17 ;  /* 0x00000011000f7213 */ /* 0x000fc60000000000 */
[----:B------:R-:W-:Y:S01]  /*c4e0*/  @!P0 IMAD.MOV R85, RZ, RZ, -R85 ;  /* 0x000000ffff558224 */ /* 0x000fe200078e0a55 */
[C---:B------:R-:W-:Y:S01]  /*c4f0*/  ISETP.GT.U32.AND P0, PT, R0.reuse, R87, PT ;  /* 0x000000570000720c */ /* 0x040fe20003f04070 */
[----:B------:R-:W-:Y:S02]  /*c500*/  IMAD.MOV R90, RZ, RZ, -R4 ;  /* 0x000000ffff5a7224 */ /* 0x000fe400078e0a04 */
[----:B------:R-:W-:Y:S02]  /*c510*/  IMAD R89, R0, R7, R89 ;  /* 0x0000000700597224 */ /* 0x000fe400078e0259 */
[----:B------:R-:W-:-:S04]  /*c520*/  IMAD.HI.U32 R4, R2, R91, RZ ;  /* 0x0000005b02047227 */ /* 0x000fc800078e00ff */
[----:B------:R-:W-:Y:S02]  /*c530*/  IMAD R90, R0, R90, R13 ;  /* 0x0000005a005a7224 */ /* 0x000fe400078e020d */
[----:B------:R-:W-:Y:S01]  /*c540*/  @!P3 IMAD.IADD R86, R86, 0x1, -R0 ;  /* 0x000000015656b824 */ /* 0x000fe200078e0a00 */
[----:B------:R-:W-:Y:S01]  /*c550*/  ISETP.GT.U32.AND P3, PT, R0, R89, PT ;  /* 0x000000590000720c */ /* 0x000fe20003f64070 */
        /* <DEDUP_REMOVED lines=19> */
[----:B------:R-:W-:-:S02]  /*c690*/  @!P6 IMAD.IADD R90, R90, 0x1, -R0 ;  /* 0x000000015a5ae824 */ /* 0x000fc400078e0a00 */
[----:B------:R-:W-:Y:S01]  /*c6a0*/  @!P2 IMAD.MOV R86, RZ, RZ, -R86 ;  /* 0x000000ffff56a224 */ /* 0x000fe200078e0a56 */
[----:B------:R-:W-:Y:S02]  /*c6b0*/  ISETP.GT.U32.AND P2, PT, R0, R89, PT ;  /* 0x000000590000720c */ /* 0x000fe40003f44070 */
[----:B------:R-:W-:Y:S01]  /*c6c0*/  ISETP.GE.AND P3, PT, R4, RZ, PT ;  /* 0x000000ff0400720c */ /* 0x000fe20003f66270 */
[----:B------:R-:W-:Y:S01]  /*c6d0*/  @!P1 IMAD.IADD R91, R91, 0x1, -R0 ;  /* 0x000000015b5b9824 */ /* 0x000fe200078e0a00 */
[----:B------:R-:W-:Y:S01]  /*c6e0*/  IABS R95, R4 ;  /* 0x00000004005f7213 */ /* 0x000fe20000000000 */
[----:B------:R-:W-:Y:S01]  /*c6f0*/  IMAD.HI.U32 R4, R2, R93, RZ ;  /* 0x0000005d02047227 */ /* 0x000fe200078e00ff */
[----:B------:R-:W-:Y:S02]  /*c700*/  ISETP.GT.U32.AND P6, PT, R0, R90, PT ;  /* 0x0000005a0000720c */ /* 0x000fe40003fc4070 */
        /* <DEDUP_REMOVED lines=55> */
[----:B------:R-:W-:Y:S01]  /*ca80*/  @!P1 IMAD.MOV R92, RZ, RZ, -R92 ;  /* 0x000000ffff5c9224 */ /* 0x000fe200078e0a5c */
[C---:B------:R-:W-:Y:S01]  /*ca90*/  ISETP.GT.U32.AND P1, PT, R0.reuse, R95, PT ;  /* 0x0000005f0000720c */ /* 0x040fe20003f24070 */
[----:B------:R-:W-:Y:S02]  /*caa0*/  IMAD R98, R0, R4, R7 ;  /* 0x0000000400627224 */ /* 0x000fe400078e0207 */
[----:B------:R-:W-:-:S02]  /*cab0*/  @!P4 IMAD.MOV R94, RZ, RZ, -R94 ;  /* 0x000000ffff5ec224 */ /* 0x000fc400078e0a5e */
        /* <DEDUP_REMOVED lines=9> */
[----:B------:R-:W-:Y:S02]  /*cb50*/  IMAD.MOV R7, RZ, RZ, -R7 ;  /* 0x000000ffff077224 */ /* 0x000fe400078e0a07 */
[----:B------:R-:W-:Y:S01]  /*cb60*/  @!P1 IMAD.IADD R95, R95, 0x1, -R0 ;  /* 0x000000015f5f9824 */ /* 0x000fe200078e0a00 */
[----:B------:R-:W-:Y:S01]  /*cb70*/  ISETP.GE.AND P1, PT, R13, RZ, PT ;  /* 0x000000ff0d00720c */ /* 0x000fe20003f26270 */
[----:B------:R-:W-:Y:S01]  /*cb80*/  IMAD.HI.U32 R13, R2, R101, RZ ;  /* 0x00000065020d7227 */ /* 0x000fe200078e00ff */
[----:B------:R-:W-:-:S03]  /*cb90*/  ISETP.GT.U32.AND P4, PT, R0, R98, PT ;  /* 0x000000620000720c */ /* 0x000fc60003f84070 */
        /* <DEDUP_REMOVED lines=26> */
[----:B------:R-:W-:Y:S01]  /*cd40*/  IMAD.HI.U32 R4, R2, R15, RZ ;  /* 0x0000000f02047227 */ /* 0x000fe200078e00ff */
[----:B------:R-:W-:-:S03]  /*cd50*/  ISETP.GT.U32.AND P6, PT, R0, R100, PT ;  /* 0x000000640000720c */ /* 0x000fc60003fc4070 */
[----:B------:R-:W-:Y:S02]  /*cd60*/  @!P4 IMAD.IADD R101, R101, 0x1, -R0 ;  /* 0x000000016565c824 */ /* 0x000fe400078e0a00 */
[----:B------:R-:W-:-:S03]  /*cd70*/  IMAD.HI.U32 R7, R2, R103, RZ ;  /* 0x0000006702077227 */ /* 0x000fc600078e00ff */
[C---:B------:R-:W-:Y:S01]  /*cd80*/  ISETP.GT.U32.AND P4, PT, R0.reuse, R101, PT ;  /* 0x000000650000720c */ /* 0x040fe20003f84070 */
        /* <DEDUP_REMOVED lines=53> */
[----:B------:R-:W-:Y:S01]  /*d0e0*/  @!P5 IMAD.MOV R103, RZ, RZ, -R103 ;  /* 0x000000ffff67d224 */ /* 0x000fe200078e0a67 */
[----:B------:R-:W-:Y:S01]  /*d0f0*/  ISETP.GT.U32.AND P2, PT, R0, R105, PT ;  /* 0x000000690000720c */ /* 0x000fe20003f44070 */
[----:B------:R-:W-:Y:S01]  /*d100*/  IMAD.HI.U32 R4, R2, R13, RZ ;  /* 0x0000000d02047227 */ /* 0x000fe200078e00ff */
[----:B------:R-:W-:-:S02]  /*d110*/  ISETP.GT.U32.AND P4, PT, R0, R106, PT ;  /* 0x0000006a0000720c */ /* 0x000fc40003f84070 */
[----:B------:R-:W-:Y:S01]  /*d120*/  ISETP.GT.U32.AND P5, PT, R0, R107, PT ;  /* 0x0000006b0000720c */ /* 0x000fe20003fa4070 */
[----:B------:R-:W-:-:S04]  /*d130*/  IMAD.HI.U32 R7, R2, R109, RZ ;  /* 0x0000006d02077227 */ /* 0x000fc800078e00ff */
[----:B------:R-:W-:Y:S02]  /*d140*/  IMAD.MOV R108, RZ, RZ, -R4 ;  /* 0x000000ffff6c7224 */ /* 0x000fe400078e0a04 */
[----:B------:R-:W-:Y:S02]  /*d150*/  IMAD.MOV R7, RZ, RZ, -R7 ;  /* 0x000000ffff077224 */ /* 0x000fe400078e0a07 */
[----:B------:R-:W-:Y:S01]  /*d160*/  @!P1 IMAD.MOV R101, RZ, RZ, -R101 ;  /* 0x000000ffff659224 */ /* 0x000fe200078e0a65 */
[C---:B------:R-:W-:Y:S01]  /*d170*/  ISETP.GT.U32.AND P1, PT, R0.reuse, R104, PT ;  /* 0x000000680000720c */ /* 0x040fe20003f24070 */
[C---:B------:R-:W-:Y:S02]  /*d180*/  IMAD R108, R0.reuse, R108, R13 ;  /* 0x0000006c006c7224 */ /* 0x040fe400078e020d */
        /* <DEDUP_REMOVED lines=9> */
[----:B------:R-:W-:Y:S01]  /*d220*/  @!P1 IMAD.IADD R104, R104, 0x1, -R0 ;  /* 0x0000000168689824 */ /* 0x000fe200078e0a00 */
[----:B------:R-:W-:Y:S01]  /*d230*/  ISETP.GT.U32.AND P5, PT, R0, R107, PT ;  /* 0x0000006b0000720c */ /* 0x000fe20003fa4070 */
[----:B------:R-:W-:Y:S01]  /*d240*/  VIADD R4, R6, 0x12e ;  /* 0x0000012e06047836 */ /* 0x000fe20000000000 */
[----:B------:R-:W-:Y:S01]  /*d250*/  ISETP.GE.AND P1, PT, R14, RZ, PT ;  /* 0x000000ff0e00720c */ /* 0x000fe20003f26270 */
[----:B------:R-:W-:Y:S01]  /*d260*/  @!P0 IMAD.MOV R104, RZ, RZ, -R104 ;  /* 0x000000ffff688224 */ /* 0x000fe200078e0a68 */
[----:B------:R-:W-:-:S02]  /*d270*/  LOP3.LUT R14, R3, 0x12c, RZ, 0xfc, !PT ;  /* 0x0000012c030e7812 */ /* 0x000fc400078efcff */
[----:B------:R-:W-:Y:S01]  /*d280*/  ISETP.GE.AND P2, PT, R4, RZ, PT ;  /* 0x000000ff0400720c */ /* 0x000fe20003f46270 */
[--C-:B------:R-:W-:Y:S01]  /*d290*/  @!P4 IMAD.IADD R108, R108, 0x1, -R0.reuse ;  /* 0x000000016c6cc824 */ /* 0x100fe200078e0a00 */
[----:B------:R-:W-:Y:S02]  /*d2a0*/  IABS R15, R14 ;  /* 0x0000000e000f7213 */ /* 0x000fe40000000000 */
[----:B------:R-:W-:Y:S01]  /*d2b0*/  IABS R111, R4 ;  /* 0x00000004006f7213 */ /* 0x000fe20000000000 */
[--C-:B------:R-:W-:Y:S01]  /*d2c0*/  @!P6 IMAD.IADD R109, R109, 0x1, -R0.reuse ;  /* 0x000000016d6de824 */ /* 0x100fe200078e0a00 */
[----:B------:R-:W-:Y:S01]  /*d2d0*/  ISETP.GT.U32.AND P4, PT, R0, R108, PT ;  /* 0x0000006c0000720c */ /* 0x000fe20003f84070 */
[----:B------:R-:W-:Y:S01]  /*d2e0*/  @!P5 IMAD.IADD R107, R107, 0x1, -R0 ;  /* 0x000000016b6bd824 */ /* 0x000fe200078e0a00 */
[----:B------:R-:W-:Y:S01]  /*d2f0*/  ISETP.GE.AND P5, PT, R7, RZ, PT ;  /* 0x000000ff0700720c */ /* 0x000fe20003fa6270 */
[----:B------:R-:W-:Y:S01]  /*d300*/  IMAD.HI.U32 R4, R2, R13, RZ ;  /* 0x0000000d02047227 */ /* 0x000fe200078e00ff */
[----:B------:R-:W-:-:S02]  /*d310*/  ISETP.GT.U32.AND P6, PT, R0, R109, PT ;  /* 0x0000006d0000720c */ /* 0x000fc40003fc4070 */
[----:B------:R-:W-:Y:S01]  /*d320*/  ISETP.GE.AND P0, PT, R16, RZ, PT ;  /* 0x000000ff1000720c */ /* 0x000fe20003f06270 */
[----:B------:R-:W-:Y:S01]  /*d330*/  IMAD.HI.U32 R7, R2, R15, RZ ;  /* 0x0000000f02077227 */ /* 0x000fe200078e00ff */
[----:B------:R-:W-:-:S03]  /*d340*/  LOP3.LUT R16, R3, 0x126, RZ, 0xfc, !PT ;  /* 0x0000012603107812 */ /* 0x000fc600078efcff */
[----:B------:R-:W-:Y:S01]  /*d350*/  IMAD.MOV R110, RZ, RZ, -R4 ;  /* 0x000000ffff6e7224 */ /* 0x000fe200078e0a04 */
[----:B------:R-:W-:Y:S01]  /*d360*/  IABS R115, R16 ;  /* 0x0000001000737213 */ /* 0x000fe20000000000 */
[----:B------:R-:W-:Y:S02]  /*d370*/  IMAD.MOV R7, RZ, RZ, -R7 ;  /* 0x000000ffff077224 */ /* 0x000fe400078e0a07 */
[----:B------:R-:W-:Y:S02]  /*d380*/  IMAD R110, R0, R110, R13 ;  /* 0x0000006e006e7224 */ /* 0x000fe400078e020d */
[----:B------:R-:W-:-:S04]  /*d390*/  IMAD.HI.U32 R4, R2, R111, RZ ;  /* 0x0000006f02047227 */ /* 0x000fc800078e00ff */
[----:B------:R-:W-:Y:S02]  /*d3a0*/  IMAD R112, R0, R7, R15 ;  /* 0x0000000700707224 */ /* 0x000fe400078e020f */
[----:B------:R-:W-:Y:S01]  /*d3b0*/  @!P4 IMAD.IADD R108, R108, 0x1, -R0 ;  /* 0x000000016c6cc824 */ /* 0x000fe200078e0a00 */
[C---:B------:R-:W-:Y:S01]  /*d3c0*/  ISETP.GT.U32.AND P4, PT, R0.reuse, R110, PT ;  /* 0x0000006e0000720c */ /* 0x040fe20003f84070 */
[----:B------:R-:W-:Y:S02]  /*d3d0*/  IMAD.MOV R4, RZ, RZ, -R4 ;  /* 0x000000ffff047224 */ /* 0x000fe400078e0a04 */
[----:B------:R-:W-:Y:S01]  /*d3e0*/  @!P6 IMAD.IADD R109, R109, 0x1, -R0 ;  /* 0x000000016d6de824 */ /* 0x000fe200078e0a00 */
[C---:B------:R-:W-:Y:S01]  /*d3f0*/  ISETP.GT.U32.AND P6, PT, R0.reuse, R112, PT ;  /* 0x000000700000720c */ /* 0x040fe20003fc4070 */
[----:B------:R-:W-:Y:S01]  /*d400*/  IMAD R111, R0, R4, R111 ;  /* 0x00000004006f7224 */ /* 0x000fe200078e026f */
[----:B------:R-:W-:Y:S01]  /*d410*/  LOP3.LUT R4, R3, 0x12a, RZ, 0xfc, !PT ;  /* 0x0000012a03047812 */ /* 0x000fe200078efcff */
[----:B------:R-:W-:-:S02]  /*d420*/  @!P0 IMAD.MOV R108, RZ, RZ, -R108 ;  /* 0x000000ffff6c8224 */ /* 0x000fc400078e0a6c */
[----:B------:R-:W-:Y:S01]  /*d430*/  @!P3 IMAD.MOV R107, RZ, RZ, -R107 ;  /* 0x000000ffff6bb224 */ /* 0x000fe200078e0a6b */
[----:B------:R-:W-:Y:S01]  /*d440*/  ISETP.GT.U32.AND P0, PT, R0, R111, PT ;  /* 0x0000006f0000720c */ /* 0x000fe20003f04070 */
[----:B------:R-:W-:Y:S01]  /*d450*/  @!P1 IMAD.MOV R106, RZ, RZ, -R106 ;  /* 0x000000ffff6a9224 */ /* 0x000fe200078e0a6a */
[----:B------:R-:W-:Y:S01]  /*d460*/  ISETP.GE.AND P3, PT, R14, RZ, PT ;  /* 0x000000ff0e00720c */ /* 0x000fe20003f66270 */
[--C-:B------:R-:W-:Y:S01]  /*d470*/  @!P4 IMAD.IADD R110, R110, 0x1, -R0.reuse ;  /* 0x000000016e6ec824 */ /* 0x100fe200078e0a00 */
[----:B------:R-:W-:Y:S02]  /*d480*/  IABS R113, R4 ;  /* 0x0000000400717213 */ /* 0x000fe40000000000 */
[----:B------:R-:W-:Y:S01]  /*d490*/  LOP3.LUT R14, R3, 0x128, RZ, 0xfc, !PT ;  /* 0x00000128030e7812 */ /* 0x000fe200078efcff */
[----:B------:R-:W-:Y:S01]  /*d4a0*/  @!P6 IMAD.IADD R112, R112, 0x1, -R0 ;  /* 0x000000017070e824 */ /* 0x000fe200078e0a00 */
[----:B------:R-:W-:Y:S02]  /*d4b0*/  ISETP.GE.AND P1, PT, R17, RZ, PT ;  /* 0x000000ff1100720c */ /* 0x000fe40003f26270 */
[----:B------:R-:W-:Y:S01]  /*d4c0*/  ISETP.GE.AND P4, PT, R4, RZ, PT ;  /* 0x000000ff0400720c */ /* 0x000fe20003f86270 */
[----:B------:R-:W-:Y:S01]  /*d4d0*/  IMAD.HI.U32 R4, R2, R113, RZ ;  /* 0x0000007102047227 */ /* 0x000fe200078e00ff */
[----:B------:R-:W-:-:S02]  /*d4e0*/  IABS R13, R14 ;  /* 0x0000000e000d7213 */ /* 0x000fc40000000000 */
[----:B------:R-:W-:Y:S01]  /*d4f0*/  ISETP.GT.U32.AND P6, PT, R0, R112, PT ;  /* 0x000000700000720c */ /* 0x000fe20003fc4070 */
[----:B------:R-:W-:Y:S01]  /*d500*/  IMAD.MOV R7, RZ, RZ, -R4 ;  /* 0x000000ffff077224 */ /* 0x000fe200078e0a04 */
[----:B------:R-:W-:Y:S01]  /*d510*/  LOP3.LUT R17, R3, 0x124, RZ, 0xfc, !PT ;  /* 0x0000012403117812 */ /* 0x000fe200078efcff */
[----:B------:R-:W-:-:S03]  /*d520*/  IMAD.HI.U32 R4, R2, R13, RZ ;  /* 0x0000000d02047227 */ /* 0x000fc600078e00ff */
[----:B------:R-:W-:Y:S01]  /*d530*/  IABS R15, R17 ;  /* 0x00000011000f7213 */ /* 0x000fe20000000000 */
[----:B------:R-:W-:Y:S01]  /*d540*/  @!P0 IMAD.IADD R111, R111, 0x1, -R0 ;  /* 0x000000016f6f8824 */ /* 0x000fe200078e0a00 */
[C---:B------:R-:W-:Y:S01]  /*d550*/  ISETP.GT.U32.AND P0, PT, R0.reuse, R110, PT ;  /* 0x0000006e0000720c */ /* 0x040fe20003f04070 */
[----:B------:R-:W-:Y:S02]  /*d560*/  IMAD.MOV R114, RZ, RZ, -R4 ;  /* 0x000000ffff727224 */ /* 0x000fe400078e0a04 */
[----:B------:R-:W-:Y:S01]  /*d570*/  @!P1 IMAD.MOV R109, RZ, RZ, -R109 ;  /* 0x000000ffff6d9224 */ /* 0x000fe200078e0a6d */
[C---:B------:R-:W-:Y:S01]  /*d580*/  ISETP.GT.U32.AND P1, PT, R0.reuse, R111, PT ;  /* 0x0000006f0000720c */ /* 0x040fe20003f24070 */
[C---:B------:R-:W-:Y:S02]  /*d590*/  IMAD R114, R0.reuse, R114, R13 ;  /* 0x0000007200727224 */ /* 0x040fe400078e020d */
[----:B------:R-:W-:Y:S02]  /*d5a0*/  IMAD R113, R0, R7, R113 ;  /* 0x0000000700717224 */ /* 0x000fe400078e0271 */
[----:B------:R-:W-:Y:S01]  /*d5b0*/  @!P6 IMAD.IADD R112, R112, 0x1, -R0 ;  /* 0x000000017070e824 */ /* 0x000fe200078e0a00 */
[----:B------:R-:W-:Y:S01]  /*d5c0*/  ISETP.GT.U32.AND P6, PT, R0, R114, PT ;  /* 0x000000720000720c */ /* 0x000fe20003fc4070 */
[----:B------:R-:W-:-:S04]  /*d5d0*/  IMAD.HI.U32 R4, R2, R115, RZ ;  /* 0x0000007302047227 */ /* 0x000fc800078e00ff */
[----:B------:R-:W-:Y:S01]  /*d5e0*/  @!P0 IMAD.IADD R110, R110, 0x1, -R0 ;  /* 0x000000016e6e8824 */ /* 0x000fe200078e0a00 */
[----:B------:R-:W-:Y:S01]  /*d5f0*/  ISETP.GT.U32.AND P0, PT, R0, R113, PT ;  /* 0x000000710000720c */ /* 0x000fe20003f04070 */
[----:B------:R-:W-:-:S04]  /*d600*/  IMAD.HI.U32 R7, R2, R15, RZ ;  /* 0x0000000f02077227 */ /* 0x000fc800078e00ff */
[----:B------:R-:W-:Y:S02]  /*d610*/  IMAD.MOV R4, RZ, RZ, -R4 ;  /* 0x000000ffff047224 */ /* 0x000fe400078e0a04 */
[--C-:B------:R-:W-:Y:S01]  /*d620*/  @!P1 IMAD.IADD R111, R111, 0x1, -R0.reuse ;  /* 0x000000016f6f9824 */ /* 0x100fe200078e0a00 */
[----:B------:R-:W-:Y:S01]  /*d630*/  ISETP.GE.AND P1, PT, R14, RZ, PT ;  /* 0x000000ff0e00720c */ /* 0x000fe20003f26270 */
[----:B------:R-:W-:Y:S01]  /*d640*/  IMAD.MOV R7, RZ, RZ, -R7 ;  /* 0x000000ffff077224 */ /* 0x000fe200078e0a07 */
[C---:B------:R-:W-:Y:S01]  /*d650*/  LOP3.LUT R14, R3.reuse, 0x122, RZ, 0xfc, !PT ;  /* 0x00000122030e7812 */ /* 0x040fe200078efcff */
[----:B------:R-:W-:Y:S02]  /*d660*/  IMAD R115, R0, R4, R115 ;  /* 0x0000000400737224 */ /* 0x000fe400078e0273 */
[----:B------:R-:W-:Y:S01]  /*d670*/  VIADD R4, R6, 0x11e ;  /* 0x0000011e06047836 */ /* 0x000fe20000000000 */
[----:B------:R-:W-:Y:S01]  /*d680*/  IABS R117, R14 ;  /* 0x0000000e00757213 */ /* 0x000fe20000000000 */
[----:B------:R-:W-:Y:S01]  /*d690*/  IMAD R116, R0, R7, R15 ;  /* 0x0000000700747224 */ /* 0x000fe200078e020f */
[----:B------:R-:W-:Y:S01]  /*d6a0*/  LOP3.LUT R15, R3, 0x120, RZ, 0xfc, !PT ;  /* 0x00000120030f7812 */ /* 0x000fe200078efcff */
[--C-:B------:R-:W-:Y:S01]  /*d6b0*/  @!P6 IMAD.IADD R114, R114, 0x1, -R0.reuse ;  /* 0x000000017272e824 */ /* 0x100fe200078e0a00 */
[----:B------:R-:W-:Y:S01]  /*d6c0*/  IABS R119, R4 ;  /* 0x0000000400777213 */ /* 0x000fe20000000000 */
[----:B------:R-:W-:Y:S01]  /*d6d0*/  @!P2 IMAD.MOV R111, RZ, RZ, -R111 ;  /* 0x000000ffff6fa224 */ /* 0x000fe200078e0a6f */
[----:B------:R-:W-:Y:S01]  /*d6e0*/  ISETP.GT.U32.AND P2, PT, R0, R115, PT ;  /* 0x000000730000720c */ /* 0x000fe20003f44070 */
[----:B------:R-:W-:Y:S01]  /*d6f0*/  @!P0 IMAD.IADD R113, R113, 0x1, -R0 ;  /* 0x0000000171718824 */ /* 0x000fe200078e0a00 */
[----:B------:R-:W-:Y:S01]  /*d700*/  ISETP.GE.AND P0, PT, R4, RZ, PT ;  /* 0x000000ff0400720c */ /* 0x000fe20003f06270 */
[----:B------:R-:W-:Y:S01]  /*d710*/  @!P3 IMAD.MOV R112, RZ, RZ, -R112 ;  /* 0x000000ffff70b224 */ /* 0x000fe200078e0a70 */
[----:B------:R-:W-:Y:S01]  /*d720*/  ISETP.GT.U32.AND P6, PT, R0, R114, PT ;  /* 0x000000720000720c */ /* 0x000fe20003fc4070 */
[----:B------:R-:W-:Y:S01]  /*d730*/  IMAD.HI.U32 R4, R2, R117, RZ ;  /* 0x0000007502047227 */ /* 0x000fe200078e00ff */
[----:B------:R-:W-:-:S02]  /*d740*/  ISETP.GT.U32.AND P3, PT, R0, R116, PT ;  /* 0x000000740000720c */ /* 0x000fc40003f64070 */
[----:B------:R-:W-:Y:S01]  /*d750*/  IABS R13, R15 ;  /* 0x0000000f000d7213 */ /* 0x000fe20000000000 */
[----:B------:R-:W-:Y:S02]  /*d760*/  IMAD.MOV R4, RZ, RZ, -R4 ;  /* 0x000000ffff047224 */ /* 0x000fe400078e0a04 */
[----:B------:R-:W-:Y:S01]  /*d770*/  @!P5 IMAD.MOV R110, RZ, RZ, -R110 ;  /* 0x000000ffff6ed224 */ /* 0x000fe200078e0a6e */
[C---:B------:R-:W-:Y:S01]  /*d780*/  ISETP.GT.U32.AND P5, PT, R0.reuse, R113, PT ;  /* 0x000000710000720c */ /* 0x040fe20003fa4070 */
[----:B------:R-:W-:Y:S02]  /*d790*/  IMAD R117, R0, R4, R117 ;  /* 0x0000000400757224 */ /* 0x000fe400078e0275 */
[--C-:B------:R-:W-:Y:S01]  /*d7a0*/  @!P2 IMAD.IADD R115, R115, 0x1, -R0.reuse ;  /* 0x000000017373a824 */ /* 0x100fe200078e0a00 */
[----:B------:R-:W-:Y:S01]  /*d7b0*/  ISETP.GE.AND P2, PT, R17, RZ, PT ;  /* 0x000000ff1100720c */ /* 0x000fe20003f46270 */
[--C-:B------:R-:W-:Y:S01]  /*d7c0*/  @!P6 IMAD.IADD R114, R114, 0x1, -R0.reuse ;  /* 0x000000017272e824 */ /* 0x100fe200078e0a00 */
[----:B------:R-:W-:Y:S01]  /*d7d0*/  ISETP.GT.U32.AND P6, PT, R0, R117, PT ;  /* 0x000000750000720c */ /* 0x000fe20003fc4070 */
[----:B------:R-:W-:Y:S01]  /*d7e0*/  @!P3 IMAD.IADD R116, R116, 0x1, -R0 ;  /* 0x000000017474b824 */ /* 0x000fe200078e0a00 */
[----:B------:R-:W-:Y:S01]  /*d7f0*/  ISETP.GT.U32.AND P3, PT, R0, R115, PT ;  /* 0x000000730000720c */ /* 0x000fe20003f64070 */
[----:B------:R-:W-:Y:S01]  /*d800*/  IMAD.HI.U32 R4, R2, R13, RZ ;  /* 0x0000000d02047227 */ /* 0x000fe200078e00ff */
[----:B------:R-:W-:-:S03]  /*d810*/  LOP3.LUT R17, R3, 0x11a, RZ, 0xfc, !PT ;  /* 0x0000011a03117812 */ /* 0x000fc600078efcff */
[----:B------:R-:W-:Y:S01]  /*d820*/  IMAD.MOV R4, RZ, RZ, -R4 ;  /* 0x000000ffff047224 */ /* 0x000fe200078e0a04 */
[----:B------:R-:W-:Y:S01]  /*d830*/  IABS R121, R17 ;  /* 0x0000001100797213 */ /* 0x000fe20000000000 */
[--C-:B------:R-:W-:Y:S01]  /*d840*/  @!P5 IMAD.IADD R113, R113, 0x1, -R0.reuse ;  /* 0x000000017171d824 */ /* 0x100fe200078e0a00 */
[----:B------:R-:W-:Y:S01]  /*d850*/  ISETP.GE.AND P5, PT, R16, RZ, PT ;  /* 0x000000ff1000720c */ /* 0x000fe20003fa6270 */
[C---:B------:R-:W-:Y:S01]  /*d860*/  IMAD R118, R0.reuse, R4, R13 ;  /* 0x0000000400767224 */ /* 0x040fe200078e020d */
[----:B------:R-:W-:Y:S01]  /*d870*/  LOP3.LUT R16, R3, 0x11c, RZ, 0xfc, !PT ;  /* 0x0000011c03107812 */ /* 0x000fe200078efcff */
[--C-:B------:R-:W-:Y:S01]  /*d880*/  @!P6 IMAD.IADD R117, R117, 0x1, -R0.reuse ;  /* 0x000000017575e824 */ /* 0x100fe200078e0a00 */
[C---:B------:R-:W-:Y:S01]  /*d890*/  ISETP.GT.U32.AND P6, PT, R0.reuse, R116, PT ;  /* 0x000000740000720c */ /* 0x040fe20003fc4070 */
[----:B------:R-:W-:Y:S01]  /*d8a0*/  @!P3 IMAD.IADD R115, R115, 0x1, -R0 ;  /* 0x000000017373b824 */ /* 0x000fe200078e0a00 */
[----:B------:R-:W-:Y:S01]  /*d8b0*/  ISETP.GT.U32.AND P3, PT, R0, R118, PT ;  /* 0x000000760000720c */ /* 0x000fe20003f64070 */
[----:B------:R-:W-:Y:S01]  /*d8c0*/  IMAD.HI.U32 R7, R2, R119, RZ ;  /* 0x0000007702077227 */ /* 0x000fe200078e00ff */
[----:B------:R-:W-:-:S03]  /*d8d0*/  IABS R13, R16 ;  /* 0x00000010000d7213 */ /* 0x000fc60000000000 */
[----:B------:R-:W-:Y:S02]  /*d8e0*/  IMAD.MOV R7, RZ, RZ, -R7 ;  /* 0x000000ffff077224 */ /* 0x000fe400078e0a07 */
[----:B------:R-:W-:-:S04]  /*d8f0*/  IMAD.HI.U32 R4, R2, R13, RZ ;  /* 0x0000000d02047227 */ /* 0x000fc800078e00ff */
[C---:B------:R-:W-:Y:S02]  /*d900*/  IMAD R119, R0.reuse, R7, R119 ;  /* 0x0000000700777224 */ /* 0x040fe400078e0277 */
[----:B------:R-:W-:Y:S01]  /*d910*/  @!P4 IMAD.MOV R113, RZ, RZ, -R113 ;  /* 0x000000ffff71c224 */ /* 0x000fe200078e0a71 */
[----:B------:R-:W-:Y:S01]  /*d920*/  ISETP.GT.U32.AND P4, PT, R0, R117, PT ;  /* 0x000000750000720c */ /* 0x000fe20003f84070 */
        /* <DEDUP_REMOVED lines=116> */
[C---:B------:R-:W-:Y:S02]  /*e070*/  IMAD R129, R0.reuse, R7, R129 ;  /* 0x0000000700817224 */ /* 0x040fe400078e0281 */
        /* <DEDUP_REMOVED lines=81> */
[----:B------:R-:W-:Y:S01]  /*e590*/  ISETP.GT.U32.AND P1, PT, R0, R134, PT ;  /* 0x000000860000720c */ /* 0x000fe20003f24070 */
[----:B------:R-:W-:Y:S01]  /*e5a0*/  IMAD.MOV R7, RZ, RZ, -R4 ;  /* 0x000000ffff077224 */ /* 0x000fe200078e0a04 */
[----:B------:R-:W-:Y:S01]  /*e5b0*/  IABS R15, R17 ;  /* 0x00000011000f7213 */ /* 0x000fe20000000000 */
[----:B------:R-:W-:-:S04]  /*e5c0*/  IMAD.HI.U32 R4, R2, R13, RZ ;  /* 0x0000000d02047227 */ /* 0x000fc800078e00ff */
        /* <DEDUP_REMOVED lines=27> */
[----:B------:R-:W-:Y:S01]  /*e780*/  @!P4 IMAD.IADD R138, R138, 0x1, -R0 ;  /* 0x000000018a8ac824 */ /* 0x000fe200078e0a00 */
[----:B------:R-:W-:Y:S01]  /*e790*/  ISETP.GT.U32.AND P4, PT, R0, R137, PT ;  /* 0x000000890000720c */ /* 0x000fe20003f84070 */
[----:B------:R-:W-:Y:S01]  /*e7a0*/  @!P3 IMAD.MOV R134, RZ, RZ, -R134 ;  /* 0x000000ffff86b224 */ /* 0x000fe200078e0a86 */
        /* <DEDUP_REMOVED lines=62> */
[----:B------:R-:W-:Y:S01]  /*eb90*/  IMAD R146, R0, R4, R7 ;  /* 0x0000000400927224 */ /* 0x000fe200078e0207 */
[----:B------:R-:W-:Y:S01]  /*eba0*/  LOP3.LUT R17, R3, 0xe2, RZ, 0xfc, !PT ;  /* 0x000000e203117812 */ /* 0x000fe200078efcff */
[----:B------:R-:W-:-:S02]  /*ebb0*/  @!P6 IMAD.MOV R142, RZ, RZ, -R142 ;  /* 0x000000ffff8ee224 */ /* 0x000fc400078e0a8e */
[----:B------:R-:W-:Y:S01]  /*ebc0*/  IMAD.HI.U32 R4, R2, R147, RZ ;  /* 0x0000009302047227 */ /* 0x000fe200078e00ff */
[----:B------:R-:W-:Y:S02]  /*ebd0*/  ISETP.GT.U32.AND P6, PT, R0, R146, PT ;  /* 0x000000920000720c */ /* 0x000fe40003fc4070 */
[----:B------:R-:W-:Y:S01]  /*ebe0*/  IABS R149, R17 ;  /* 0x0000001100957213 */ /* 0x000fe20000000000 */
[--C-:B------:R-:W-:Y:S02]  /*ebf0*/  @!P5 IMAD.IADD R144, R144, 0x1, -R0.reuse ;  /* 0x000000019090d824 */ /* 0x100fe400078e0a00 */
[----:B------:R-:W-:Y:S02]  /*ec00*/  @!P4 IMAD.IADD R145, R145, 0x1, -R0 ;  /* 0x000000019191c824 */ /* 0x000fe400078e0a00 */
[----:B------:R-:W-:Y:S01]  /*ec10*/  IMAD.HI.U32 R7, R2, R15, RZ ;  /* 0x0000000f02077227 */ /* 0x000fe200078e00ff */
[C---:B------:R-:W-:Y:S02]  /*ec20*/  ISETP.GT.U32.AND P5, PT, R0.reuse, R144, PT ;  /* 0x000000900000720c */ /* 0x040fe40003fa4070 */
[----:B------:R-:W-:Y:S01]  /*ec30*/  ISETP.GT.U32.AND P4, PT, R0, R145, PT ;  /* 0x000000910000720c */ /* 0x000fe20003f84070 */
[----:B------:R-:W-:-:S02]  /*ec40*/  IMAD.MOV R4, RZ, RZ, -R4 ;  /* 0x000000ffff047224 */ /* 0x000fc400078e0a04 */
[--C-:B------:R-:W-:Y:S02]  /*ec50*/  @!P6 IMAD.IADD R146, R146, 0x1, -R0.reuse ;  /* 0x000000019292e824 */ /* 0x100fe400078e0a00 */
        /* <DEDUP_REMOVED lines=43> */
[C---:B------:R-:W-:Y:S01]  /*ef10*/  LOP3.LUT R14, R3.reuse, 0xd6, RZ, 0xfc, !PT ;  /* 0x000000d6030e7812 */ /* 0x040fe200078efcff */
[----:B------:R-:W-:Y:S01]  /*ef20*/  IMAD R151, R0, R7, R151 ;  /* 0x0000000700977224 */ /* 0x000fe200078e0297 */
[----:B------:R-:W-:Y:S01]  /*ef30*/  IABS R7, R4 ;  /* 0x0000000400077213 */ /* 0x000fe20000000000 */
[--C-:B------:R-:W-:Y:S01]  /*ef40*/  @!P3 IMAD.IADD R148, R148, 0x1, -R0.reuse ;  /* 0x000000019494b824 */ /* 0x100fe200078e0a00 */
[C---:B------:R-:W-:Y:S01]  /*ef50*/  ISETP.GT.U32.AND P3, PT, R0.reuse, R150, PT ;  /* 0x000000960000720c */ /* 0x040fe20003f64070 */
[C---:B------:R-:W-:Y:S01]  /*ef60*/  IMAD R153, R0.reuse, R13, R153 ;  /* 0x0000000d00997224 */ /* 0x040fe200078e0299 */
[----:B------:R-:W-:Y:S01]  /*ef70*/  LOP3.LUT R13, R3, 0xd8, RZ, 0xfc, !PT ;  /* 0x000000d8030d7812 */ /* 0x000fe200078efcff */
[----:B------:R-:W-:Y:S01]  /*ef80*/  @!P1 IMAD.MOV R147, RZ, RZ, -R147 ;  /* 0x000000ffff939224 */ /* 0x000fe200078e0a93 */
[C---:B------:R-:W-:Y:S01]  /*ef90*/  ISETP.GT.U32.AND P1, PT, R0.reuse, R151, PT ;  /* 0x000000970000720c */ /* 0x040fe20003f24070 */
[----:B------:R-:W-:Y:S01]  /*efa0*/  @!P6 IMAD.IADD R149, R149, 0x1, -R0 ;  /* 0x000000019595e824 */ /* 0x000fe200078e0a00 */
[----:B------:R-:W-:Y:S01]  /*efb0*/  ISETP.GT.U32.AND P6, PT, R0, R153, PT ;  /* 0x000000990000720c */ /* 0x000fe20003fc4070 */
[----:B------:R-:W-:Y:S01]  /*efc0*/  @!P2 IMAD.MOV R146, RZ, RZ, -R146 ;  /* 0x000000ffff92a224 */ /* 0x000fe200078e0a92 */
[----:B------:R-:W-:Y:S01]  /*efd0*/  IABS R155, R13 ;  /* 0x0000000d009b7213 */ /* 0x000fe20000000000 */
[----:B------:R-:W-:Y:S01]  /*efe0*/  @!P5 IMAD.MOV R148, RZ, RZ, -R148 ;  /* 0x000000ffff94d224 */ /* 0x000fe200078e0a94 */
[----:B------:R-:W-:-:S02]  /*eff0*/  ISETP.GE.AND P2, PT, R17, RZ, PT ;  /* 0x000000ff1100720c */ /* 0x000fc40003f46270 */
[----:B------:R-:W-:Y:S01]  /*f000*/  ISETP.GE.AND P5, PT, R16, RZ, PT ;  /* 0x000000ff1000720c */ /* 0x000fe20003fa6270 */
[--C-:B------:R-:W-:Y:S01]  /*f010*/  @!P3 IMAD.IADD R150, R150, 0x1, -R0.reuse ;  /* 0x000000019696b824 */ /* 0x100fe200078e0a00 */
[----:B------:R-:W-:Y:S01]  /*f020*/  ISETP.GE.AND P3, PT, R4, RZ, PT ;  /* 0x000000ff0400720c */ /* 0x000fe20003f66270 */
[----:B------:R-:W-:Y:S01]  /*f030*/  IMAD.HI.U32 R4, R2, R7, RZ ;  /* 0x0000000702047227 */ /* 0x000fe200078e00ff */
[C---:B------:R-:W-:Y:S02]  /*f040*/  LOP3.LUT R16, R3.reuse, 0xd4, RZ, 0xfc, !PT ;  /* 0x000000d403107812 */ /* 0x040fe400078efcff */
[----:B------:R-:W-:Y:S01]  /*f050*/  LOP3.LUT R17, R3, 0xd2, RZ, 0xfc, !PT ;  /* 0x000000d203117812 */ /* 0x000fe200078efcff */
[--C-:B------:R-:W-:Y:S01]  /*f060*/  @!P1 IMAD.IADD R151, R151, 0x1, -R0.reuse ;  /* 0x0000000197979824 */ /* 0x100fe200078e0a00 */
[C---:B------:R-:W-:Y:S01]  /*f070*/  ISETP.GT.U32.AND P1, PT, R0.reuse, R150, PT ;  /* 0x000000960000720c */ /* 0x040fe20003f24070 */
[----:B------:R-:W-:Y:S01]  /*f080*/  @!P6 IMAD.IADD R153, R153, 0x1, -R0 ;  /* 0x000000019999e824 */ /* 0x000fe200078e0a00 */
[----:B------:R-:W-:Y:S01]  /*f090*/  IABS R157, R16 ;  /* 0x00000010009d7213 */ /* 0x000fe20000000000 */
[----:B------:R-:W-:Y:S01]  /*f0a0*/  IMAD.MOV R154, RZ, RZ, -R4 ;  /* 0x000000ffff9a7224 */ /* 0x000fe200078e0a04 */
[----:B------:R-:W-:Y:S01]  /*f0b0*/  ISETP.GT.U32.AND P6, PT, R0, R151, PT ;  /* 0x000000970000720c */ /* 0x000fe20003fc4070 */
[----:B------:R-:W-:Y:S01]  /*f0c0*/  IMAD.HI.U32 R4, R2, R155, RZ ;  /* 0x0000009b02047227 */ /* 0x000fe200078e00ff */
[----:B------:R-:W-:-:S03]  /*f0d0*/  IABS R15, R17 ;  /* 0x00000011000f7213 */ /* 0x000fc60000000000 */
[----:B------:R-:W-:Y:S02]  /*f0e0*/  IMAD.MOV R4, RZ, RZ, -R4 ;  /* 0x000000ffff047224 */ /* 0x000fe400078e0a04 */
[C---:B------:R-:W-:Y:S01]  /*f0f0*/  IMAD R154, R0.reuse, R154, R7 ;  /* 0x0000009a009a7224 */ /* 0x040fe200078e0207 */
[----:B------:R-:W-:Y:S01]  /*f100*/  IABS R7, R14 ;  /* 0x0000000e00077213 */ /* 0x000fe20000000000 */
[----:B------:R-:W-:Y:S02]  /*f110*/  IMAD R155, R0, R4, R155 ;  /* 0x00000004009b7224 */ /* 0x000fe400078e029b */
[--C-:B------:R-:W-:Y:S01]  /*f120*/  @!P1 IMAD.IADD R150, R150, 0x1, -R0.reuse ;  /* 0x0000000196969824 */ /* 0x100fe200078e0a00 */
[C---:B------:R-:W-:Y:S01]  /*f130*/  ISETP.GT.U32.AND P1, PT, R0.reuse, R154, PT ;  /* 0x0000009a0000720c */ /* 0x040fe20003f24070 */
[----:B------:R-:W-:Y:S01]  /*f140*/  @!P6 IMAD.IADD R151, R151, 0x1, -R0 ;  /* 0x000000019797e824 */ /* 0x000fe200078e0a00 */
[----:B------:R-:W-:Y:S01]  /*f150*/  ISETP.GT.U32.AND P6, PT, R0, R155, PT ;  /* 0x0000009b0000720c */ /* 0x000fe20003fc4070 */
[----:B------:R-:W-:-:S04]  /*f160*/  IMAD.HI.U32 R4, R2, R7, RZ ;  /* 0x0000000702047227 */ /* 0x000fc800078e00ff */
[----:B------:R-:W-:Y:S01]  /*f170*/  @!P2 IMAD.MOV R149, RZ, RZ, -R149 ;  /* 0x000000ffff95a224 */ /* 0x000fe200078e0a95 */
[----:B------:R-:W-:Y:S01]  /*f180*/  ISETP.GT.U32.AND P2, PT, R0, R153, PT ;  /* 0x000000990000720c */ /* 0x000fe20003f44070 */
[----:B------:R-:W-:Y:S02]  /*f190*/  IMAD.MOV R4, RZ, RZ, -R4 ;  /* 0x000000ffff047224 */ /* 0x000fe400078e0a04 */
[----:B------:R-:W-:Y:S02]  /*f1a0*/  @!P4 IMAD.MOV R150, RZ, RZ, -R150 ;  /* 0x000000ffff96c224 */ /* 0x000fe400078e0a96 */
[--C-:B------:R-:W-:Y:S01]  /*f1b0*/  @!P1 IMAD.IADD R154, R154, 0x1, -R0.reuse ;  /* 0x000000019a9a9824 */ /* 0x100fe200078e0a00 */
[----:B------:R-:W-:Y:S01]  /*f1c0*/  ISETP.GE.AND P1, PT, R14, RZ, PT ;  /* 0x000000ff0e00720c */ /* 0x000fe20003f26270 */
[----:B------:R-:W-:Y:S01]  /*f1d0*/  @!P6 IMAD.IADD R155, R155, 0x1, -R0 ;  /* 0x000000019b9be824 */ /* 0x000fe200078e0a00 */
[----:B------:R-:W-:Y:S01]  /*f1e0*/  LOP3.LUT R14, R3, 0xcc, RZ, 0xfc, !PT ;  /* 0x000000cc030e7812 */ /* 0x000fe200078efcff */
[C---:B------:R-:W-:Y:S01]  /*f1f0*/  IMAD R156, R0.reuse, R4, R7 ;  /* 0x00000004009c7224 */ /* 0x040fe200078e0207 */
[C---:B------:R-:W-:Y:S01]  /*f200*/  ISETP.GT.U32.AND P6, PT, R0.reuse, R154, PT ;  /* 0x0000009a0000720c */ /* 0x040fe20003fc4070 */
[----:B------:R-:W-:Y:S01]  /*f210*/  @!P0 IMAD.MOV R151, RZ, RZ, -R151 ;  /* 0x000000ffff978224 */ /* 0x000fe200078e0a97 */
[----:B------:R-:W-:Y:S01]  /*f220*/  ISETP.GT.U32.AND P4, PT, R0, R155, PT ;  /* 0x0000009b0000720c */ /* 0x000fe20003f84070 */
[----:B------:R-:W-:Y:S01]  /*f230*/  IMAD.HI.U32 R4, R2, R157, RZ ;  /* 0x0000009d02047227 */ /* 0x000fe200078e00ff */
[----:B------:R-:W-:-:S02]  /*f240*/  ISETP.GT.U32.AND P0, PT, R0, R156, PT ;  /* 0x0000009c0000720c */ /* 0x000fc40003f04070 */
[----:B------:R-:W-:Y:S01]  /*f250*/  IABS R161, R14 ;  /* 0x0000000e00a17213 */ /* 0x000fe20000000000 */
[----:B------:R-:W-:-:S04]  /*f260*/  IMAD.HI.U32 R7, R2, R15, RZ ;  /* 0x0000000f02077227 */ /* 0x000fc800078e00ff */
[----:B------:R-:W-:Y:S01]  /*f270*/  @!P2 IMAD.IADD R153, R153, 0x1, -R0 ;  /* 0x000000019999a824 */ /* 0x000fe200078e0a00 */
[----:B------:R-:W-:Y:S01]  /*f280*/  ISETP.GE.AND P2, PT, R13, RZ, PT ;  /* 0x000000ff0d00720c */ /* 0x000fe20003f46270 */
[----:B------:R-:W-:Y:S02]  /*f290*/  IMAD.MOV R13, RZ, RZ, -R4 ;  /* 0x000000ffff0d7224 */ /* 0x000fe400078e0a04 */
[----:B------:R-:W-:Y:S02]  /*f2a0*/  IMAD.MOV R7, RZ, RZ, -R7 ;  /* 0x000000ffff077224 */ /* 0x000fe400078e0a07 */
[C---:B------:R-:W-:Y:S02]  /*f2b0*/  IMAD R157, R0.reuse, R13, R157 ;  /* 0x0000000d009d7224 */ /* 0x040fe400078e029d */
[----:B------:R-:W-:Y:S01]  /*f2c0*/  IMAD R158, R0, R7, R15 ;  /* 0x00000007009e7224 */ /* 0x000fe200078e020f */
[----:B------:R-:W-:Y:S01]  /*f2d0*/  LOP3.LUT R7, R3, 0xd0, RZ, 0xfc, !PT ;  /* 0x000000d003077812 */ /* 0x000fe200078efcff */
[----:B------:R-:W-:-:S02]  /*f2e0*/  @!P6 IMAD.IADD R154, R154, 0x1, -R0 ;  /* 0x000000019a9ae824 */ /* 0x000fc400078e0a00 */
[--C-:B------:R-:W-:Y:S01]  /*f2f0*/  @!P4 IMAD.IADD R155, R155, 0x1, -R0.reuse ;  /* 0x000000019b9bc824 */ /* 0x100fe200078e0a00 */
[----:B------:R-:W-:Y:S01]  /*f300*/  ISETP.GT.U32.AND P4, PT, R0, R157, PT ;  /* 0x0000009d0000720c */ /* 0x000fe20003f84070 */
[----:B------:R-:W-:Y:S01]  /*f310*/  @!P0 IMAD.IADD R156, R156, 0x1, -R0 ;  /* 0x000000019c9c8824 */ /* 0x000fe200078e0a00 */
[----:B------:R-:W-:Y:S01]  /*f320*/  IABS R159, R7 ;  /* 0x00000007009f7213 */ /* 0x000fe20000000000 */
[----:B------:R-:W-:Y:S01]  /*f330*/  @!P3 IMAD.MOV R154, RZ, RZ, -R154 ;  /* 0x000000ffff9ab224 */ /* 0x000fe200078e0a9a */
[----:B------:R-:W-:Y:S01]  /*f340*/  ISETP.GT.U32.AND P3, PT, R0, R158, PT ;  /* 0x0000009e0000720c */ /* 0x000fe20003f64070 */
[----:B------:R-:W-:Y:S01]  /*f350*/  VIADD R4, R6, 0xce ;  /* 0x000000ce06047836 */ /* 0x000fe20000000000 */
[----:B------:R-:W-:Y:S01]  /*f360*/  ISETP.GT.U32.AND P0, PT, R0, R156, PT ;  /* 0x0000009c0000720c */ /* 0x000fe20003f04070 */
[----:B------:R-:W-:Y:S01]  /*f370*/  @!P5 IMAD.MOV R153, RZ, RZ, -R153 ;  /* 0x000000ffff99d224 */ /* 0x000fe200078e0a99 */
[----:B------:R-:W-:Y:S01]  /*f380*/  ISETP.GE.AND P5, PT, R16, RZ, PT ;  /* 0x000000ff1000720c */ /* 0x000fe20003fa6270 */
[----:B------:R-:W-:Y:S01]  /*f390*/  @!P2 IMAD.MOV R155, RZ, RZ, -R155 ;  /* 0x000000ffff9ba224 */ /* 0x000fe200078e0a9b */
[----:B------:R-:W-:-:S02]  /*f3a0*/  ISETP.GE.AND P6, PT, R4, RZ, PT ;  /* 0x000000ff0400720c */ /* 0x000fc40003fc6270 */
[----:B------:R-:W-:Y:S01]  /*f3b0*/  IABS R15, R4 ;  /* 0x00000004000f7213 */ /* 0x000fe20000000000 */
[--C-:B------:R-:W-:Y:S01]  /*f3c0*/  @!P4 IMAD.IADD R157, R157, 0x1, -R0.reuse ;  /* 0x000000019d9dc824 */ /* 0x100fe200078e0a00 */
[----:B------:R-:W-:Y:S01]  /*f3d0*/  ISETP.GE.AND P2, PT, R17, RZ, PT ;  /* 0x000000ff1100720c */ /* 0x000fe20003f46270 */
[----:B------:R-:W-:Y:S01]  /*f3e0*/  IMAD.HI.U32 R4, R2, R159, RZ ;  /* 0x0000009f02047227 */ /* 0x000fe200078e00ff */
[C---:B------:R-:W-:Y:S02]  /*f3f0*/  LOP3.LUT R16, R3.reuse, 0xc6, RZ, 0xfc, !PT ;  /* 0x000000c603107812 */ /* 0x040fe400078efcff */
[----:B------:R-:W-:Y:S01]  /*f400*/  ISETP.GT.U32.AND P4, PT, R0, R157, PT ;  /* 0x0000009d0000720c */ /* 0x000fe20003f84070 */
[--C-:B------:R-:W-:Y:S01]  /*f410*/  @!P3 IMAD.IADD R158, R158, 0x1, -R0.reuse ;  /* 0x000000019e9eb824 */ /* 0x100fe200078e0a00 */
[----:B------:R-:W-:Y:S01]  /*f420*/  LOP3.LUT R17, R3, 0xc4, RZ, 0xfc, !PT ;  /* 0x000000c403117812 */ /* 0x000fe200078efcff */
[----:B------:R-:W-:Y:S01]  /*f430*/  @!P0 IMAD.IADD R156, R156, 0x1, -R0 ;  /* 0x000000019c9c8824 */ /* 0x000fe200078e0a00 */
[----:B------:R-:W-:Y:S01]  /*f440*/  ISETP.GE.AND P0, PT, R7, RZ, PT ;  /* 0x000000ff0700720c */ /* 0x000fe20003f06270 */
[----:B------:R-:W-:Y:S01]  /*f450*/  IMAD.HI.U32 R7, R2, R161, RZ ;  /* 0x000000a102077227 */ /* 0x000fe200078e00ff */
[----:B------:R-:W-:-:S02]  /*f460*/  ISETP.GT.U32.AND P3, PT, R0, R158, PT ;  /* 0x0000009e0000720c */ /* 0x000fc40003f64070 */
[----:B------:R-:W-:Y:S01]  /*f470*/  IABS R165, R17 ;  /* 0x0000001100a57213 */ /* 0x000fe20000000000 */
[----:B------:R-:W-:Y:S02]  /*f480*/  IMAD.MOV R13, RZ, RZ, -R4 ;  /* 0x000000ffff0d7224 */ /* 0x000fe400078e0a04 */
[----:B------:R-:W-:-:S04]  /*f490*/  IMAD.HI.U32 R4, R2, R15, RZ ;  /* 0x0000000f02047227 */ /* 0x000fc800078e00ff */
[----:B------:R-:W-:Y:S02]  /*f4a0*/  IMAD.MOV R7, RZ, RZ, -R7 ;  /* 0x000000ffff077224 */ /* 0x000fe400078e0a07 */
[C---:B------:R-:W-:Y:S02]  /*f4b0*/  IMAD R159, R0.reuse, R13, R159 ;  /* 0x0000000d009f7224 */ /* 0x040fe400078e029f */
[----:B------:R-:W-:Y:S02]  /*f4c0*/  IMAD.MOV R4, RZ, RZ, -R4 ;  /* 0x000000ffff047224 */ /* 0x000fe400078e0a04 */
[C---:B------:R-:W-:Y:S02]  /*f4d0*/  IMAD R161, R0.reuse, R7, R161 ;  /* 0x0000000700a17224 */ /* 0x040fe400078e02a1 */
[--C-:B------:R-:W-:Y:S01]  /*f4e0*/  @!P4 IMAD.IADD R157, R157, 0x1, -R0.reuse ;  /* 0x000000019d9dc824 */ /* 0x100fe200078e0a00 */
[C---:B------:R-:W-:Y:S01]  /*f4f0*/  ISETP.GT.U32.AND P4, PT, R0.reuse, R159, PT ;  /* 0x0000009f0000720c */ /* 0x040fe20003f84070 */
[----:B------:R-:W-:Y:S01]  /*f500*/  IMAD R160, R0, R4, R15 ;  /* 0x0000000400a07224 */ /* 0x000fe200078e020f */
        /* <DEDUP_REMOVED lines=8> */
[----:B------:R-:W-:-:S02]  /*f590*/  IABS R7, R4 ;  /* 0x0000000400077213 */ /* 0x000fc40000000000 */
[----:B------:R-:W-:Y:S01]  /*f5a0*/  LOP3.LUT R14, R3, 0xc8, RZ, 0xfc, !PT ;  /* 0x000000c8030e7812 */ /* 0x000fe200078efcff */
[--C-:B------:R-:W-:Y:S01]  /*f5b0*/  @!P4 IMAD.IADD R159, R159, 0x1, -R0.reuse ;  /* 0x000000019f9fc824 */ /* 0x100fe200078e0a00 */
[----:B------:R-:W-:Y:S01]  /*f5c0*/  ISETP.GE.AND P4, PT, R4, RZ, PT ;  /* 0x000000ff0400720c */ /* 0x000fe20003f86270 */
[----:B------:R-:W-:Y:S01]  /*f5d0*/  IMAD.HI.U32 R4, R2, R7, RZ ;  /* 0x0000000702047227 */ /* 0x000fe200078e00ff */
[----:B------:R-:W-:Y:S02]  /*f5e0*/  IABS R163, R14 ;  /* 0x0000000e00a37213 */ /* 0x000fe40000000000 */
[----:B------:R-:W-:Y:S01]  /*f5f0*/  IABS R15, R16 ;  /* 0x00000010000f7213 */ /* 0x000fe20000000000 */
[--C-:B------:R-:W-:Y:S02]  /*f600*/  @!P3 IMAD.IADD R161, R161, 0x1, -R0.reuse ;  /* 0x00000001a1a1b824 */ /* 0x100fe400078e0a00 */
[----:B------:R-:W-:Y:S01]  /*f610*/  @!P5 IMAD.IADD R160, R160, 0x1, -R0 ;  /* 0x00000001a0a0d824 */ /* 0x000fe200078e0a00 */
[C---:B------:R-:W-:Y:S01]  /*f620*/  ISETP.GT.U32.AND P5, PT, R0.reuse, R159, PT ;  /* 0x0000009f0000720c */ /* 0x040fe20003fa4070 */
[----:B------:R-:W-:Y:S01]  /*f630*/  IMAD.MOV R162, RZ, RZ, -R4 ;  /* 0x000000ffffa27224 */ /* 0x000fe200078e0a04 */
[----:B------:R-:W-:Y:S01]  /*f640*/  ISETP.GT.U32.AND P2, PT, R0, R161, PT ;  /* 0x000000a10000720c */ /* 0x000fe20003f44070 */
[----:B------:R-:W-:Y:S01]  /*f650*/  IMAD.HI.U32 R4, R2, R163, RZ ;  /* 0x000000a302047227 */ /* 0x000fe200078e00ff */
[----:B------:R-:W-:-:S03]  /*f660*/  ISETP.GT.U32.AND P3, PT, R0, R160, PT ;  /* 0x000000a00000720c */ /* 0x000fc60003f64070 */
[----:B------:R-:W-:Y:S02]  /*f670*/  IMAD.MOV R13, RZ, RZ, -R4 ;  /* 0x000000ffff0d7224 */ /* 0x000fe400078e0a04 */
[----:B------:R-:W-:-:S04]  /*f680*/  IMAD.HI.U32 R4, R2, R15, RZ ;  /* 0x0000000f02047227 */ /* 0x000fc800078e00ff */
[C---:B------:R-:W-:Y:S02]  /*f690*/  IMAD R163, R0.reuse, R13, R163 ;  /* 0x0000000d00a37224 */ /* 0x040fe400078e02a3 */
[----:B------:R-:W-:Y:S02]  /*f6a0*/  IMAD R162, R0, R162, R7 ;  /* 0x000000a200a27224 */ /* 0x000fe400078e0207 */
[----:B------:R-:W-:-:S04]  /*f6b0*/  IMAD.HI.U32 R7, R2, R165, RZ ;  /* 0x000000a502077227 */ /* 0x000fc800078e00ff */
[----:B------:R-:W-:Y:S02]  /*f6c0*/  IMAD.MOV R4, RZ, RZ, -R4 ;  /* 0x000000ffff047224 */ /* 0x000fe400078e0a04 */
[--C-:B------:R-:W-:Y:S01]  /*f6d0*/  @!P2 IMAD.IADD R161, R161, 0x1, -R0.reuse ;  /* 0x00000001a1a1a824 */ /* 0x100fe200078e0a00 */
[C---:B------:R-:W-:Y:S01]  /*f6e0*/  ISETP.GT.U32.AND P2, PT, R0.reuse, R163, PT ;  /* 0x000000a30000720c */ /* 0x040fe20003f44070 */
[--C-:B------:R-:W-:Y:S01]  /*f6f0*/  @!P5 IMAD.IADD R159, R159, 0x1, -R0.reuse ;  /* 0x000000019f9fd824 */ /* 0x100fe200078e0a00 */
[----:B------:R-:W-:Y:S01]  /*f700*/  ISETP.GT.U32.AND P5, PT, R0, R162, PT ;  /* 0x000000a20000720c */ /* 0x000fe20003fa4070 */
[----:B------:R-:W-:Y:S01]  /*f710*/  @!P3 IMAD.IADD R160, R160, 0x1, -R0 ;  /* 0x00000001a0a0b824 */ /* 0x000fe200078e0a00 */
[----:B------:R-:W-:Y:S01]  /*f720*/  ISETP.GE.AND P3, PT, R14, RZ, PT ;  /* 0x000000ff0e00720c */ /* 0x000fe20003f66270 */
[----:B------:R-:W-:Y:S01]  /*f730*/  IMAD.MOV R7, RZ, RZ, -R7 ;  /* 0x000000ffff077224 */ /* 0x000fe200078e0a07 */
[C---:B------:R-:W-:Y:S01]  /*f740*/  LOP3.LUT R14, R3.reuse, 0xc2, RZ, 0xfc, !PT ;  /* 0x000000c2030e7812 */ /* 0x040fe200078efcff */
[C---:B------:R-:W-:Y:S01]  /*f750*/  IMAD R164, R0.reuse, R4, R15 ;  /* 0x0000000400a47224 */ /* 0x040fe200078e020f */
[----:B------:R-:W-:Y:S01]  /*f760*/  LOP3.LUT R15, R3, 0xc0, RZ, 0xfc, !PT ;  /* 0x000000c0030f7812 */ /* 0x000fe200078efcff */
[C---:B------:R-:W-:Y:S01]  /*f770*/  IMAD R165, R0.reuse, R7, R165 ;  /* 0x0000000700a57224 */ /* 0x040fe200078e02a5 */
[----:B------:R-:W-:Y:S01]  /*f780*/  IABS R7, R14 ;  /* 0x0000000e00077213 */ /* 0x000fe20000000000 */
[----:B------:R-:W-:Y:S01]  /*f790*/  @!P6 IMAD.MOV R160, RZ, RZ, -R160 ;  /* 0x000000ffffa0e224 */ /* 0x000fe200078e0aa0 */
[C---:B------:R-:W-:Y:S01]  /*f7a0*/  ISETP.GT.U32.AND P6, PT, R0.reuse, R164, PT ;  /* 0x000000a40000720c */ /* 0x040fe20003fc4070 */
[----:B------:R-:W-:Y:S01]  /*f7b0*/  @!P1 IMAD.MOV R161, RZ, RZ, -R161 ;  /* 0x000000ffffa19224 */ /* 0x000fe200078e0aa1 */
[----:B------:R-:W-:Y:S01]  /*f7c0*/  ISETP.GT.U32.AND P1, PT, R0, R165, PT ;  /* 0x000000a50000720c */ /* 0x000fe20003f24070 */
[----:B------:R-:W-:Y:S01]  /*f7d0*/  VIADD R4, R6, 0xbe ;  /* 0x000000be06047836 */ /* 0x000fe20000000000 */
[----:B------:R-:W-:Y:S01]  /*f7e0*/  IABS R167, R15 ;  /* 0x0000000f00a77213 */ /* 0x000fe20000000000 */
[----:B------:R-:W-:-:S02]  /*f7f0*/  @!P2 IMAD.IADD R163, R163, 0x1, -R0 ;  /* 0x00000001a3a3a824 */ /* 0x000fc400078e0a00 */
[--C-:B------:R-:W-:Y:S01]  /*f800*/  @!P5 IMAD.IADD R162, R162, 0x1, -R0.reuse ;  /* 0x00000001a2a2d824 */ /* 0x100fe200078e0a00 */
[----:B------:R-:W-:Y:S01]  /*f810*/  ISETP.GE.AND P5, PT, R4, RZ, PT ;  /* 0x000000ff0400720c */ /* 0x000fe20003fa6270 */
[----:B------:R-:W-:Y:S01]  /*f820*/  @!P0 IMAD.MOV R159, RZ, RZ, -R159 ;  /* 0x000000ffff9f8224 */ /* 0x000fe200078e0a9f */
[----:B------:R-:W-:Y:S01]  /*f830*/  IABS R13, R4 ;  /* 0x00000004000d7213 */ /* 0x000fe20000000000 */
[----:B------:R-:W-:Y:S01]  /*f840*/  IMAD.HI.U32 R4, R2, R7, RZ ;  /* 0x0000000702047227 */ /* 0x000fe200078e00ff */
[C---:B------:R-:W-:Y:S02]  /*f850*/  ISETP.GT.U32.AND P0, PT, R0.reuse, R163, PT ;  /* 0x000000a30000720c */ /* 0x040fe40003f04070 */
[----:B------:R-:W-:Y:S01]  /*f860*/  ISETP.GT.U32.AND P2, PT, R0, R162, PT ;  /* 0x000000a20000720c */ /* 0x000fe20003f44070 */
[----:B------:R-:W-:Y:S01]  /*f870*/  @!P6 IMAD.IADD R164, R164, 0x1, -R0 ;  /* 0x00000001a4a4e824 */ /* 0x000fe200078e0a00 */
[----:B------:R-:W-:Y:S01]  /*f880*/  ISETP.GE.AND P6, PT, R17, RZ, PT ;  /* 0x000000ff1100720c */ /* 0x000fe20003fc6270 */
[----:B------:R-:W-:Y:S01]  /*f890*/  IMAD.MOV R4, RZ, RZ, -R4 ;  /* 0x000000ffff047224 */ /* 0x000fe200078e0a04 */
[----:B------:R-:W-:Y:S01]  /*f8a0*/  LOP3.LUT R17, R3, 0xba, RZ, 0xfc, !PT ;  /* 0x000000ba03117812 */ /* 0x000fe200078efcff */
[----:B------:R-:W-:Y:S01]  /*f8b0*/  @!P1 IMAD.IADD R165, R165, 0x1, -R0 ;  /* 0x00000001a5a59824 */ /* 0x000fe200078e0a00 */
[C---:B------:R-:W-:Y:S01]  /*f8c0*/  ISETP.GT.U32.AND P1, PT, R0.reuse, R164, PT ;  /* 0x000000a40000720c */ /* 0x040fe20003f24070 */
[----:B------:R-:W-:-:S02]  /*f8d0*/  IMAD R166, R0, R4, R7 ;  /* 0x0000000400a67224 */ /* 0x000fc400078e0207 */
[----:B------:R-:W-:-:S04]  /*f8e0*/  IMAD.HI.U32 R4, R2, R167, RZ ;  /* 0x000000a702047227 */ /* 0x000fc800078e00ff */
[----:B------:R-:W-:Y:S01]  /*f8f0*/  @!P0 IMAD.IADD R163, R163, 0x1, -R0 ;  /* 0x00000001a3a38824 */ /* 0x000fe200078e0a00 */
[----:B------:R-:W-:Y:S01]  /*f900*/  ISETP.GT.U32.AND P0, PT, R0, R166, PT ;  /* 0x000000a60000720c */ /* 0x000fe20003f04070 */
[----:B------:R-:W-:Y:S02]  /*f910*/  IMAD.MOV R4, RZ, RZ, -R4 ;  /* 0x000000ffff047224 */ /* 0x000fe400078e0a04 */
[----:B------:R-:W-:Y:S01]  /*f920*/  @!P2 IMAD.IADD R162, R162, 0x1, -R0 ;  /* 0x00000001a2a2a824 */ /* 0x000fe200078e0a00 */
[----:B------:R-:W-:Y:S01]  /*f930*/  ISETP.GE.AND P2, PT, R16, RZ, PT ;  /* 0x000000ff1000720c */ /* 0x000fe20003f46270 */
[----:B------:R-:W-:Y:S01]  /*f940*/  IMAD.HI.U32 R7, R2, R13, RZ ;  /* 0x0000000d02077227 */ /* 0x000fe200078e00ff */
[----:B------:R-:W-:-:S03]  /*f950*/  LOP3.LUT R16, R3, 0xbc, RZ, 0xfc, !PT ;  /* 0x000000bc03107812 */ /* 0x000fc600078efcff */
[C---:B------:R-:W-:Y:S01]  /*f960*/  IMAD R167, R0.reuse, R4, R167 ;  /* 0x0000000400a77224 */ /* 0x040fe200078e02a7 */
[----:B------:R-:W-:Y:S01]  /*f970*/  IABS R169, R16 ;  /* 0x0000001000a97213 */ /* 0x000fe20000000000 */
[----:B------:R-:W-:Y:S02]  /*f980*/  IMAD.MOV R7, RZ, RZ, -R7 ;  /* 0x000000ffff077224 */ /* 0x000fe400078e0a07 */
[----:B------:R-:W-:Y:S01]  /*f990*/  @!P4 IMAD.MOV R162, RZ, RZ, -R162 ;  /* 0x000000ffffa2c224 */ /* 0x000fe200078e0aa2 */
[----:B------:R-:W-:Y:S01]  /*f9a0*/  ISETP.GT.U32.AND P4, PT, R0, R165, PT ;  /* 0x000000a50000720c */ /* 0x000fe20003f84070 */
[--C-:B------:R-:W-:Y:S01]  /*f9b0*/  @!P1 IMAD.IADD R164, R164, 0x1, -R0.reuse ;  /* 0x00000001a4a49824 */ /* 0x100fe200078e0a00 */
[C---:B------:R-:W-:Y:S01]  /*f9c0*/  ISETP.GT.U32.AND P1, PT, R0.reuse, R167, PT ;  /* 0x000000a70000720c */ /* 0x040fe20003f24070 */
[----:B------:R-:W-:Y:S01]  /*f9d0*/  IMAD R168, R0, R7, R13 ;  /* 0x0000000700a87224 */ /* 0x000fe200078e020d */
[----:B------:R-:W-:Y:S01]  /*f9e0*/  IABS R13, R17 ;  /* 0x00000011000d7213 */ /* 0x000fe20000000000 */
[----:B------:R-:W-:-:S02]  /*f9f0*/  @!P0 IMAD.IADD R166, R166, 0x1, -R0 ;  /* 0x00000001a6a68824 */ /* 0x000fc400078e0a00 */
[----:B------:R-:W-:Y:S01]  /*fa00*/  @!P3 IMAD.MOV R163, RZ, RZ, -R163 ;  /* 0x000000ffffa3b224 */ /* 0x000fe200078e0aa3 */
[----:B------:R-:W-:Y:S01]  /*fa10*/  ISETP.GE.AND P3, PT, R14, RZ, PT ;  /* 0x000000ff0e00720c */ /* 0x000fe20003f66270 */
[----:B------:R-:W-:Y:S01]  /*fa20*/  IMAD.HI.U32 R7, R2, R13, RZ ;  /* 0x0000000d02077227 */ /* 0x000fe200078e00ff */
[----:B------:R-:W-:Y:S02]  /*fa30*/  ISETP.GT.U32.AND P0, PT, R0, R166, PT ;  /* 0x000000a60000720c */ /* 0x000fe40003f04070 */
[----:B------:R-:W-:Y:S01]  /*fa40*/  LOP3.LUT R14, R3, 0xb6, RZ, 0xfc, !PT ;  /* 0x000000b6030e7812 */ /* 0x000fe200078efcff */
[--C-:B------:R-:W-:Y:S01]  /*fa50*/  @!P4 IMAD.IADD R165, R165, 0x1, -R0.reuse ;  /* 0x00000001a5a5c824 */ /* 0x100fe200078e0a00 */
[----:B------:R-:W-:Y:S01]  /*fa60*/  ISETP.GE.AND P4, PT, R15, RZ, PT ;  /* 0x000000ff0f00720c */ /* 0x000fe20003f86270 */
[----:B------:R-:W-:Y:S01]  /*fa70*/  IMAD.MOV R7, RZ, RZ, -R7 ;  /* 0x000000ffff077224 */ /* 0x000fe200078e0a07 */
[----:B------:R-:W-:Y:S01]  /*fa80*/  IABS R15, R14 ;  /* 0x0000000e000f7213 */ /* 0x000fe20000000000 */
[----:B------:R-:W-:Y:S01]  /*fa90*/  @!P1 IMAD.IADD R167, R167, 0x1, -R0 ;  /* 0x00000001a7a79824 */ /* 0x000fe200078e0a00 */
[----:B------:R-:W-:Y:S01]  /*faa0*/  ISETP.GE.AND P1, PT, R17, RZ, PT ;  /* 0x000000ff1100720c */ /* 0x000fe20003f26270 */
[----:B------:R-:W-:Y:S01]  /*fab0*/  IMAD.HI.U32 R4, R2, R169, RZ ;  /* 0x000000a902047227 */ /* 0x000fe200078e00ff */
[----:B------:R-:W-:-:S03]  /*fac0*/  IABS R17, R18 ;  /* 0x0000001200117213 */ /* 0x000fc60000000000 */
[----:B------:R-:W-:Y:S01]  /*fad0*/  @!P2 IMAD.MOV R164, RZ, RZ, -R164 ;  /* 0x000000ffffa4a224 */ /* 0x000fe200078e0aa4 */
[C---:B------:R-:W-:Y:S01]  /*fae0*/  ISETP.GT.U32.AND P2, PT, R0.reuse, R168, PT ;  /* 0x000000a80000720c */ /* 0x040fe20003f44070 */
[C---:B------:R-:W-:Y:S01]  /*faf0*/  IMAD R170, R0.reuse, R7, R13 ;  /* 0x0000000700aa7224 */ /* 0x040fe200078e020d */
[C---:B------:R-:W-:Y:S01]  /*fb00*/  LOP3.LUT R7, R3.reuse, 0xb8, RZ, 0xfc, !PT ;  /* 0x000000b803077812 */ /* 0x040fe200078efcff */
[----:B------:R-:W-:Y:S01]  /*fb10*/  @!P6 IMAD.MOV R165, RZ, RZ, -R165 ;  /* 0x000000ffffa5e224 */ /* 0x000fe200078e0aa5 */
[----:B------:R-:W-:Y:S01]  /*fb20*/  ISETP.GT.U32.AND P6, PT, R0, R167, PT ;  /* 0x000000a70000720c */ /* 0x000fe20003fc4070 */
[----:B------:R-:W-:Y:S01]  /*fb30*/  IMAD.MOV R4, RZ, RZ, -R4 ;  /* 0x000000ffff047224 */ /* 0x000fe200078e0a04 */
[----:B------:R-:W-:Y:S01]  /*fb40*/  IABS R171, R7 ;  /* 0x0000000700ab7213 */ /* 0x000fe20000000000 */
[----:B------:R-:W-:Y:S01]  /*fb50*/  @!P0 IMAD.IADD R166, R166, 0x1, -R0 ;  /* 0x00000001a6a68824 */ /* 0x000fe200078e0a00 */
[----:B------:R-:W-:Y:S01]  /*fb60*/  ISETP.GE.AND P0, PT, R16, RZ, PT ;  /* 0x000000ff1000720c */ /* 0x000fe20003f06270 */
[----:B------:R-:W-:Y:S01]  /*fb70*/  IMAD R169, R0, R4, R169 ;  /* 0x0000000400a97224 */ /* 0x000fe200078e02a9 */
[----:B------:R-:W-:Y:S01]  /*fb80*/  LOP3.LUT R16, R3, 0xb4, RZ, 0xfc, !PT ;  /* 0x000000b403107812 */ /* 0x000fe200078efcff */
[----:B------:R-:W-:-:S02]  /*fb90*/  @!P3 IMAD.MOV R166, RZ, RZ, -R166 ;  /* 0x000000ffffa6b224 */ /* 0x000fc400078e0aa6 */
[----:B------:R-:W-:Y:S01]  /*fba0*/  IMAD.HI.U32 R4, R2, R171, RZ ;  /* 0x000000ab02047227 */ /* 0x000fe200078e00ff */
[----:B------:R-:W-:Y:S02]  /*fbb0*/  ISETP.GT.U32.AND P3, PT, R0, R169, PT ;  /* 0x000000a90000720c */ /* 0x000fe40003f64070 */
[----:B------:R-:W-:Y:S01]  /*fbc0*/  IABS R173, R16 ;  /* 0x0000001000ad7213 */ /* 0x000fe20000000000 */
[--C-:B------:R-:W-:Y:S02]  /*fbd0*/  @!P2 IMAD.IADD R168, R168, 0x1, -R0.reuse ;  /* 0x00000001a8a8a824 */ /* 0x100fe400078e0a00 */
[----:B------:R-:W-:Y:S01]  /*fbe0*/  @!P6 IMAD.IADD R167, R167, 0x1, -R0 ;  /* 0x00000001a7a7e824 */ /* 0x000fe200078e0a00 */
[C---:B------:R-:W-:Y:S01]  /*fbf0*/  ISETP.GT.U32.AND P6, PT, R0.reuse, R170, PT ;  /* 0x000000aa0000720c */ /* 0x040fe20003fc4070 */
[----:B------:R-:W-:Y:S01]  /*fc00*/  IMAD.MOV R4, RZ, RZ, -R4 ;  /* 0x000000ffff047224 */ /* 0x000fe200078e0a04 */
[----:B------:R-:W-:Y:S01]  /*fc10*/  ISETP.GT.U32.AND P2, PT, R0, R168, PT ;  /* 0x000000a80000720c */ /* 0x000fe20003f44070 */
[----:B------:R-:W-:-:S02]  /*fc20*/  @!P4 IMAD.MOV R167, RZ, RZ, -R167 ;  /* 0x000000ffffa7c224 */ /* 0x000fc400078e0aa7 */
[----:B------:R-:W-:Y:S02]  /*fc30*/  IMAD R171, R0, R4, R171 ;  /* 0x0000000400ab7224 */ /* 0x000fe400078e02ab */
[--C-:B------:R-:W-:Y:S02]  /*fc40*/  @!P3 IMAD.IADD R169, R169, 0x1, -R0.reuse ;  /* 0x00000001a9a9b824 */ /* 0x100fe400078e0a00 */
[----:B------:R-:W-:Y:S01]  /*fc50*/  IMAD.HI.U32 R4, R2, R15, RZ ;  /* 0x0000000f02047227 */ /* 0x000fe200078e00ff */
[C---:B------:R-:W-:Y:S02]  /*fc60*/  ISETP.GT.U32.AND P4, PT, R0.reuse, R171, PT ;  /* 0x000000ab0000720c */ /* 0x040fe40003f84070 */
[----:B------:R-:W-:Y:S01]  /*fc70*/  ISETP.GT.U32.AND P3, PT, R0, R169, PT ;  /* 0x000000a90000720c */ /* 0x000fe20003f64070 */
[--C-:B------:R-:W-:Y:S02]  /*fc80*/  @!P6 IMAD.IADD R170, R170, 0x1, -R0.reuse ;  /* 0x00000001aaaae824 */ /* 0x100fe400078e0a00 */
[----:B------:R-:W-:Y:S01]  /*fc90*/  @!P2 IMAD.IADD R168, R168, 0x1, -R0 ;  /* 0x00000001a8a8a824 */ /* 0x000fe200078e0a00 */
[----:B------:R-:W-:Y:S01]  /*fca0*/  ISETP.GE.AND P2, PT, R7, RZ, PT ;  /* 0x000000ff0700720c */ /* 0x000fe20003f46270 */
[----:B------:R-:W-:Y:S01]  /*fcb0*/  IMAD.HI.U32 R7, R2, R173, RZ ;  /* 0x000000ad02077227 */ /* 0x000fe200078e00ff */
[----:B------:R-:W-:-:S03]  /*fcc0*/  ISETP.GT.U32.AND P6, PT, R0, R170, PT ;  /* 0x000000aa0000720c */ /* 0x000fc60003fc4070 */
[----:B------:R-:W-:Y:S02]  /*fcd0*/  IMAD.MOV R4, RZ, RZ, -R4 ;  /* 0x000000ffff047224 */ /* 0x000fe400078e0a04 */
[----:B------:R-:W-:Y:S02]  /*fce0*/  @!P4 IMAD.IADD R171, R171, 0x1, -R0 ;  /* 0x00000001ababc824 */ /* 0x000fe400078e0a00 */
[----:B------:R-:W-:Y:S02]  /*fcf0*/  IMAD.MOV R7, RZ, RZ, -R7 ;  /* 0x000000ffff077224 */ /* 0x000fe400078e0a07 */
[----:B------:R-:W-:Y:S01]  /*fd00*/  IMAD.HI.U32 R13, R2, R17, RZ ;  /* 0x00000011020d7227 */ /* 0x000fe200078e00ff */
[----:B------:R-:W-:-:S03]  /*fd10*/  ISETP.GT.U32.AND P4, PT, R0, R171, PT ;  /* 0x000000ab0000720c */ /* 0x000fc60003f84070 */
[--C-:B------:R-:W-:Y:S01]  /*fd20*/  @!P3 IMAD.IADD R169, R169, 0x1, -R0.reuse ;  /* 0x00000001a9a9b824 */ /* 0x100fe200078e0a00 */
[----:B------:R-:W-:Y:S01]  /*fd30*/  ISETP.GE.AND P3, PT, R16, RZ, PT ;  /* 0x000000ff1000720c */ /* 0x000fe20003f66270 */
[C---:B------:R-:W-:Y:S01]  /*fd40*/  IMAD R172, R0.reuse, R4, R15 ;  /* 0x0000000400ac7224 */ /* 0x040fe200078e020f */
[C---:B------:R-:W-:Y:S01]  /*fd50*/  LOP3.LUT R16, R3.reuse, 0xac, RZ, 0xfc, !PT ;  /* 0x000000ac03107812 */ /* 0x040fe200078efcff */
[----:B------:R-:W-:Y:S02]  /*fd60*/  IMAD R173, R0, R7, R173 ;  /* 0x0000000700ad7224 */ /* 0x000fe400078e02ad */
[----:B------:R-:W-:Y:S01]  /*fd70*/  IMAD.MOV R13, RZ, RZ, -R13 ;  /* 0x000000ffff0d7224 */ /* 0x000fe200078e0a0d */
[----:B------:R-:W-:Y:S01]  /*fd80*/  IABS R177, R16 ;  /* 0x0000001000b17213 */ /* 0x000fe20000000000 */
[--C-:B------:R-:W-:Y:S01]  /*fd90*/  @!P6 IMAD.IADD R170, R170, 0x1, -R0.reuse ;  /* 0x00000001aaaae824 */ /* 0x100fe200078e0a00 */
[C---:B------:R-:W-:Y:S01]  /*fda0*/  ISETP.GT.U32.AND P6, PT, R0.reuse, R172, PT ;  /* 0x000000ac0000720c */ /* 0x040fe20003fc4070 */
[----:B------:R-:W-:Y:S01]  /*fdb0*/  @!P0 IMAD.MOV R169, RZ, RZ, -R169 ;  /* 0x000000ffffa98224 */ /* 0x000fe200078e0aa9 */
[C---:B------:R-:W-:Y:S01]  /*fdc0*/  ISETP.GT.U32.AND P0, PT, R0.reuse, R173, PT ;  /* 0x000000ad0000720c */ /* 0x040fe20003f04070 */
[----:B------:R-:W-:Y:S01]  /*fdd0*/  IMAD R174, R0, R13, R17 ;  /* 0x0000000d00ae7224 */ /* 0x000fe200078e0211 */
[----:B------:R-:W-:Y:S01]  /*fde0*/  LOP3.LUT R17, R3, 0xa2, RZ, 0xfc, !PT ;  /* 0x000000a203117812 */ /* 0x000fe200078efcff */
        /* <DEDUP_REMOVED lines=8> */
[----:B------:R-:W-:Y:S01]  /*fe70*/  ISETP.GE.AND P1, PT, R4, RZ, PT ;  /* 0x000000ff0400720c */ /* 0x000fe20003f26270 */
[----:B------:R-:W-:Y:S01]  /*fe80*/  @!P0 IMAD.IADD R173, R173, 0x1, -R0 ;  /* 0x00000001adad8824 */ /* 0x000fe200078e0a00 */
[----:B------:R-:W-:Y:S01]  /*fe90*/  IABS R175, R14 ;  /* 0x0000000e00af7213 */ /* 0x000fe20000000000 */
[----:B------:R-:W-:Y:S01]  /*fea0*/  IMAD.HI.U32 R13, R2, R177, RZ ;  /* 0x000000b1020d7227 */ /* 0x000fe200078e00ff */
[----:B------:R-:W-:-:S02]  /*feb0*/  IABS R15, R4 ;  /* 0x00000004000f7213 */ /* 0x000fc40000000000 */
[----:B------:R-:W-:Y:S01]  /*fec0*/  ISETP.GT.U32.AND P6, PT, R0, R172, PT ;  /* 0x000000ac0000720c */ /* 0x000fe20003fc4070 */
        /* <DEDUP_REMOVED lines=8> */
[C---:B------:R-:W-:Y:S01]  /*ff50*/  LOP3.LUT R4, R3.reuse, 0xaa, RZ, 0xfc, !PT ;  /* 0x000000aa03047812 */ /* 0x040fe200078efcff */
[--C-:B------:R-:W-:Y:S01]  /*ff60*/  @!P6 IMAD.IADD R172, R172, 0x1, -R0.reuse ;  /* 0x00000001acace824 */ /* 0x100fe200078e0a00 */
[----:B------:R-:W-:Y:S01]  /*ff70*/  ISETP.GE.AND P6, PT, R14, RZ, PT ;  /* 0x000000ff0e00720c */ /* 0x000fe20003fc6270 */
[----:B------:R-:W-:Y:S01]  /*ff80*/  IMAD.MOV R13, RZ, RZ, -R13 ;  /* 0x000000ffff0d7224 */ /* 0x000fe200078e0a0d */
[----:B------:R-:W-:Y:S01]  /*ff90*/  LOP3.LUT R14, R3, 0xa6, RZ, 0xfc, !PT ;  /* 0x000000a6030e7812 */ /* 0x000fe200078efcff */
[C---:B------:R-:W-:Y:S01]  /*ffa0*/  IMAD R176, R0.reuse, R7, R15 ;  /* 0x0000000700b07224 */ /* 0x040fe200078e020f */
[----:B------:R-:W-:Y:S01]  /*ffb0*/  IABS R7, R4 ;  /* 0x0000000400077213 */ /* 0x000fe20000000000 */
[----:B------:R-:W-:Y:S01]  /*ffc0*/  @!P0 IMAD.IADD R173, R173, 0x1, -R0 ;  /* 0x00000001adad8824 */ /* 0x000fe200078e0a00 */
[C---:B------:R-:W-:Y:S01]  /*ffd0*/  ISETP.GT.U32.AND P0, PT, R0.reuse, R175, PT ;  /* 0x000000af0000720c */ /* 0x040fe20003f04070 */
[C---:B------:R-:W-:Y:S01]  /*ffe0*/  IMAD R177, R0.reuse, R13, R177 ;  /* 0x0000000d00b17224 */ /* 0x040fe200078e02b1 */
[----:B------:R-:W-:Y:S01]  /*fff0*/  LOP3.LUT R13, R3, 0xa8, RZ, 0xfc, !PT ;  /* 0x000000a8030d7812 */ /* 0x000fe200078efcff */
[----:B------:R-:W-:Y:S01]  /*10000*/  @!P5 IMAD.MOV R172, RZ, RZ, -R172 ;  /* 0x000000ffffacd224 */ /* 0x000fe200078e0aac */
[----:B------:R-:W-:Y:S01]  /*10010*/  ISETP.GT.U32.AND P5, PT, R0, R176, PT ;  /* 0x000000b00000720c */ /* 0x000fe20003fa4070 */
        /* <DEDUP_REMOVED lines=10> */
[----:B------:R-:W-:Y:S02]  /*100c0*/  LOP3.LUT R16, R3, 0xa4, RZ, 0xfc, !PT ;  /* 0x000000a403107812 */ /* 0x000fe400078efcff */
[----:B------:R-:W-:Y:S01]  /*100d0*/  IABS R15, R17 ;  /* 0x00000011000f7213 */ /* 0x000fe20000000000 */
[--C-:B------:R-:W-:Y:S01]  /*100e0*/  @!P5 IMAD.IADD R176, R176, 0x1, -R0.reuse ;  /* 0x00000001b0b0d824 */ /* 0x100fe200078e0a00 */
[C---:B------:R-:W-:Y:S01]  /*100f0*/  ISETP.GT.U32.AND P5, PT, R0.reuse, R175, PT ;  /* 0x000000af0000720c */ /* 0x040fe20003fa4070 */
[----:B------:R-:W-:Y:S01]  /*10100*/  @!P4 IMAD.IADD R177, R177, 0x1, -R0 ;  /* 0x00000001b1b1c824 */ /* 0x000fe200078e0a00 */
[----:B------:R-:W-:Y:S01]  /*10110*/  IABS R181, R16 ;  /* 0x0000001000b57213 */ /* 0x000fe20000000000 */
[----:B------:R-:W-:Y:S01]  /*10120*/  IMAD.MOV R178, RZ, RZ, -R4 ;  /* 0x000000ffffb27224 */ /* 0x000fe200078e0a04 */
[----:B------:R-:W-:Y:S01]  /*10130*/  ISETP.GT.U32.AND P4, PT, R0, R176, PT ;  /* 0x000000b00000720c */ /* 0x000fe20003f84070 */
[----:B------:R-:W-:Y:S01]  /*10140*/  IMAD.HI.U32 R4, R2, R179, RZ ;  /* 0x000000b302047227 */ /* 0x000fe200078e00ff */
[----:B------:R-:W-:-:S03]  /*10150*/  LOP3.LUT R18, R3, 0x82, RZ, 0xfc, !PT ;  /* 0x0000008203127812 */ /* 0x000fc600078efcff */
[C---:B------:R-:W-:Y:S01]  /*10160*/  IMAD R178, R0.reuse, R178, R7 ;  /* 0x000000b200b27224 */ /* 0x040fe200078e0207 */
[----:B------:R-:W-:Y:S01]  /*10170*/  IABS R7, R14 ;  /* 0x0000000e00077213 */ /* 0x000fe20000000000 */
[----:B------:R-:W-:Y:S02]  /*10180*/  IMAD.MOV R4, RZ, RZ, -R4 ;  /* 0x000000ffff047224 */ /* 0x000fe400078e0a04 */
[--C-:B------:R-:W-:Y:S01]  /*10190*/  @!P5 IMAD.IADD R175, R175, 0x1, -R0.reuse ;  /* 0x00000001afafd824 */ /* 0x100fe200078e0a00 */
[C---:B------:R-:W-:Y:S01]  /*101a0*/  ISETP.GT.U32.AND P5, PT, R0.reuse, R178, PT ;  /* 0x000000b20000720c */ /* 0x040fe20003fa4070 */
[----:B------:R-:W-:Y:S02]  /*101b0*/  IMAD R179, R0, R4, R179 ;  /* 0x0000000400b37224 */ /* 0x000fe400078e02b3 */
[----:B------:R-:W-:Y:S02]  /*101c0*/  @!P4 IMAD.IADD R176, R176, 0x1, -R0 ;  /* 0x00000001b0b0c824 */ /* 0x000fe400078e0a00 */
[----:B------:R-:W-:Y:S01]  /*101d0*/  IMAD.HI.U32 R4, R2, R7, RZ ;  /* 0x0000000702047227 */ /* 0x000fe200078e00ff */
[----:B------:R-:W-:-:S03]  /*101e0*/  ISETP.GT.U32.AND P4, PT, R0, R179, PT ;  /* 0x000000b30000720c */ /* 0x000fc60003f84070 */
[----:B------:R-:W-:Y:S02]  /*101f0*/  IMAD.MOV R4, RZ, RZ, -R4 ;  /* 0x000000ffff047224 */ /* 0x000fe400078e0a04 */
[----:B------:R-:W-:Y:S01]  /*10200*/  @!P2 IMAD.MOV R174, RZ, RZ, -R174 ;  /* 0x000000ffffaea224 */ /* 0x000fe200078e0aae */
[----:B------:R-:W-:Y:S01]  /*10210*/  ISETP.GT.U32.AND P2, PT, R0, R177, PT ;  /* 0x000000b10000720c */ /* 0x000fe20003f44070 */
[----:B------:R-:W-:Y:S01]  /*10220*/  @!P5 IMAD.IADD R178, R178, 0x1, -R0 ;  /* 0x00000001b2b2d824 */ /* 0x000fe200078e0a00 */
[----:B------:R-:W-:Y:S01]  /*10230*/  ISETP.GE.AND P5, PT, R14, RZ, PT ;  /* 0x000000ff0e00720c */ /* 0x000fe20003fa6270 */
[C---:B------:R-:W-:Y:S01]  /*10240*/  IMAD R180, R0.reuse, R4, R7 ;  /* 0x0000000400b47224 */ /* 0x040fe200078e0207 */
[----:B------:R-:W-:Y:S01]  /*10250*/  LOP3.LUT R14, R3, 0x9c, RZ, 0xfc, !PT ;  /* 0x0000009c030e7812 */ /* 0x000fe200078efcff */
[----:B------:R-:W-:Y:S02]  /*10260*/  @!P1 IMAD.MOV R176, RZ, RZ, -R176 ;  /* 0x000000ffffb09224 */ /* 0x000fe400078e0ab0 */
[----:B------:R-:W-:Y:S01]  /*10270*/  @!P4 IMAD.IADD R179, R179, 0x1, -R0 ;  /* 0x00000001b3b3c824 */ /* 0x000fe200078e0a00 */
[----:B------:R-:W-:Y:S01]  /*10280*/  ISETP.GT.U32.AND P4, PT, R0, R178, PT ;  /* 0x000000b20000720c */ /* 0x000fe20003f84070 */
[----:B------:R-:W-:Y:S01]  /*10290*/  IMAD.HI.U32 R7, R2, R15, RZ ;  /* 0x0000000f02077227 */ /* 0x000fe200078e00ff */
[----:B------:R-:W-:-:S02]  /*102a0*/  ISETP.GT.U32.AND P1, PT, R0, R180, PT ;  /* 0x000000b40000720c */ /* 0x000fc40003f24070 */
[----:B------:R-:W-:Y:S01]  /*102b0*/  IABS R185, R14 ;  /* 0x0000000e00b97213 */ /* 0x000fe20000000000 */
[----:B------:R-:W-:Y:S01]  /*102c0*/  @!P6 IMAD.MOV R175, RZ, RZ, -R175 ;  /* 0x000000ffffafe224 */ /* 0x000fe200078e0aaf */
[----:B------:R-:W-:Y:S01]  /*102d0*/  ISETP.GT.U32.AND P6, PT, R0, R179, PT ;  /* 0x000000b30000720c */ /* 0x000fe20003fc4070 */
[----:B------:R-:W-:-:S04]  /*102e0*/  IMAD.HI.U32 R4, R2, R181, RZ ;  /* 0x000000b502047227 */ /* 0x000fc800078e00ff */
[----:B------:R-:W-:Y:S02]  /*102f0*/  IMAD.MOV R7, RZ, RZ, -R7 ;  /* 0x000000ffff077224 */ /* 0x000fe400078e0a07 */
[----:B------:R-:W-:Y:S01]  /*10300*/  @!P2 IMAD.IADD R177, R177, 0x1, -R0 ;  /* 0x00000001b1b1a824 */ /* 0x000fe200078e0a00 */
[----:B------:R-:W-:Y:S01]  /*10310*/  ISETP.GE.AND P2, PT, R13, RZ, PT ;  /* 0x000000ff0d00720c */ /* 0x000fe20003f46270 */
[----:B------:R-:W-:Y:S02]  /*10320*/  IMAD.MOV R13, RZ, RZ, -R4 ;  /* 0x000000ffff0d7224 */ /* 0x000fe400078e0a04 */
[----:B------:R-:W-:Y:S01]  /*10330*/  IMAD R182, R0, R7, R15 ;  /* 0x0000000700b67224 */ /* 0x000fe200078e020f */
[----:B------:R-:W-:Y:S01]  /*10340*/  LOP3.LUT R7, R3, 0xa0, RZ, 0xfc, !PT ;  /* 0x000000a003077812 */ /* 0x000fe200078efcff */
[--C-:B------:R-:W-:Y:S02]  /*10350*/  @!P4 IMAD.IADD R178, R178, 0x1, -R0.reuse ;  /* 0x00000001b2b2c824 */ /* 0x100fe400078e0a00 */
[----:B------:R-:W-:Y:S01]  /*10360*/  IMAD R181, R0, R13, R181 ;  /* 0x0000000d00b57224 */ /* 0x000fe200078e02b5 */
[----:B------:R-:W-:Y:S01]  /*10370*/  IABS R183, R7 ;  /* 0x0000000700b77213 */ /* 0x000fe20000000000 */
[----:B------:R-:W-:-:S02]  /*10380*/  @!P1 IMAD.IADD R180, R180, 0x1, -R0 ;  /* 0x00000001b4b49824 */ /* 0x000fc400078e0a00 */
[----:B------:R-:W-:Y:S01]  /*10390*/  @!P0 IMAD.MOV R178, RZ, RZ, -R178 ;  /* 0x000000ffffb28224 */ /* 0x000fe200078e0ab2 */
[C---:B------:R-:W-:Y:S01]  /*103a0*/  ISETP.GT.U32.AND P0, PT, R0.reuse, R182, PT ;  /* 0x000000b60000720c */ /* 0x040fe20003f04070 */
[----:B------:R-:W-:Y:S01]  /*103b0*/  @!P6 IMAD.IADD R179, R179, 0x1, -R0 ;  /* 0x00000001b3b3e824 */ /* 0x000fe200078e0a00 */
[----:B------:R-:W-:Y:S01]  /*103c0*/  ISETP.GT.U32.AND P6, PT, R0, R181, PT ;  /* 0x000000b50000720c */ /* 0x000fe20003fc4070 */
[----:B------:R-:W-:Y:S01]  /*103d0*/  VIADD R4, R6, 0x9e ;  /* 0x0000009e06047836 */ /* 0x000fe20000000000 */
[----:B------:R-:W-:Y:S01]  /*103e0*/  ISETP.GT.U32.AND P1, PT, R0, R180, PT ;  /* 0x000000b40000720c */ /* 0x000fe20003f24070 */
[----:B------:R-:W-:Y:S02]  /*103f0*/  @!P2 IMAD.MOV R179, RZ, RZ, -R179 ;  /* 0x000000ffffb3a224 */ /* 0x000fe400078e0ab3 */
[----:B------:R-:W-:Y:S01]  /*10400*/  @!P3 IMAD.MOV R177, RZ, RZ, -R177 ;  /* 0x000000ffffb1b224 */ /* 0x000fe200078e0ab1 */
[----:B------:R-:W-:Y:S02]  /*10410*/  ISETP.GE.AND P4, PT, R4, RZ, PT ;  /* 0x000000ff0400720c */ /* 0x000fe40003f86270 */
[----:B------:R-:W-:Y:S01]  /*10420*/  IABS R15, R4 ;  /* 0x00000004000f7213 */ /* 0x000fe20000000000 */
[----:B------:R-:W-:Y:S01]  /*10430*/  IMAD.HI.U32 R4, R2, R183, RZ ;  /* 0x000000b702047227 */ /* 0x000fe200078e00ff */
[----:B------:R-:W-:-:S02]  /*10440*/  ISETP.GE.AND P3, PT, R16, RZ, PT ;  /* 0x000000ff1000720c */ /* 0x000fc40003f66270 */
[----:B------:R-:W-:Y:S01]  /*10450*/  LOP3.LUT R16, R3, 0x96, RZ, 0xfc, !PT ;  /* 0x0000009603107812 */ /* 0x000fe200078efcff */
[--C-:B------:R-:W-:Y:S02]  /*10460*/  @!P0 IMAD.IADD R182, R182, 0x1, -R0.reuse ;  /* 0x00000001b6b68824 */ /* 0x100fe400078e0a00 */
[--C-:B------:R-:W-:Y:S01]  /*10470*/  @!P6 IMAD.IADD R181, R181, 0x1, -R0.reuse ;  /* 0x00000001b5b5e824 */ /* 0x100fe200078e0a00 */
[----:B------:R-:W-:Y:S01]  /*10480*/  ISETP.GE.AND P6, PT, R17, RZ, PT ;  /* 0x000000ff1100720c */ /* 0x000fe20003fc6270 */
[----:B------:R-:W-:Y:S01]  /*10490*/  @!P1 IMAD.IADD R180, R180, 0x1, -R0 ;  /* 0x00000001b4b49824 */ /* 0x000fe200078e0a00 */
[----:B------:R-:W-:Y:S01]  /*104a0*/  ISETP.GE.AND P1, PT, R7, RZ, PT ;  /* 0x000000ff0700720c */ /* 0x000fe20003f26270 */
[----:B------:R-:W-:Y:S01]  /*104b0*/  IMAD.HI.U32 R7, R2, R185, RZ ;  /* 0x000000b902077227 */ /* 0x000fe200078e00ff */
[C---:B------:R-:W-:Y:S02]  /*104c0*/  ISETP.GT.U32.AND P0, PT, R0.reuse, R182, PT ;  /* 0x000000b60000720c */ /* 0x040fe40003f04070 */
[----:B------:R-:W-:Y:S01]  /*104d0*/  ISETP.GT.U32.AND P2, PT, R0, R181, PT ;  /* 0x000000b50000720c */ /* 0x000fe20003f44070 */
[----:B------:R-:W-:Y:S01]  /*104e0*/  IMAD.MOV R13, RZ, RZ, -R4 ;  /* 0x000000ffff0d7224 */ /* 0x000fe200078e0a04 */
[----:B------:R-:W-:Y:S01]  /*104f0*/  LOP3.LUT R17, R3, 0x94, RZ, 0xfc, !PT ;  /* 0x0000009403117812 */ /* 0x000fe200078efcff */
[----:B------:R-:W-:-:S02]  /*10500*/  IMAD.MOV R7, RZ, RZ, -R7 ;  /* 0x000000ffff077224 */ /* 0x000fc400078e0a07 */
[----:B------:R-:W-:Y:S01]  /*10510*/  IMAD R183, R0, R13, R183 ;  /* 0x0000000d00b77224 */ /* 0x000fe200078e02b7 */
[----:B------:R-:W-:Y:S01]  /*10520*/  IABS R189, R17 ;  /* 0x0000001100bd7213 */ /* 0x000fe20000000000 */
[----:B------:R-:W-:-:S04]  /*10530*/  IMAD.HI.U32 R4, R2, R15, RZ ;  /* 0x0000000f02047227 */ /* 0x000fc800078e00ff */
[C---:B------:R-:W-:Y:S02]  /*10540*/  IMAD R185, R0.reuse, R7, R185 ;  /* 0x0000000700b97224 */ /* 0x040fe400078e02b9 */
[----:B------:R-:W-:Y:S01]  /*10550*/  @!P5 IMAD.MOV R180, RZ, RZ, -R180 ;  /* 0x000000ffffb4d224 */ /* 0x000fe200078e0ab4 */
[----:B------:R-:W-:Y:S01]  /*10560*/  ISETP.GT.U32.AND P5, PT, R0, R183, PT ;  /* 0x000000b70000720c */ /* 0x000fe20003fa4070 */
[----:B------:R-:W-:Y:S02]  /*10570*/  IMAD.MOV R4, RZ, RZ, -R4 ;  /* 0x000000ffff047224 */ /* 0x000fe400078e0a04 */
[--C-:B------:R-:W-:Y:S01]  /*10580*/  @!P0 IMAD.IADD R182, R182, 0x1, -R0.reuse ;  /* 0x00000001b6b68824 */ /* 0x100fe200078e0a00 */
[----:B------:R-:W-:Y:S01]  /*10590*/  ISETP.GT.U32.AND P0, PT, R0, R185, PT ;  /* 0x000000b90000720c */ /* 0x000fe20003f04070 */
[----:B------:R-:W-:Y:S01]  /*105a0*/  @!P2 IMAD.IADD R181, R181, 0x1, -R0 ;  /* 0x00000001b5b5a824 */ /* 0x000fe200078e0a00 */
[----:B------:R-:W-:Y:S01]  /*105b0*/  ISETP.GE.AND P2, PT, R14, RZ, PT ;  /* 0x000000ff0e00720c */ /* 0x000fe20003f46270 */
[C---:B------:R-:W-:Y:S01]  /*105c0*/  IMAD R184, R0.reuse, R4, R15 ;  /* 0x0000000400b87224 */ /* 0x040fe200078e020f */
[C---:B------:R-:W-:Y:S01]  /*105d0*/  LOP3.LUT R4, R3.reuse, 0x9a, RZ, 0xfc, !PT ;  /* 0x0000009a03047812 */ /* 0x040fe200078efcff */
[----:B------:R-:W-:Y:S01]  /*105e0*/  @!P3 IMAD.MOV R181, RZ, RZ, -R181 ;  /* 0x000000ffffb5b224 */ /* 0x000fe200078e0ab5 */
[----:B------:R-:W-:Y:S01]  /*105f0*/  LOP3.LUT R14, R3, 0x98, RZ, 0xfc, !PT ;  /* 0x00000098030e7812 */ /* 0x000fe200078efcff */
[----:B------:R-:W-:Y:S01]  /*10600*/  @!P6 IMAD.MOV R182, RZ, RZ, -R182 ;  /* 0x000000ffffb6e224 */ /* 0x000fe200078e0ab6 */
[----:B------:R-:W-:Y:S01]  /*10610*/  ISETP.GT.U32.AND P3, PT, R0, R184, PT ;  /* 0x000000b80000720c */ /* 0x000fe20003f64070 */
[----:B------:R-:W-:Y:S01]  /*10620*/  @!P5 IMAD.IADD R183, R183, 0x1, -R0 ;  /* 0x00000001b7b7d824 */ /* 0x000fe200078e0a00 */
[----:B------:R-:W-:-:S02]  /*10630*/  IABS R7, R4 ;  /* 0x0000000400077213 */ /* 0x000fc40000000000 */
[----:B------:R-:W-:Y:S01]  /*10640*/  ISETP.GE.AND P5, PT, R4, RZ, PT ;  /* 0x000000ff0400720c */ /* 0x000fe20003fa6270 */
[----:B------:R-:W-:Y:S01]  /*10650*/  @!P0 IMAD.IADD R185, R185, 0x1, -R0 ;  /* 0x00000001b9b98824 */ /* 0x000fe200078e0a00 */
[----:B------:R-:W-:Y:S01]  /*10660*/  IABS R187, R14 ;  /* 0x0000000e00bb7213 */ /* 0x000fe20000000000 */
[----:B------:R-:W-:Y:S01]  /*10670*/  IMAD.HI.U32 R4, R2, R7, RZ ;  /* 0x0000000702047227 */ /* 0x000fe200078e00ff */
[----:B------:R-:W-:Y:S02]  /*10680*/  IABS R15, R16 ;  /* 0x00000010000f7213 */ /* 0x000fe40000000000 */
[----:B------:R-:W-:Y:S01]  /*10690*/  ISETP.GT.U32.AND P0, PT, R0, R185, PT ;  /* 0x000000b90000720c */ /* 0x000fe20003f04070 */
[----:B------:R-:W-:Y:S02]  /*106a0*/  IMAD.MOV R186, RZ, RZ, -R4 ;  /* 0x000000ffffba7224 */ /* 0x000fe400078e0a04 */
[----:B------:R-:W-:-:S04]  /*106b0*/  IMAD.HI.U32 R4, R2, R187, RZ ;  /* 0x000000bb02047227 */ /* 0x000fc800078e00ff */
[----:B------:R-:W-:Y:S01]  /*106c0*/  @!P3 IMAD.IADD R184, R184, 0x1, -R0 ;  /* 0x00000001b8b8b824 */ /* 0x000fe200078e0a00 */
[C---:B------:R-:W-:Y:S01]  /*106d0*/  ISETP.GT.U32.AND P3, PT, R0.reuse, R183, PT ;  /* 0x000000b70000720c */ /* 0x040fe20003f64070 */
[----:B------:R-:W-:Y:S02]  /*106e0*/  IMAD.MOV R13, RZ, RZ, -R4 ;  /* 0x000000ffff0d7224 */ /* 0x000fe400078e0a04 */
[C---:B------:R-:W-:Y:S01]  /*106f0*/  IMAD R186, R0.reuse, R186, R7 ;  /* 0x000000ba00ba7224 */ /* 0x040fe200078e0207 */
[C---:B------:R-:W-:Y:S01]  /*10700*/  ISETP.GT.U32.AND P6, PT, R0.reuse, R184, PT ;  /* 0x000000b80000720c */ /* 0x040fe20003fc4070 */
[----:B------:R-:W-:Y:S02]  /*10710*/  IMAD R187, R0, R13, R187 ;  /* 0x0000000d00bb7224 */ /* 0x000fe400078e02bb */
[----:B------:R-:W-:Y:S02]  /*10720*/  @!P0 IMAD.IADD R185, R185, 0x1, -R0 ;  /* 0x00000001b9b98824 */ /* 0x000fe400078e0a00 */
[----:B------:R-:W-:Y:S01]  /*10730*/  IMAD.HI.U32 R4, R2, R15, RZ ;  /* 0x0000000f02047227 */ /* 0x000fe200078e00ff */
[----:B------:R-:W-:-:S03]  /*10740*/  ISETP.GT.U32.AND P0, PT, R0, R187, PT ;  /* 0x000000bb0000720c */ /* 0x000fc60003f04070 */
        /* <DEDUP_REMOVED lines=8> */
[----:B------:R-:W-:Y:S01]  /*107d0*/  IMAD R188, R0, R4, R15 ;  /* 0x0000000400bc7224 */ /* 0x000fe200078e020f */
[----:B------:R-:W-:Y:S01]  /*107e0*/  LOP3.LUT R15, R3, 0x90, RZ, 0xfc, !PT ;  /* 0x00000090030f7812 */ /* 0x000fe200078efcff */
[----:B------:R-:W-:Y:S02]  /*107f0*/  VIADD R4, R6, 0x8e ;  /* 0x0000008e06047836 */ /* 0x000fe40000000000 */
[C---:B------:R-:W-:Y:S01]  /*10800*/  IMAD R189, R0.reuse, R7, R189 ;  /* 0x0000000700bd7224 */ /* 0x040fe200078e02bd */
[----:B------:R-:W-:Y:S01]  /*10810*/  IABS R7, R14 ;  /* 0x0000000e00077213 */ /* 0x000fe20000000000 */
[----:B------:R-:W-:Y:S01]  /*10820*/  @!P0 IMAD.IADD R187, R187, 0x1, -R0 ;  /* 0x00000001bbbb8824 */ /* 0x000fe200078e0a00 */
[----:B------:R-:W-:Y:S01]  /*10830*/  IABS R13, R4 ;  /* 0x00000004000d7213 */ /* 0x000fe20000000000 */
[----:B------:R-:W-:Y:S01]  /*10840*/  @!P4 IMAD.MOV R184, RZ, RZ, -R184 ;  /* 0x000000ffffb8c224 */ /* 0x000fe200078e0ab8 */
[----:B------:R-:W-:Y:S01]  /*10850*/  ISETP.GT.U32.AND P4, PT, R0, R188, PT ;  /* 0x000000bc0000720c */ /* 0x000fe20003f84070 */
[----:B------:R-:W-:Y:S01]  /*10860*/  @!P3 IMAD.IADD R186, R186, 0x1, -R0 ;  /* 0x00000001babab824 */ /* 0x000fe200078e0a00 */
[----:B------:R-:W-:Y:S01]  /*10870*/  ISETP.GE.AND P3, PT, R4, RZ, PT ;  /* 0x000000ff0400720c */ /* 0x000fe20003f66270 */
[----:B------:R-:W-:Y:S01]  /*10880*/  @!P1 IMAD.MOV R183, RZ, RZ, -R183 ;  /* 0x000000ffffb79224 */ /* 0x000fe200078e0ab7 */
[C---:B------:R-:W-:Y:S01]  /*10890*/  ISETP.GT.U32.AND P1, PT, R0.reuse, R187, PT ;  /* 0x000000bb0000720c */ /* 0x040fe20003f24070 */
[----:B------:R-:W-:Y:S01]  /*108a0*/  @!P2 IMAD.MOV R185, RZ, RZ, -R185 ;  /* 0x000000ffffb9a224 */ /* 0x000fe200078e0ab9 */
[----:B------:R-:W-:Y:S01]  /*108b0*/  ISETP.GT.U32.AND P2, PT, R0, R189, PT ;  /* 0x000000bd0000720c */ /* 0x000fe20003f44070 */
[----:B------:R-:W-:Y:S01]  /*108c0*/  IMAD.HI.U32 R4, R2, R7, RZ ;  /* 0x0000000702047227 */ /* 0x000fe200078e00ff */
[----:B------:R-:W-:-:S02]  /*108d0*/  IABS R191, R15 ;  /* 0x0000000f00bf7213 */ /* 0x000fc40000000000 */
[----:B------:R-:W-:Y:S01]  /*108e0*/  ISETP.GT.U32.AND P0, PT, R0, R186, PT ;  /* 0x000000ba0000720c */ /* 0x000fe20003f04070 */
[----:B------:R-:W-:Y:S02]  /*108f0*/  IMAD.MOV R4, RZ, RZ, -R4 ;  /* 0x000000ffff047224 */ /* 0x000fe400078e0a04 */
[--C-:B------:R-:W-:Y:S01]  /*10900*/  @!P4 IMAD.IADD R188, R188, 0x1, -R0.reuse ;  /* 0x00000001bcbcc824 */ /* 0x100fe200078e0a00 */
[----:B------:R-:W-:Y:S01]  /*10910*/  ISETP.GE.AND P4, PT, R17, RZ, PT ;  /* 0x000000ff1100720c */ /* 0x000fe20003f86270 */
[C---:B------:R-:W-:Y:S01]  /*10920*/  IMAD R190, R0.reuse, R4, R7 ;  /* 0x0000000400be7224 */ /* 0x040fe200078e0207 */
[----:B------:R-:W-:Y:S01]  /*10930*/  LOP3.LUT R17, R3, 0x8a, RZ, 0xfc, !PT ;  /* 0x0000008a03117812 */ /* 0x000fe200078efcff */
[--C-:B------:R-:W-:Y:S02]  /*10940*/  @!P1 IMAD.IADD R187, R187, 0x1, -R0.reuse ;  /* 0x00000001bbbb9824 */ /* 0x100fe400078e0a00 */
[----:B------:R-:W-:Y:S01]  /*10950*/  @!P2 IMAD.IADD R189, R189, 0x1, -R0 ;  /* 0x00000001bdbda824 */ /* 0x000fe200078e0a00 */
[----:B------:R-:W-:Y:S01]  /*10960*/  ISETP.GT.U32.AND P1, PT, R0, R190, PT ;  /* 0x000000be0000720c */ /* 0x000fe20003f24070 */
[----:B------:R-:W-:Y:S01]  /*10970*/  IMAD.HI.U32 R4, R2, R191, RZ ;  /* 0x000000bf02047227 */ /* 0x000fe200078e00ff */
[----:B------:R-:W-:-:S03]  /*10980*/  ISETP.GT.U32.AND P2, PT, R0, R188, PT ;  /* 0x000000bc0000720c */ /* 0x000fc60003f44070 */
[----:B------:R-:W-:Y:S02]  /*10990*/  IMAD.MOV R4, RZ, RZ, -R4 ;  /* 0x000000ffff047224 */ /* 0x000fe400078e0a04 */
[----:B------:R-:W-:-:S04]  /*109a0*/  IMAD.HI.U32 R7, R2, R13, RZ ;  /* 0x0000000d02077227 */ /* 0x000fc800078e00ff */
[----:B------:R-:W-:Y:S02]  /*109b0*/  IMAD R191, R0, R4, R191 ;  /* 0x0000000400bf7224 */ /* 0x000fe400078e02bf */
[----:B------:R-:W-:Y:S02]  /*109c0*/  IMAD.MOV R7, RZ, RZ, -R7 ;  /* 0x000000ffff077224 */ /* 0x000fe400078e0a07 */
[--C-:B------:R-:W-:Y:S01]  /*109d0*/  @!P1 IMAD.IADD R190, R190, 0x1, -R0.reuse ;  /* 0x00000001bebe9824 */ /* 0x100fe200078e0a00 */
[----:B------:R-:W-:Y:S01]  /*109e0*/  ISETP.GT.U32.AND P1, PT, R0, R189, PT ;  /* 0x000000bd0000720c */ /* 0x000fe20003f24070 */
[--C-:B------:R-:W-:Y:S01]  /*109f0*/  @!P2 IMAD.IADD R188, R188, 0x1, -R0.reuse ;  /* 0x00000001bcbca824 */ /* 0x100fe200078e0a00 */
[C---:B------:R-:W-:Y:S01]  /*10a00*/  ISETP.GT.U32.AND P2, PT, R0.reuse, R191, PT ;  /* 0x000000bf0000720c */ /* 0x040fe20003f44070 */
[----:B------:R-:W-:Y:S01]  /*10a10*/  IMAD R192, R0, R7, R13 ;  /* 0x0000000700c07224 */ /* 0x000fe200078e020d */
[----:B------:R-:W-:Y:S01]  /*10a20*/  IABS R13, R17 ;  /* 0x00000011000d7213 */ /* 0x000fe20000000000 */
[----:B------:R-:W-:Y:S01]  /*10a30*/  @!P0 IMAD.IADD R186, R186, 0x1, -R0 ;  /* 0x00000001baba8824 */ /* 0x000fe200078e0a00 */
[----:B------:R-:W-:Y:S01]  /*10a40*/  ISETP.GE.AND P0, PT, R16, RZ, PT ;  /* 0x000000ff1000720c */ /* 0x000fe20003f06270 */
[----:B------:R-:W-:Y:S01]  /*10a50*/  @!P6 IMAD.MOV R187, RZ, RZ, -R187 ;  /* 0x000000ffffbbe224 */ /* 0x000fe200078e0abb */
[----:B------:R-:W-:Y:S01]  /*10a60*/  LOP3.LUT R16, R3, 0x8c, RZ, 0xfc, !PT ;  /* 0x0000008c03107812 */ /* 0x000fe200078efcff */
[----:B------:R-:W-:Y:S01]  /*10a70*/  IMAD.HI.U32 R7, R2, R13, RZ ;  /* 0x0000000d02077227 */ /* 0x000fe200078e00ff */
[----:B------:R-:W-:-:S02]  /*10a80*/  ISETP.GE.AND P6, PT, R14, RZ, PT ;  /* 0x000000ff0e00720c */ /* 0x000fc40003fc6270 */
[----:B------:R-:W-:Y:S01]  /*10a90*/  IABS R193, R16 ;  /* 0x0000001000c17213 */ /* 0x000fe20000000000 */
[----:B------:R-:W-:Y:S01]  /*10aa0*/  @!P5 IMAD.MOV R186, RZ, RZ, -R186 ;  /* 0x000000ffffbad224 */ /* 0x000fe200078e0aba */
[C---:B------:R-:W-:Y:S01]  /*10ab0*/  ISETP.GT.U32.AND P5, PT, R0.reuse, R190, PT ;  /* 0x000000be0000720c */ /* 0x040fe20003fa4070 */
[--C-:B------:R-:W-:Y:S01]  /*10ac0*/  @!P1 IMAD.IADD R189, R189, 0x1, -R0.reuse ;  /* 0x00000001bdbd9824 */ /* 0x100fe200078e0a00 */
[----:B------:R-:W-:Y:S01]  /*10ad0*/  ISETP.GE.AND P1, PT, R15, RZ, PT ;  /* 0x000000ff0f00720c */ /* 0x000fe20003f26270 */
[----:B------:R-:W-:Y:S01]  /*10ae0*/  IMAD.MOV R7, RZ, RZ, -R7 ;  /* 0x000000ffff077224 */ /* 0x000fe200078e0a07 */
[----:B------:R-:W-:Y:S01]  /*10af0*/  LOP3.LUT R14, R3, 0x86, RZ, 0xfc, !PT ;  /* 0x00000086030e7812 */ /* 0x000fe200078efcff */
[----:B------:R-:W-:Y:S01]  /*10b00*/  @!P2 IMAD.IADD R191, R191, 0x1, -R0 ;  /* 0x00000001bfbfa824 */ /* 0x000fe200078e0a00 */
[----:B------:R-:W-:Y:S01]  /*10b10*/  ISETP.GE.AND P2, PT, R17, RZ, PT ;  /* 0x000000ff1100720c */ /* 0x000fe20003f46270 */
[C---:B------:R-:W-:Y:S01]  /*10b20*/  IMAD R194, R0.reuse, R7, R13 ;  /* 0x0000000700c27224 */ /* 0x040fe200078e020d */
[----:B------:R-:W-:Y:S01]  /*10b30*/  LOP3.LUT R7, R3, 0x88, RZ, 0xfc, !PT ;  /* 0x0000008803077812 */ /* 0x000fe200078efcff */
[----:B------:R-:W-:Y:S01]  /*10b40*/  @!P4 IMAD.MOV R189, RZ, RZ, -R189 ;  /* 0x000000ffffbdc224 */ /* 0x000fe200078e0abd */
[----:B------:R-:W-:Y:S01]  /*10b50*/  ISETP.GT.U32.AND P4, PT, R0, R191, PT ;  /* 0x000000bf0000720c */ /* 0x000fe20003f84070 */
[----:B------:R-:W-:Y:S01]  /*10b60*/  IMAD.HI.U32 R4, R2, R193, RZ ;  /* 0x000000c102047227 */ /* 0x000fe200078e00ff */
[----:B------:R-:W-:-:S02]  /*10b70*/  IABS R195, R7 ;  /* 0x0000000700c37213 */ /* 0x000fc40000000000 */
[----:B------:R-:W-:Y:S01]  /*10b80*/  IABS R15, R14 ;  /* 0x0000000e000f7213 */ /* 0x000fe20000000000 */
        /* <DEDUP_REMOVED lines=8> */
[----:B------:R-:W-:-:S03]  /*10c10*/  IMAD.HI.U32 R4, R2, R195, RZ ;  /* 0x000000c302047227 */ /* 0x000fc600078e00ff */
[----:B------:R-:W-:Y:S01]  /*10c20*/  IABS R197, R16 ;  /* 0x0000001000c57213 */ /* 0x000fe20000000000 */
[----:B------:R-:W-:Y:S01]  /*10c30*/  @!P6 IMAD.MOV R190, RZ, RZ, -R190 ;  /* 0x000000ffffbee224 */ /* 0x000fe200078e0abe */
[C---:B------:R-:W-:Y:S01]  /*10c40*/  ISETP.GT.U32.AND P6, PT, R0.reuse, R193, PT ;  /* 0x000000c10000720c */ /* 0x040fe20003fc4070 */
[----:B------:R-:W-:Y:S01]  /*10c50*/  @!P4 IMAD.IADD R191, R191, 0x1, -R0 ;  /* 0x00000001bfbfc824 */ /* 0x000fe200078e0a00 */
[----:B------:R-:W-:Y:S01]  /*10c60*/  ISETP.GT.U32.AND P4, PT, R0, R194, PT ;  /* 0x000000c20000720c */ /* 0x000fe20003f84070 */
[----:B------:R-:W-:Y:S02]  /*10c70*/  IMAD.MOV R4, RZ, RZ, -R4 ;  /* 0x000000ffff047224 */ /* 0x000fe400078e0a04 */
        /* <DEDUP_REMOVED lines=8> */
[----:B------:R-:W-:Y:S01]  /*10d00*/  IMAD.MOV R4, RZ, RZ, -R4 ;  /* 0x000000ffff047224 */ /* 0x000fe200078e0a04 */
[----:B------:R-:W-:Y:S01]  /*10d10*/  ISETP.GT.U32.AND P6, PT, R0, R193, PT ;  /* 0x000000c10000720c */ /* 0x000fe20003fc4070 */
[----:B------:R-:W-:Y:S01]  /*10d20*/  IMAD.HI.U32 R13, R2, R17, RZ ;  /* 0x00000011020d7227 */ /* 0x000fe200078e00ff */
[----:B------:R-:W-:-:S03]  /*10d30*/  ISETP.GT.U32.AND P4, PT, R0, R194, PT ;  /* 0x000000c20000720c */ /* 0x000fc60003f84070 */
[--C-:B------:R-:W-:Y:S01]  /*10d40*/  @!P0 IMAD.IADD R192, R192, 0x1, -R0.reuse ;  /* 0x00000001c0c08824 */ /* 0x100fe200078e0a00 */
[----:B------:R-:W-:Y:S01]  /*10d50*/  ISETP.GE.AND P0, PT, R7, RZ, PT ;  /* 0x000000ff0700720c */ /* 0x000fe20003f06270 */
[----:B------:R-:W-:Y:S02]  /*10d60*/  @!P1 IMAD.IADD R195, R195, 0x1, -R0 ;  /* 0x00000001c3c39824 */ /* 0x000fe400078e0a00 */
[----:B------:R-:W-:-:S03]  /*10d70*/  IMAD.HI.U32 R7, R2, R197, RZ ;  /* 0x000000c502077227 */ /* 0x000fc600078e00ff */
[C---:B------:R-:W-:Y:S01]  /*10d80*/  ISETP.GT.U32.AND P1, PT, R0.reuse, R195, PT ;  /* 0x000000c30000720c */ /* 0x040fe20003f24070 */
[----:B------:R-:W-:Y:S02]  /*10d90*/  IMAD.MOV R7, RZ, RZ, -R7 ;  /* 0x000000ffff077224 */ /* 0x000fe400078e0a07 */
[----:B------:R-:W-:Y:S02]  /*10da0*/  IMAD R196, R0, R4, R15 ;  /* 0x0000000400c47224 */ /* 0x000fe400078e020f */
[--C-:B------:R-:W-:Y:S01]  /*10db0*/  @!P6 IMAD.IADD R193, R193, 0x1, -R0.reuse ;  /* 0x00000001c1c1e824 */ /* 0x100fe200078e0a00 */
[----:B------:R-:W-:Y:S01]  /*10dc0*/  ISETP.GE.AND P6, PT, R16, RZ, PT ;  /* 0x000000ff1000720c */ /* 0x000fe20003fc6270 */
[----:B------:R-:W-:Y:S01]  /*10dd0*/  IMAD R197, R0, R7, R197 ;  /* 0x0000000700c57224 */ /* 0x000fe200078e02c5 */
[----:B------:R-:W-:Y:S01]  /*10de0*/  LOP3.LUT R16, R3, 0x7c, RZ, 0xfc, !PT ;  /* 0x0000007c03107812 */ /* 0x000fe200078efcff */
[----:B------:R-:W-:Y:S02]  /*10df0*/  IMAD.MOV R13, RZ, RZ, -R13 ;  /* 0x000000ffff0d7224 */ /* 0x000fe400078e0a0d */
[--C-:B------:R-:W-:Y:S01]  /*10e00*/  @!P4 IMAD.IADD R194, R194, 0x1, -R0.reuse ;  /* 0x00000001c2c2c824 */ /* 0x100fe200078e0a00 */
[C---:B------:R-:W-:Y:S01]  /*10e10*/  ISETP.GT.U32.AND P4, PT, R0.reuse, R196, PT ;  /* 0x000000c40000720c */ /* 0x040fe20003f84070 */
[----:B------:R-:W-:Y:S01]  /*10e20*/  @!P5 IMAD.MOV R193, RZ, RZ, -R193 ;  /* 0x000000ffffc1d224 */ /* 0x000fe200078e0ac1 */
[C---:B------:R-:W-:Y:S01]  /*10e30*/  ISETP.GT.U32.AND P5, PT, R0.reuse, R197, PT ;  /* 0x000000c50000720c */ /* 0x040fe20003fa4070 */
[C---:B------:R-:W-:Y:S01]  /*10e40*/  IMAD R198, R0.reuse, R13, R17 ;  /* 0x0000000d00c67224 */ /* 0x040fe200078e0211 */
[----:B------:R-:W-:Y:S01]  /*10e50*/  IABS R201, R16 ;  /* 0x0000001000c97213 */ /* 0x000fe20000000000 */
[----:B------:R-:W-:Y:S01]  /*10e60*/  @!P1 IMAD.IADD R195, R195, 0x1, -R0 ;  /* 0x00000001c3c39824 */ /* 0x000fe200078e0a00 */
[C---:B------:R-:W-:Y:S01]  /*10e70*/  LOP3.LUT R17, R3.reuse, 0x72, RZ, 0xfc, !PT ;  /* 0x0000007203117812 */ /* 0x040fe200078efcff */
        /* <DEDUP_REMOVED lines=54> */
[----:B------:R-:W-:Y:S01]  /*111e0*/  IMAD.MOV R4, RZ, RZ, -R4 ;  /* 0x000000ffff047224 */ /* 0x000fe200078e0a04 */
[----:B------:R-:W-:Y:S01]  /*111f0*/  IABS R221, R18 ;  /* 0x0000001200dd7213 */ /* 0x000fe20000000000 */
[C---:B------:R-:W-:Y:S01]  /*11200*/  IMAD R202, R0.reuse, R202, R7 ;  /* 0x000000ca00ca7224 */ /* 0x040fe200078e0207 */
[----:B------:R-:W-:Y:S01]  /*11210*/  IABS R7, R14 ;  /* 0x0000000e00077213 */ /* 0x000fe20000000000 */
[C---:B------:R-:W-:Y:S02]  /*11220*/  IMAD R203, R0.reuse, R4, R203 ;  /* 0x0000000400cb7224 */ /* 0x040fe400078e02cb */
[--C-:B------:R-:W-:Y:S01]  /*11230*/  @!P3 IMAD.IADD R199, R199, 0x1, -R0.reuse ;  /* 0x00000001c7c7b824 */ /* 0x100fe200078e0a00 */
[----:B------:R-:W-:Y:S01]  /*11240*/  ISETP.GT.U32.AND P3, PT, R0, R202, PT ;  /* 0x000000ca0000720c */ /* 0x000fe20003f64070 */
[----:B------:R-:W-:Y:S01]  /*11250*/  @!P1 IMAD.IADD R200, R200, 0x1, -R0 ;  /* 0x00000001c8c89824 */ /* 0x000fe200078e0a00 */
[C---:B------:R-:W-:Y:S01]  /*11260*/  ISETP.GT.U32.AND P1, PT, R0.reuse, R203, PT ;  /* 0x000000cb0000720c */ /* 0x040fe20003f24070 */
[----:B------:R-:W-:Y:S01]  /*11270*/  @!P0 IMAD.MOV R198, RZ, RZ, -R198 ;  /* 0x000000ffffc68224 */ /* 0x000fe200078e0ac6 */
[----:B------:R-:W-:Y:S01]  /*11280*/  ISETP.GT.U32.AND P0, PT, R0, R201, PT ;  /* 0x000000c90000720c */ /* 0x000fe20003f04070 */
[----:B------:R-:W-:-:S04]  /*11290*/  IMAD.HI.U32 R4, R2, R7, RZ ;  /* 0x0000000702047227 */ /* 0x000fc800078e00ff */
[----:B------:R-:W-:Y:S02]  /*112a0*/  IMAD.MOV R4, RZ, RZ, -R4 ;  /* 0x000000ffff047224 */ /* 0x000fe400078e0a04 */
[----:B------:R-:W-:Y:S02]  /*112b0*/  @!P4 IMAD.MOV R199, RZ, RZ, -R199 ;  /* 0x000000ffffc7c224 */ /* 0x000fe400078e0ac7 */
[--C-:B------:R-:W-:Y:S01]  /*112c0*/  @!P3 IMAD.IADD R202, R202, 0x1, -R0.reuse ;  /* 0x00000001cacab824 */ /* 0x100fe200078e0a00 */
[----:B------:R-:W-:Y:S01]  /*112d0*/  ISETP.GE.AND P3, PT, R14, RZ, PT ;  /* 0x000000ff0e00720c */ /* 0x000fe20003f66270 */
[----:B------:R-:W-:Y:S01]  /*112e0*/  @!P1 IMAD.IADD R203, R203, 0x1, -R0 ;  /* 0x00000001cbcb9824 */ /* 0x000fe200078e0a00 */
[----:B------:R-:W-:Y:S01]  /*112f0*/  LOP3.LUT R14, R3, 0x6c, RZ, 0xfc, !PT ;  /* 0x0000006c030e7812 */ /* 0x000fe200078efcff */
[C---:B------:R-:W-:Y:S01]  /*11300*/  IMAD R204, R0.reuse, R4, R7 ;  /* 0x0000000400cc7224 */ /* 0x040fe200078e0207 */
[----:B------:R-:W-:Y:S01]  /*11310*/  ISETP.GT.U32.AND P1, PT, R0, R202, PT ;  /* 0x000000ca0000720c */ /* 0x000fe20003f24070 */
[----:B------:R-:W-:Y:S01]  /*11320*/  IMAD.HI.U32 R4, R2, R205, RZ ;  /* 0x000000cd02047227 */ /* 0x000fe200078e00ff */
[----:B------:R-:W-:-:S02]  /*11330*/  ISETP.GT.U32.AND P4, PT, R0, R203, PT ;  /* 0x000000cb0000720c */ /* 0x000fc40003f84070 */
[----:B------:R-:W-:Y:S01]  /*11340*/  IABS R209, R14 ;  /* 0x0000000e00d17213 */ /* 0x000fe20000000000 */
[----:B------:R-:W-:Y:S01]  /*11350*/  @!P0 IMAD.IADD R201, R201, 0x1, -R0 ;  /* 0x00000001c9c98824 */ /* 0x000fe200078e0a00 */
[----:B------:R-:W-:Y:S01]  /*11360*/  ISETP.GE.AND P0, PT, R13, RZ, PT ;  /* 0x000000ff0d00720c */ /* 0x000fe20003f06270 */
[----:B------:R-:W-:Y:S01]  /*11370*/  @!P2 IMAD.MOV R200, RZ, RZ, -R200 ;  /* 0x000000ffffc8a224 */ /* 0x000fe200078e0ac8 */
[----:B------:R-:W-:Y:S01]  /*11380*/  ISETP.GT.U32.AND P2, PT, R0, R204, PT ;  /* 0x000000cc0000720c */ /* 0x000fe20003f44070 */
[----:B------:R-:W-:-:S04]  /*11390*/  IMAD.HI.U32 R7, R2, R15, RZ ;  /* 0x0000000f02077227 */ /* 0x000fc800078e00ff */
[----:B------:R-:W-:Y:S02]  /*113a0*/  IMAD.MOV R13, RZ, RZ, -R4 ;  /* 0x000000ffff0d7224 */ /* 0x000fe400078e0a04 */
[----:B------:R-:W-:Y:S02]  /*113b0*/  IMAD.MOV R7, RZ, RZ, -R7 ;  /* 0x000000ffff077224 */ /* 0x000fe400078e0a07 */
[C---:B------:R-:W-:Y:S02]  /*113c0*/  IMAD R205, R0.reuse, R13, R205 ;  /* 0x0000000d00cd7224 */ /* 0x040fe400078e02cd */
[----:B------:R-:W-:Y:S01]  /*113d0*/  IMAD R206, R0, R7, R15 ;  /* 0x0000000700ce7224 */ /* 0x000fe200078e020f */
[----:B------:R-:W-:Y:S01]  /*113e0*/  LOP3.LUT R7, R3, 0x70, RZ, 0xfc, !PT ;  /* 0x0000007003077812 */ /* 0x000fe200078efcff */
[--C-:B------:R-:W-:Y:S02]  /*113f0*/  @!P1 IMAD.IADD R202, R202, 0x1, -R0.reuse ;  /* 0x00000001caca9824 */ /* 0x100fe400078e0a00 */
        /* <DEDUP_REMOVED lines=8> */
[----:B------:R-:W-:-:S02]  /*11480*/  @!P0 IMAD.MOV R203, RZ, RZ, -R203 ;  /* 0x000000ffffcb8224 */ /* 0x000fc400078e0acb */
[----:B------:R-:W-:Y:S01]  /*11490*/  @!P6 IMAD.MOV R201, RZ, RZ, -R201 ;  /* 0x000000ffffc9e224 */ /* 0x000fe200078e0ac9 */
[----:B------:R-:W-:Y:S02]  /*114a0*/  ISETP.GE.AND P1, PT, R4, RZ, PT ;  /* 0x000000ff0400720c */ /* 0x000fe40003f26270 */
[----:B------:R-:W-:Y:S01]  /*114b0*/  IABS R15, R4 ;  /* 0x00000004000f7213 */ /* 0x000fe20000000000 */
[--C-:B------:R-:W-:Y:S01]  /*114c0*/  @!P4 IMAD.IADD R205, R205, 0x1, -R0.reuse ;  /* 0x00000001cdcdc824 */ /* 0x100fe200078e0a00 */
[----:B------:R-:W-:Y:S01]  /*114d0*/  ISETP.GE.AND P6, PT, R16, RZ, PT ;  /* 0x000000ff1000720c */ /* 0x000fe20003fc6270 */
[----:B------:R-:W-:Y:S01]  /*114e0*/  IMAD.HI.U32 R4, R2, R207, RZ ;  /* 0x000000cf02047227 */ /* 0x000fe200078e00ff */
[----:B------:R-:W-:Y:S02]  /*114f0*/  ISETP.GE.AND P4, PT, R17, RZ, PT ;  /* 0x000000ff1100720c */ /* 0x000fe40003f86270 */
[----:B------:R-:W-:Y:S01]  /*11500*/  ISETP.GT.U32.AND P0, PT, R0, R205, PT ;  /* 0x000000cd0000720c */ /* 0x000fe20003f04070 */
[--C-:B------:R-:W-:Y:S01]  /*11510*/  @!P5 IMAD.IADD R206, R206, 0x1, -R0.reuse ;  /* 0x00000001ceced824 */ /* 0x100fe200078e0a00 */
[----:B------:R-:W-:Y:S01]  /*11520*/  LOP3.LUT R17, R3, 0x68, RZ, 0xfc, !PT ;  /* 0x0000006803117812 */ /* 0x000fe200078efcff */
[----:B------:R-:W-:Y:S01]  /*11530*/  @!P2 IMAD.IADD R204, R204, 0x1, -R0 ;  /* 0x00000001cccca824 */ /* 0x000fe200078e0a00 */
[----:B------:R-:W-:Y:S01]  /*11540*/  ISETP.GE.AND P2, PT, R7, RZ, PT ;  /* 0x000000ff0700720c */ /* 0x000fe20003f46270 */
[----:B------:R-:W-:Y:S01]  /*11550*/  IMAD.MOV R13, RZ, RZ, -R4 ;  /* 0x000000ffff0d7224 */ /* 0x000fe200078e0a04 */
[----:B------:R-:W-:Y:S01]  /*11560*/  ISETP.GT.U32.AND P5, PT, R0, R206, PT ;  /* 0x000000ce0000720c */ /* 0x000fe20003fa4070 */
[----:B------:R-:W-:Y:S01]  /*11570*/  IMAD.HI.U32 R4, R2, R15, RZ ;  /* 0x0000000f02047227 */ /* 0x000fe200078e00ff */
[----:B------:R-:W-:-:S02]  /*11580*/  IABS R211, R17 ;  /* 0x0000001100d37213 */ /* 0x000fc40000000000 */
[----:B------:R-:W-:Y:S01]  /*11590*/  LOP3.LUT R16, R3, 0x66, RZ, 0xfc, !PT ;  /* 0x0000006603107812 */ /* 0x000fe200078efcff */
[----:B------:R-:W-:-:S04]  /*115a0*/  IMAD.HI.U32 R7, R2, R209, RZ ;  /* 0x000000d102077227 */ /* 0x000fc800078e00ff */
[C---:B------:R-:W-:Y:S02]  /*115b0*/  IMAD R207, R0.reuse, R13, R207 ;  /* 0x0000000d00cf7224 */ /* 0x040fe400078e02cf */
[----:B------:R-:W-:Y:S02]  /*115c0*/  IMAD.MOV R4, RZ, RZ, -R4 ;  /* 0x000000ffff047224 */ /* 0x000fe400078e0a04 */
[----:B------:R-:W-:Y:S02]  /*115d0*/  IMAD.MOV R7, RZ, RZ, -R7 ;  /* 0x000000ffff077224 */ /* 0x000fe400078e0a07 */
[--C-:B------:R-:W-:Y:S01]  /*115e0*/  @!P0 IMAD.IADD R205, R205, 0x1, -R0.reuse ;  /* 0x00000001cdcd8824 */ /* 0x100fe200078e0a00 */
[C---:B------:R-:W-:Y:S01]  /*115f0*/  ISETP.GT.U32.AND P0, PT, R0.reuse, R207, PT ;  /* 0x000000cf0000720c */ /* 0x040fe20003f04070 */
[C---:B------:R-:W-:Y:S01]  /*11600*/  IMAD R208, R0.reuse, R4, R15 ;  /* 0x0000000400d07224 */ /* 0x040fe200078e020f */
[----:B------:R-:W-:Y:S01]  /*11610*/  LOP3.LUT R4, R3, 0x6a, RZ, 0xfc, !PT ;  /* 0x0000006a03047812 */ /* 0x000fe200078efcff */
[C---:B------:R-:W-:Y:S01]  /*11620*/  IMAD R209, R0.reuse, R7, R209 ;  /* 0x0000000700d17224 */ /* 0x040fe200078e02d1 */
[----:B------:R-:W-:Y:S01]  /*11630*/  IABS R15, R16 ;  /* 0x00000010000f7213 */ /* 0x000fe20000000000 */
[----:B------:R-:W-:Y:S01]  /*11640*/  @!P6 IMAD.MOV R205, RZ, RZ, -R205 ;  /* 0x000000ffffcde224 */ /* 0x000fe200078e0acd */
[----:B------:R-:W-:Y:S01]  /*11650*/  ISETP.GT.U32.AND P6, PT, R0, R208, PT ;  /* 0x000000d00000720c */ /* 0x000fe20003fc4070 */
[----:B------:R-:W-:Y:S01]  /*11660*/  @!P5 IMAD.IADD R206, R206, 0x1, -R0 ;  /* 0x00000001ceced824 */ /* 0x000fe200078e0a00 */
[----:B------:R-:W-:Y:S01]  /*11670*/  ISETP.GT.U32.AND P5, PT, R0, R209, PT ;  /* 0x000000d10000720c */ /* 0x000fe20003fa4070 */
[----:B------:R-:W-:Y:S01]  /*11680*/  @!P3 IMAD.MOV R204, RZ, RZ, -R204 ;  /* 0x000000ffffccb224 */ /* 0x000fe200078e0acc */
[----:B------:R-:W-:Y:S01]  /*11690*/  IABS R7, R4 ;  /* 0x0000000400077213 */ /* 0x000fe20000000000 */
[----:B------:R-:W-:Y:S01]  /*116a0*/  @!P4 IMAD.MOV R206, RZ, RZ, -R206 ;  /* 0x000000ffffcec224 */ /* 0x000fe200078e0ace */
[----:B------:R-:W-:Y:S01]  /*116b0*/  ISETP.GE.AND P3, PT, R14, RZ, PT ;  /* 0x000000ff0e00720c */ /* 0x000fe20003f66270 */
[----:B------:R-:W-:Y:S01]  /*116c0*/  @!P0 IMAD.IADD R207, R207, 0x1, -R0 ;  /* 0x00000001cfcf8824 */ /* 0x000fe200078e0a00 */
[----:B------:R-:W-:Y:S01]  /*116d0*/  ISETP.GE.AND P0, PT, R4, RZ, PT ;  /* 0x000000ff0400720c */ /* 0x000fe20003f06270 */
[----:B------:R-:W-:Y:S01]  /*116e0*/  IMAD.HI.U32 R4, R2, R7, RZ ;  /* 0x0000000702047227 */ /* 0x000fe200078e00ff */
[----:B------:R-:W-:-:S03]  /*116f0*/  LOP3.LUT R14, R3, 0x64, RZ, 0xfc, !PT ;  /* 0x00000064030e7812 */ /* 0x000fc600078efcff */
[--C-:B------:R-:W-:Y:S01]  /*11700*/  @!P6 IMAD.IADD R208, R208, 0x1, -R0.reuse ;  /* 0x00000001d0d0e824 */ /* 0x100fe200078e0a00 */
[C---:B------:R-:W-:Y:S01]  /*11710*/  ISETP.GT.U32.AND P6, PT, R0.reuse, R207, PT ;  /* 0x000000cf0000720c */ /* 0x040fe20003fc4070 */
[----:B------:R-:W-:Y:S01]  /*11720*/  @!P5 IMAD.IADD R209, R209, 0x1, -R0 ;  /* 0x00000001d1d1d824 */ /* 0x000fe200078e0a00 */
[----:B------:R-:W-:Y:S01]  /*11730*/  IABS R213, R14 ;  /* 0x0000000e00d57213 */ /* 0x000fe20000000000 */
[----:B------:R-:W-:Y:S01]  /*11740*/  IMAD.MOV R210, RZ, RZ, -R4 ;  /* 0x000000ffffd27224 */ /* 0x000fe200078e0a04 */
[----:B------:R-:W-:Y:S01]  /*11750*/  ISETP.GT.U32.AND P5, PT, R0, R208, PT ;  /* 0x000000d00000720c */ /* 0x000fe20003fa4070 */
[----:B------:R-:W-:Y:S01]  /*11760*/  IMAD.HI.U32 R4, R2, R211, RZ ;  /* 0x000000d302047227 */ /* 0x000fe200078e00ff */
[----:B------:R-:W-:-:S03]  /*11770*/  ISETP.GT.U32.AND P4, PT, R0, R209, PT ;  /* 0x000000d10000720c */ /* 0x000fc60003f84070 */
        /* <DEDUP_REMOVED lines=41> */
[----:B------:R-:W-:Y:S01]  /*11a10*/  ISETP.GE.AND P2, PT, R16, RZ, PT ;  /* 0x000000ff1000720c */ /* 0x000fe20003f46270 */
[----:B------:R-:W-:Y:S01]  /*11a20*/  IMAD.MOV R4, RZ, RZ, -R4 ;  /* 0x000000ffff047224 */ /* 0x000fe200078e0a04 */
[----:B------:R-:W-:Y:S01]  /*11a30*/  LOP3.LUT R16, R3, 0x5c, RZ, 0xfc, !PT ;  /* 0x0000005c03107812 */ /* 0x000fe200078efcff */
[--C-:B------:R-:W-:Y:S01]  /*11a40*/  @!P4 IMAD.IADD R211, R211, 0x1, -R0.reuse ;  /* 0x00000001d3d3c824 */ /* 0x100fe200078e0a00 */
[C---:B------:R-:W-:Y:S01]  /*11a50*/  ISETP.GT.U32.AND P4, PT, R0.reuse, R214, PT ;  /* 0x000000d60000720c */ /* 0x040fe20003f84070 */
[----:B------:R-:W-:Y:S01]  /*11a60*/  IMAD R215, R0, R4, R215 ;  /* 0x0000000400d77224 */ /* 0x000fe200078e02d7 */
[----:B------:R-:W-:Y:S01]  /*11a70*/  IABS R217, R16 ;  /* 0x0000001000d97213 */ /* 0x000fe20000000000 */
[----:B------:R-:W-:Y:S02]  /*11a80*/  @!P3 IMAD.IADD R212, R212, 0x1, -R0 ;  /* 0x00000001d4d4b824 */ /* 0x000fe400078e0a00 */
[----:B------:R-:W-:Y:S01]  /*11a90*/  IMAD.HI.U32 R7, R2, R13, RZ ;  /* 0x0000000d02077227 */ /* 0x000fe200078e00ff */
[----:B------:R-:W-:-:S03]  /*11aa0*/  ISETP.GT.U32.AND P3, PT, R0, R215, PT ;  /* 0x000000d70000720c */ /* 0x000fc60003f64070 */
[----:B------:R-:W-:-:S04]  /*11ab0*/  IMAD.HI.U32 R4, R2, R217, RZ ;  /* 0x000000d902047227 */ /* 0x000fc800078e00ff */
[----:B------:R-:W-:Y:S02]  /*11ac0*/  IMAD.MOV R7, RZ, RZ, -R7 ;  /* 0x000000ffff077224 */ /* 0x000fe400078e0a07 */
[----:B------:R-:W-:Y:S02]  /*11ad0*/  IMAD.MOV R4, RZ, RZ, -R4 ;  /* 0x000000ffff047224 */ /* 0x000fe400078e0a04 */
[----:B------:R-:W-:Y:S01]  /*11ae0*/  @!P0 IMAD.MOV R210, RZ, RZ, -R210 ;  /* 0x000000ffffd28224 */ /* 0x000fe200078e0ad2 */
[----:B------:R-:W-:Y:S01]  /*11af0*/  ISETP.GT.U32.AND P0, PT, R0, R213, PT ;  /* 0x000000d50000720c */ /* 0x000fe20003f04070 */
[----:B------:R-:W-:Y:S02]  /*11b00*/  @!P4 IMAD.IADD R214, R214, 0x1, -R0 ;  /* 0x00000001d6d6c824 */ /* 0x000fe400078e0a00 */
[C---:B------:R-:W-:Y:S01]  /*11b10*/  IMAD R216, R0.reuse, R7, R13 ;  /* 0x0000000700d87224 */ /* 0x040fe200078e020d */
[----:B------:R-:W-:Y:S01]  /*11b20*/  IABS R7, R14 ;  /* 0x0000000e00077213 */ /* 0x000fe20000000000 */
[C---:B------:R-:W-:Y:S01]  /*11b30*/  IMAD R217, R0.reuse, R4, R217 ;  /* 0x0000000400d97224 */ /* 0x040fe200078e02d9 */
[C---:B------:R-:W-:Y:S01]  /*11b40*/  ISETP.GT.U32.AND P4, PT, R0.reuse, R214, PT ;  /* 0x000000d60000720c */ /* 0x040fe20003f84070 */
[----:B------:R-:W-:Y:S01]  /*11b50*/  @!P2 IMAD.MOV R212, RZ, RZ, -R212 ;  /* 0x000000ffffd4a224 */ /* 0x000fe200078e0ad4 */
[C---:B------:R-:W-:Y:S01]  /*11b60*/  ISETP.GT.U32.AND P2, PT, R0.reuse, R216, PT ;  /* 0x000000d80000720c */ /* 0x040fe20003f44070 */
[----:B------:R-:W-:Y:S01]  /*11b70*/  @!P3 IMAD.IADD R215, R215, 0x1, -R0 ;  /* 0x00000001d7d7b824 */ /* 0x000fe200078e0a00 */
[----:B------:R-:W-:Y:S01]  /*11b80*/  ISETP.GT.U32.AND P3, PT, R0, R217, PT ;  /* 0x000000d90000720c */ /* 0x000fe20003f64070 */
[----:B------:R-:W-:-:S04]  /*11b90*/  IMAD.HI.U32 R4, R2, R7, RZ ;  /* 0x0000000702047227 */ /* 0x000fc800078e00ff */
[----:B------:R-:W-:Y:S01]  /*11ba0*/  @!P0 IMAD.IADD R213, R213, 0x1, -R0 ;  /* 0x00000001d5d58824 */ /* 0x000fe200078e0a00 */
[----:B------:R-:W-:Y:S01]  /*11bb0*/  ISETP.GE.AND P0, PT, R15, RZ, PT ;  /* 0x000000ff0f00720c */ /* 0x000fe20003f06270 */
[----:B------:R-:W-:Y:S01]  /*11bc0*/  IMAD.MOV R4, RZ, RZ, -R4 ;  /* 0x000000ffff047224 */ /* 0x000fe200078e0a04 */
[----:B------:R-:W-:Y:S01]  /*11bd0*/  LOP3.LUT R15, R3, 0x58, RZ, 0xfc, !PT ;  /* 0x00000058030f7812 */ /* 0x000fe200078efcff */
[--C-:B------:R-:W-:Y:S01]  /*11be0*/  @!P4 IMAD.IADD R214, R214, 0x1, -R0.reuse ;  /* 0x00000001d6d6c824 */ /* 0x100fe200078e0a00 */
[----:B------:R-:W-:Y:S01]  /*11bf0*/  ISETP.GE.AND P4, PT, R16, RZ, PT ;  /* 0x000000ff1000720c */ /* 0x000fe20003f86270 */
[--C-:B------:R-:W-:Y:S01]  /*11c00*/  @!P2 IMAD.IADD R216, R216, 0x1, -R0.reuse ;  /* 0x00000001d8d8a824 */ /* 0x100fe200078e0a00 */
[----:B------:R-:W-:Y:S01]  /*11c10*/  IABS R219, R15 ;  /* 0x0000000f00db7213 */ /* 0x000fe20000000000 */
[----:B------:R-:W-:Y:S01]  /*11c20*/  @!P3 IMAD.IADD R217, R217, 0x1, -R0 ;  /* 0x00000001d9d9b824 */ /* 0x000fe200078e0a00 */
[----:B------:R-:W-:Y:S01]  /*11c30*/  LOP3.LUT R16, R3, 0x56, RZ, 0xfc, !PT ;  /* 0x0000005603107812 */ /* 0x000fe200078efcff */
[----:B------:R-:W-:Y:S01]  /*11c40*/  @!P1 IMAD.MOV R213, RZ, RZ, -R213 ;  /* 0x000000ffffd59224 */ /* 0x000fe200078e0ad5 */
[C---:B------:R-:W-:Y:S01]  /*11c50*/  ISETP.GT.U32.AND P2, PT, R0.reuse, R215, PT ;  /* 0x000000d70000720c */ /* 0x040fe20003f44070 */
[C---:B------:R-:W-:Y:S01]  /*11c60*/  IMAD R218, R0.reuse, R4, R7 ;  /* 0x0000000400da7224 */ /* 0x040fe200078e0207 */
[----:B------:R-:W-:Y:S01]  /*11c70*/  ISETP.GT.U32.AND P1, PT, R0, R216, PT ;  /* 0x000000d80000720c */ /* 0x000fe20003f24070 */
[----:B------:R-:W-:Y:S01]  /*11c80*/  IMAD.HI.U32 R4, R2, R219, RZ ;  /* 0x000000db02047227 */ /* 0x000fe200078e00ff */
[----:B------:R-:W-:-:S02]  /*11c90*/  IABS R13, R16 ;  /* 0x00000010000d7213 */ /* 0x000fc40000000000 */
[----:B------:R-:W-:Y:S01]  /*11ca0*/  ISETP.GT.U32.AND P3, PT, R0, R217, PT ;  /* 0x000000d90000720c */ /* 0x000fe20003f64070 */
[----:B------:R-:W-:Y:S02]  /*11cb0*/  IMAD.MOV R7, RZ, RZ, -R4 ;  /* 0x000000ffff077224 */ /* 0x000fe400078e0a04 */
[----:B------:R-:W-:-:S04]  /*11cc0*/  IMAD.HI.U32 R4, R2, R13, RZ ;  /* 0x0000000d02047227 */ /* 0x000fc800078e00ff */
[----:B------:R-:W-:Y:S01]  /*11cd0*/  @!P5 IMAD.MOV R211, RZ, RZ, -R211 ;  /* 0x000000ffffd3d224 */ /* 0x000fe200078e0ad3 */
[----:B------:R-:W-:Y:S01]  /*11ce0*/  ISETP.GE.AND P5, PT, R17, RZ, PT ;  /* 0x000000ff1100720c */ /* 0x000fe20003fa6270 */
[----:B------:R-:W-:Y:S01]  /*11cf0*/  @!P2 IMAD.IADD R215, R215, 0x1, -R0 ;  /* 0x00000001d7d7a824 */ /* 0x000fe200078e0a00 */
[C---:B------:R-:W-:Y:S01]  /*11d00*/  ISETP.GT.U32.AND P2, PT, R0.reuse, R218, PT ;  /* 0x000000da0000720c */ /* 0x040fe20003f44070 */
[----:B------:R-:W-:Y:S02]  /*11d10*/  IMAD R219, R0, R7, R219 ;  /* 0x0000000700db7224 */ /* 0x000fe400078e02db */
[----:B------:R-:W-:Y:S02]  /*11d20*/  IMAD.MOV R4, RZ, RZ, -R4 ;  /* 0x000000ffff047224 */ /* 0x000fe400078e0a04 */
[--C-:B------:R-:W-:Y:S01]  /*11d30*/  @!P1 IMAD.IADD R216, R216, 0x1, -R0.reuse ;  /* 0x00000001d8d89824 */ /* 0x100fe200078e0a00 */
[----:B------:R-:W-:Y:S01]  /*11d40*/  ISETP.GE.AND P1, PT, R15, RZ, PT ;  /* 0x000000ff0f00720c */ /* 0x000fe20003f26270 */
[----:B------:R-:W-:Y:S01]  /*11d50*/  @!P3 IMAD.IADD R217, R217, 0x1, -R0 ;  /* 0x00000001d9d9b824 */ /* 0x000fe200078e0a00 */
[C---:B------:R-:W-:Y:S01]  /*11d60*/  ISETP.GT.U32.AND P3, PT, R0.reuse, R219, PT ;  /* 0x000000db0000720c */ /* 0x040fe20003f64070 */
[----:B------:R-:W-:Y:S01]  /*11d70*/  IMAD R220, R0, R4, R13 ;  /* 0x0000000400dc7224 */ /* 0x000fe200078e020d */
[----:B------:R-:W-:Y:S01]  /*11d80*/  LOP3.LUT R15, R3, 0x50, RZ, 0xfc, !PT ;  /* 0x00000050030f7812 */ /* 0x000fe200078efcff */
[----:B------:R-:W-:-:S02]  /*11d90*/  @!P6 IMAD.MOV R216, RZ, RZ, -R216 ;  /* 0x000000ffffd8e224 */ /* 0x000fc400078e0ad8 */
[----:B------:R-:W-:Y:S01]  /*11da0*/  @!P5 IMAD.MOV R214, RZ, RZ, -R214 ;  /* 0x000000ffffd6d224 */ /* 0x000fe200078e0ad6 */
[----:B------:R-:W-:Y:S01]  /*11db0*/  ISETP.GT.U32.AND P6, PT, R0, R220, PT ;  /* 0x000000dc0000720c */ /* 0x000fe20003fc4070 */
[--C-:B------:R-:W-:Y:S01]  /*11dc0*/  @!P2 IMAD.IADD R218, R218, 0x1, -R0.reuse ;  /* 0x00000001dadaa824 */ /* 0x100fe200078e0a00 */
[----:B------:R-:W-:Y:S01]  /*11dd0*/  ISETP.GE.AND P5, PT, R14, RZ, PT ;  /* 0x000000ff0e00720c */ /* 0x000fe20003fa6270 */
[----:B------:R-:W-:Y:S01]  /*11de0*/  IMAD.HI.U32 R4, R2, R221, RZ ;  /* 0x000000dd02047227 */ /* 0x000fe200078e00ff */
[----:B------:R-:W-:Y:S02]  /*11df0*/  LOP3.LUT R14, R3, 0x52, RZ, 0xfc, !PT ;  /* 0x00000052030e7812 */ /* 0x000fe400078efcff */
[----:B------:R-:W-:Y:S01]  /*11e00*/  IABS R223, R15 ;  /* 0x0000000f00df7213 */ /* 0x000fe20000000000 */
[----:B------:R-:W-:Y:S01]  /*11e10*/  @!P3 IMAD.IADD R219, R219, 0x1, -R0 ;  /* 0x00000001dbdbb824 */ /* 0x000fe200078e0a00 */
[----:B------:R-:W-:Y:S01]  /*11e20*/  IABS R13, R14 ;  /* 0x0000000e000d7213 */ /* 0x000fe20000000000 */
[----:B------:R-:W-:Y:S01]  /*11e30*/  IMAD.MOV R4, RZ, RZ, -R4 ;  /* 0x000000ffff047224 */ /* 0x000fe200078e0a04 */
[----:B------:R-:W-:Y:S01]  /*11e40*/  ISETP.GT.U32.AND P3, PT, R0, R218, PT ;  /* 0x000000da0000720c */ /* 0x000fe20003f64070 */
[----:B------:R-:W-:-:S02]  /*11e50*/  VIADD R7, R6, 0x4e ;  /* 0x0000004e06077836 */ /* 0x000fc40000000000 */
[----:B------:R-:W-:Y:S02]  /*11e60*/  @!P6 IMAD.IADD R220, R220, 0x1, -R0 ;  /* 0x00000001dcdce824 */ /* 0x000fe400078e0a00 */
[----:B------:R-:W-:Y:S01]  /*11e70*/  IMAD R221, R0, R4, R221 ;  /* 0x0000000400dd7224 */ /* 0x000fe200078e02dd */
[----:B------:R-:W-:Y:S01]  /*11e80*/  ISETP.GE.AND P2, PT, R7, RZ, PT ;  /* 0x000000ff0700720c */ /* 0x000fe20003f46270 */
[----:B------:R-:W-:Y:S01]  /*11e90*/  IMAD.HI.U32 R4, R2, R13, RZ ;  /* 0x0000000d02047227 */ /* 0x000fe200078e00ff */
[----:B------:R-:W-:Y:S02]  /*11ea0*/  IABS R17, R7 ;  /* 0x0000000700117213 */ /* 0x000fe40000000000 */
[----:B------:R-:W-:Y:S01]  /*11eb0*/  ISETP.GT.U32.AND P6, PT, R0, R220, PT ;  /* 0x000000dc0000720c */ /* 0x000fe20003fc4070 */
[----:B------:R-:W-:-:S04]  /*11ec0*/  IMAD.HI.U32 R7, R2, R223, RZ ;  /* 0x000000df02077227 */ /* 0x000fc800078e00ff */
[----:B------:R-:W-:Y:S02]  /*11ed0*/  IMAD.MOV R222, RZ, RZ, -R4 ;  /* 0x000000ffffde7224 */ /* 0x000fe400078e0a04 */
[----:B------:R-:W-:Y:S01]  /*11ee0*/  @!P4 IMAD.MOV R217, RZ, RZ, -R217 ;  /* 0x000000ffffd9c224 */ /* 0x000fe200078e0ad9 */
[----:B------:R-:W-:Y:S01]  /*11ef0*/  ISETP.GE.AND P4, PT, R16, RZ, PT ;  /* 0x000000ff1000720c */ /* 0x000fe20003f86270 */
[----:B------:R-:W-:Y:S01]  /*11f00*/  @!P3 IMAD.IADD R218, R218, 0x1, -R0 ;  /* 0x00000001dadab824 */ /* 0x000fe200078e0a00 */
[----:B------:R-:W-:Y:S01]  /*11f10*/  ISETP.GT.U32.AND P3, PT, R0, R221, PT ;  /* 0x000000dd0000720c */ /* 0x000fe20003f64070 */
[----:B------:R-:W-:Y:S01]  /*11f20*/  IMAD.HI.U32 R4, R2, R17, RZ ;  /* 0x0000001102047227 */ /* 0x000fe200078e00ff */
[----:B------:R-:W-:-:S03]  /*11f30*/  LOP3.LUT R16, R3, 0x4c, RZ, 0xfc, !PT ;  /* 0x0000004c03107812 */ /* 0x000fc600078efcff */
[----:B------:R-:W-:Y:S01]  /*11f40*/  IMAD.MOV R7, RZ, RZ, -R7 ;  /* 0x000000ffff077224 */ /* 0x000fe200078e0a07 */
[----:B------:R-:W-:Y:S01]  /*11f50*/  IABS R225, R16 ;  /* 0x0000001000e17213 */ /* 0x000fe20000000000 */
[C---:B------:R-:W-:Y:S01]  /*11f60*/  IMAD R222, R0.reuse, R222, R13 ;  /* 0x000000de00de7224 */ /* 0x040fe200078e020d */
[----:B------:R-:W-:Y:S01]  /*11f70*/  LOP3.LUT R13, R3, 0x4a, RZ, 0xfc, !PT ;  /* 0x0000004a030d7812 */ /* 0x000fe200078efcff */
[----:B------:R-:W-:Y:S02]  /*11f80*/  IMAD.MOV R4, RZ, RZ, -R4 ;  /* 0x000000ffff047224 */ /* 0x000fe400078e0a04 */
[C---:B------:R-:W-:Y:S01]  /*11f90*/  IMAD R223, R0.reuse, R7, R223 ;  /* 0x0000000700df7224 */ /* 0x040fe200078e02df */
[----:B------:R-:W-:Y:S01]  /*11fa0*/  IABS R7, R13 ;  /* 0x0000000d00077213 */ /* 0x000fe20000000000 */
[----:B------:R-:W-:Y:S01]  /*11fb0*/  @!P5 IMAD.MOV R218, RZ, RZ, -R218 ;  /* 0x000000ffffdad224 */ /* 0x000fe200078e0ada */
[C---:B------:R-:W-:Y:S01]  /*11fc0*/  ISETP.GT.U32.AND P5, PT, R0.reuse, R222, PT ;  /* 0x000000de0000720c */ /* 0x040fe20003fa4070 */
[----:B------:R-:W-:-:S02]  /*11fd0*/  IMAD R224, R0, R4, R17 ;  /* 0x0000000400e07224 */ /* 0x000fc400078e0211 */
[----:B------:R-:W-:Y:S01]  /*11fe0*/  @!P6 IMAD.IADD R220, R220, 0x1, -R0 ;  /* 0x00000001dcdce824 */ /* 0x000fe200078e0a00 */
[C---:B------:R-:W-:Y:S01]  /*11ff0*/  ISETP.GT.U32.AND P6, PT, R0.reuse, R223, PT ;  /* 0x000000df0000720c */ /* 0x040fe20003fc4070 */
[----:B------:R-:W-:Y:S01]  /*12000*/  @!P0 IMAD.MOV R215, RZ, RZ, -R215 ;  /* 0x000000ffffd78224 */ /* 0x000fe200078e0ad7 */
[C---:B------:R-:W-:Y:S01]  /*12010*/  ISETP.GT.U32.AND P0, PT, R0.reuse, R219, PT ;  /* 0x000000db0000720c */ /* 0x040fe20003f04070 */
[----:B------:R-:W-:Y:S01]  /*12020*/  @!P4 IMAD.MOV R220, RZ, RZ, -R220 ;  /* 0x000000ffffdcc224 */ /* 0x000fe200078e0adc */
[----:B------:R-:W-:Y:S01]  /*12030*/  ISETP.GT.U32.AND P4, PT, R0, R224, PT ;  /* 0x000000e00000720c */ /* 0x000fe20003f84070 */
[----:B------:R-:W-:Y:S02]  /*12040*/  @!P3 IMAD.IADD R221, R221, 0x1, -R0 ;  /* 0x00000001ddddb824 */ /* 0x000fe400078e0a00 */
[----:B------:R-:W-:-:S03]  /*12050*/  IMAD.HI.U32 R4, R2, R225, RZ ;  /* 0x000000e102047227 */ /* 0x000fc600078e00ff */
[----:B------:R-:W-:Y:S01]  /*12060*/  ISETP.GT.U32.AND P3, PT, R0, R221, PT ;  /* 0x000000dd0000720c */ /* 0x000fe20003f64070 */
[--C-:B------:R-:W-:Y:S01]  /*12070*/  @!P5 IMAD.IADD R222, R222, 0x1, -R0.reuse ;  /* 0x00000001deded824 */ /* 0x100fe200078e0a00 */
[----:B------:R-:W-:Y:S01]  /*12080*/  ISETP.GE.AND P5, PT, R16, RZ, PT ;  /* 0x000000ff1000720c */ /* 0x000fe20003fa6270 */
[----:B------:R-:W-:Y:S01]  /*12090*/  @!P6 IMAD.IADD R223, R223, 0x1, -R0 ;  /* 0x00000001dfdfe824 */ /* 0x000fe200078e0a00 */
[----:B------:R-:W-:Y:S01]  /*120a0*/  LOP3.LUT R16, R3, 0x48, RZ, 0xfc, !PT ;  /* 0x0000004803107812 */ /* 0x000fe200078efcff */
[----:B------:R-:W-:Y:S01]  /*120b0*/  IMAD.MOV R4, RZ, RZ, -R4 ;  /* 0x000000ffff047224 */ /* 0x000fe200078e0a04 */
[----:B------:R-:W-:Y:S01]  /*120c0*/  ISETP.GT.U32.AND P6, PT, R0, R222, PT ;  /* 0x000000de0000720c */ /* 0x000fe20003fc4070 */
[--C-:B------:R-:W-:Y:S01]  /*120d0*/  @!P0 IMAD.IADD R219, R219, 0x1, -R0.reuse ;  /* 0x00000001dbdb8824 */ /* 0x100fe200078e0a00 */
[----:B------:R-:W-:Y:S01]  /*120e0*/  ISETP.GE.AND P0, PT, R18, RZ, PT ;  /* 0x000000ff1200720c */ /* 0x000fe20003f06270 */
[----:B------:R-:W-:Y:S01]  /*120f0*/  @!P4 IMAD.IADD R224, R224, 0x1, -R0 ;  /* 0x00000001e0e0c824 */ /* 0x000fe200078e0a00 */
[C---:B------:R-:W-:Y:S01]  /*12100*/  ISETP.GT.U32.AND P4, PT, R0.reuse, R223, PT ;  /* 0x000000df0000720c */ /* 0x040fe20003f84070 */
[----:B------:R-:W-:Y:S01]  /*12110*/  IMAD R225, R0, R4, R225 ;  /* 0x0000000400e17224 */ /* 0x000fe200078e02e1 */
[----:B------:R-:W-:Y:S01]  /*12120*/  IABS R227, R16 ;  /* 0x0000001000e37213 */ /* 0x000fe20000000000 */
[----:B------:R-:W-:Y:S01]  /*12130*/  IMAD.HI.U32 R4, R2, R7, RZ ;  /* 0x0000000702047227 */ /* 0x000fe200078e00ff */
[----:B------:R-:W-:-:S03]  /*12140*/  IABS R18, R22 ;  /* 0x0000001600127213 */ /* 0x000fc60000000000 */
[----:B------:R-:W-:Y:S02]  /*12150*/  IMAD.MOV R4, RZ, RZ, -R4 ;  /* 0x000000ffff047224 */ /* 0x000fe400078e0a04 */
[--C-:B------:R-:W-:Y:S01]  /*12160*/  @!P3 IMAD.IADD R221, R221, 0x1, -R0.reuse ;  /* 0x00000001ddddb824 */ /* 0x100fe200078e0a00 */
[----:B------:R-:W-:Y:S01]  /*12170*/  ISETP.GE.AND P3, PT, R15, RZ, PT ;  /* 0x000000ff0f00720c */ /* 0x000fe20003f66270 */
        /* <DEDUP_REMOVED lines=9> */
[----:B------:R-:W-:Y:S01]  /*12210*/  ISETP.GE.AND P1, PT, R14, RZ, PT ;  /* 0x000000ff0e00720c */ /* 0x000fe20003f26270 */
[----:B------:R-:W-:Y:S01]  /*12220*/  IMAD.HI.U32 R4, R2, R227, RZ ;  /* 0x000000e302047227 */ /* 0x000fe200078e00ff */
[----:B------:R-:W-:-:S02]  /*12230*/  LOP3.LUT R14, R3, 0x44, RZ, 0xfc, !PT ;  /* 0x00000044030e7812 */ /* 0x000fc400078efcff */
[----:B------:R-:W-:Y:S01]  /*12240*/  IABS R7, R15 ;  /* 0x0000000f00077213 */ /* 0x000fe20000000000 */
[--C-:B------:R-:W-:Y:S01]  /*12250*/  @!P6 IMAD.IADD R225, R225, 0x1, -R0.reuse ;  /* 0x00000001e1e1e824 */ /* 0x100fe200078e0a00 */
[----:B------:R-:W-:Y:S01]  /*12260*/  IABS R229, R14 ;  /* 0x0000000e00e57213 */ /* 0x000fe20000000000 */
[----:B------:R-:W-:Y:S01]  /*12270*/  @!P3 IMAD.MOV R223, RZ, RZ, -R223 ;  /* 0x000000ffffdfb224 */ /* 0x000fe200078e0adf */
[----:B------:R-:W-:Y:S01]  /*12280*/  ISETP.GE.AND P6, PT, R16, RZ, PT ;  /* 0x000000ff1000720c */ /* 0x000fe20003fc6270 */
[--C-:B------:R-:W-:Y:S01]  /*12290*/  @!P0 IMAD.IADD R224, R224, 0x1, -R0.reuse ;  /* 0x00000001e0e08824 */ /* 0x100fe200078e0a00 */
[----:B------:R-:W-:Y:S01]  /*122a0*/  ISETP.GE.AND P0, PT, R13, RZ, PT ;  /* 0x000000ff0d00720c */ /* 0x000fe20003f06270 */
[----:B------:R-:W-:Y:S01]  /*122b0*/  @!P4 IMAD.IADD R226, R226, 0x1, -R0 ;  /* 0x00000001e2e2c824 */ /* 0x000fe200078e0a00 */
[----:B------:R-:W-:Y:S01]  /*122c0*/  ISETP.GT.U32.AND P4, PT, R0, R225, PT ;  /* 0x000000e10000720c */ /* 0x000fe20003f84070 */
[----:B------:R-:W-:Y:S01]  /*122d0*/  IMAD.MOV R13, RZ, RZ, -R4 ;  /* 0x000000ffff0d7224 */ /* 0x000fe200078e0a04 */
[----:B------:R-:W-:Y:S01]  /*122e0*/  LOP3.LUT R16, R3, 0x40, RZ, 0xfc, !PT ;  /* 0x0000004003107812 */ /* 0x000fe200078efcff */
[----:B------:R-:W-:-:S03]  /*122f0*/  IMAD.HI.U32 R4, R2, R7, RZ ;  /* 0x0000000702047227 */ /* 0x000fc600078e00ff */
[----:B------:R-:W-:Y:S01]  /*12300*/  IABS R231, R16 ;  /* 0x0000001000e77213 */ /* 0x000fe20000000000 */
[----:B------:R-:W-:Y:S02]  /*12310*/  IMAD R227, R0, R13, R227 ;  /* 0x0000000d00e37224 */ /* 0x000fe400078e02e3 */
[----:B------:R-:W-:-:S03]  /*12320*/  IMAD.HI.U32 R13, R2, R229, RZ ;  /* 0x000000e5020d7227 */ /* 0x000fc600078e00ff */
[C---:B------:R-:W-:Y:S01]  /*12330*/  ISETP.GT.U32.AND P3, PT, R0.reuse, R227, PT ;  /* 0x000000e30000720c */ /* 0x040fe20003f64070 */
[----:B------:R-:W-:Y:S02]  /*12340*/  IMAD.MOV R13, RZ, RZ, -R13 ;  /* 0x000000ffff0d7224 */ /* 0x000fe400078e0a0d */
[----:B------:R-:W-:Y:S02]  /*12350*/  @!P4 IMAD.IADD R225, R225, 0x1, -R0 ;  /* 0x00000001e1e1c824 */ /* 0x000fe400078e0a00 */
[C---:B------:R-:W-:Y:S01]  /*12360*/  IMAD R229, R0.reuse, R13, R229 ;  /* 0x0000000d00e57224 */ /* 0x040fe200078e02e5 */
[----:B------:R-:W-:Y:S01]  /*12370*/  LOP3.LUT R13, R3, 0x42, RZ, 0xfc, !PT ;  /* 0x00000042030d7812 */ /* 0x000fe200078efcff */
[----:B------:R-:W-:Y:S02]  /*12380*/  @!P5 IMAD.MOV R225, RZ, RZ, -R225 ;  /* 0x000000ffffe1d224 */ /* 0x000fe400078e0ae1 */
[----:B------:R-:W-:Y:S01]  /*12390*/  IMAD.MOV R4, RZ, RZ, -R4 ;  /* 0x000000ffff047224 */ /* 0x000fe200078e0a04 */
[C---:B------:R-:W-:Y:S01]  /*123a0*/  ISETP.GT.U32.AND P5, PT, R0.reuse, R229, PT ;  /* 0x000000e50000720c */ /* 0x040fe20003fa4070 */
[----:B------:R-:W-:Y:S01]  /*123b0*/  @!P1 IMAD.MOV R222, RZ, RZ, -R222 ;  /* 0x000000ffffde9224 */ /* 0x000fe200078e0ade */
[----:B------:R-:W-:Y:S01]  /*123c0*/  ISETP.GT.U32.AND P1, PT, R0, R226, PT ;  /* 0x000000e20000720c */ /* 0x000fe20003f24070 */
[----:B------:R-:W-:-:S02]  /*123d0*/  @!P3 IMAD.IADD R227, R227, 0x1, -R0 ;  /* 0x00000001e3e3b824 */ /* 0x000fc400078e0a00 */
[----:B------:R-:W-:Y:S01]  /*123e0*/  @!P2 IMAD.MOV R224, RZ, RZ, -R224 ;  /* 0x000000ffffe0a224 */ /* 0x000fe200078e0ae0 */
[----:B------:R-:W-:Y:S01]  /*123f0*/  ISETP.GE.AND P2, PT, R15, RZ, PT ;  /* 0x000000ff0f00720c */ /* 0x000fe20003f46270 */
[----:B------:R-:W-:Y:S01]  /*12400*/  IMAD R228, R0, R4, R7 ;  /* 0x0000000400e47224 */ /* 0x000fe200078e0207 */
[----:B------:R-:W-:Y:S01]  /*12410*/  IABS R15, R13 ;  /* 0x0000000d000f7213 */ /* 0x000fe20000000000 */
[----:B------:R-:W-:Y:S01]  /*12420*/  VIADD R4, R6, 0x3e ;  /* 0x0000003e06047836 */ /* 0x000fe20000000000 */
[----:B------:R-:W-:-:S03]  /*12430*/  ISETP.GT.U32.AND P3, PT, R0, R227, PT ;  /* 0x000000e30000720c */ /* 0x000fc60003f64070 */
[--C-:B------:R-:W-:Y:S01]  /*12440*/  @!P5 IMAD.IADD R229, R229, 0x1, -R0.reuse ;  /* 0x00000001e5e5d824 */ /* 0x100fe200078e0a00 */
[----:B------:R-:W-:Y:S01]  /*12450*/  ISETP.GE.AND P4, PT, R4, RZ, PT ;  /* 0x000000ff0400720c */ /* 0x000fe20003f86270 */
[----:B------:R-:W-:Y:S01]  /*12460*/  @!P1 IMAD.IADD R226, R226, 0x1, -R0 ;  /* 0x00000001e2e29824 */ /* 0x000fe200078e0a00 */
[----:B------:R-:W-:Y:S01]  /*12470*/  IABS R7, R4 ;  /* 0x0000000400077213 */ /* 0x000fe20000000000 */
[----:B------:R-:W-:Y:S01]  /*12480*/  IMAD.HI.U32 R4, R2, R15, RZ ;  /* 0x0000000f02047227 */ /* 0x000fe200078e00ff */
[C---:B------:R-:W-:Y:S02]  /*12490*/  ISETP.GT.U32.AND P5, PT, R0.reuse, R229, PT ;  /* 0x000000e50000720c */ /* 0x040fe40003fa4070 */
[----:B------:R-:W-:Y:S01]  /*124a0*/  ISETP.GT.U32.AND P1, PT, R0, R228, PT ;  /* 0x000000e40000720c */ /* 0x000fe20003f24070 */
[----:B------:R-:W-:Y:S02]  /*124b0*/  IMAD.MOV R230, RZ, RZ, -R4 ;  /* 0x000000ffffe67224 */ /* 0x000fe400078e0a04 */
[----:B------:R-:W-:Y:S01]  /*124c0*/  @!P0 IMAD.MOV R226, RZ, RZ, -R226 ;  /* 0x000000ffffe28224 */ /* 0x000fe200078e0ae2 */
[----:B------:R-:W-:Y:S01]  /*124d0*/  ISETP.GE.AND P0, PT, R14, RZ, PT ;  /* 0x000000ff0e00720c */ /* 0x000fe20003f06270 */
[----:B------:R-:W-:Y:S01]  /*124e0*/  @!P3 IMAD.IADD R227, R227, 0x1, -R0 ;  /* 0x00000001e3e3b824 */ /* 0x000fe200078e0a00 */
[----:B------:R-:W-:Y:S01]  /*124f0*/  ISETP.GE.AND P3, PT, R13, RZ, PT ;  /* 0x000000ff0d00720c */ /* 0x000fe20003f66270 */
[----:B------:R-:W-:Y:S01]  /*12500*/  IMAD R230, R0, R230, R15 ;  /* 0x000000e600e67224 */ /* 0x000fe200078e020f */
[C---:B------:R-:W-:Y:S01]  /*12510*/  LOP3.LUT R14, R3.reuse, 0x36, RZ, 0xfc, !PT ;  /* 0x00000036030e7812 */ /* 0x040fe200078efcff */
[----:B------:R-:W-:Y:S01]  /*12520*/  IMAD.HI.U32 R4, R2, R231, RZ ;  /* 0x000000e702047227 */ /* 0x000fe200078e00ff */
[----:B------:R-:W-:-:S02]  /*12530*/  LOP3.LUT R15, R3, 0x34, RZ, 0xfc, !PT ;  /* 0x00000034030f7812 */ /* 0x000fc400078efcff */
[----:B------:R-:W-:Y:S01]  /*12540*/  IABS R236, R14 ;  /* 0x0000000e00ec7213 */ /* 0x000fe20000000000 */
[----:B------:R-:W-:Y:S01]  /*12550*/  @!P6 IMAD.MOV R227, RZ, RZ, -R227 ;  /* 0x000000ffffe3e224 */ /* 0x000fe200078e0ae3 */
[C---:B------:R-:W-:Y:S01]  /*12560*/  ISETP.GT.U32.AND P6, PT, R0.reuse, R230, PT ;  /* 0x000000e60000720c */ /* 0x040fe20003fc4070 */
[----:B------:R-:W-:Y:S01]  /*12570*/  IMAD.MOV R4, RZ, RZ, -R4 ;  /* 0x000000ffff047224 */ /* 0x000fe200078e0a04 */
[----:B------:R-:W-:Y:S01]  /*12580*/  IABS R237, R15 ;  /* 0x0000000f00ed7213 */ /* 0x000fe20000000000 */
[--C-:B------:R-:W-:Y:S02]  /*12590*/  @!P5 IMAD.IADD R229, R229, 0x1, -R0.reuse ;  /* 0x00000001e5e5d824 */ /* 0x100fe400078e0a00 */
[----:B------:R-:W-:Y:S01]  /*125a0*/  IMAD R231, R0, R4, R231 ;  /* 0x0000000400e77224 */ /* 0x000fe200078e02e7 */
[----:B------:R-:W-:Y:S01]  /*125b0*/  LOP3.LUT R4, R3, 0x3c, RZ, 0xfc, !PT ;  /* 0x0000003c03047812 */ /* 0x000fe200078efcff */
[----:B------:R-:W-:Y:S02]  /*125c0*/  @!P0 IMAD.MOV R229, RZ, RZ, -R229 ;  /* 0x000000ffffe58224 */ /* 0x000fe400078e0ae5 */
[----:B------:R-:W-:Y:S01]  /*125d0*/  @!P1 IMAD.IADD R228, R228, 0x1, -R0 ;  /* 0x00000001e4e49824 */ /* 0x000fe200078e0a00 */
[----:B------:R-:W-:Y:S01]  /*125e0*/  ISETP.GT.U32.AND P0, PT, R0, R231, PT ;  /* 0x000000e70000720c */ /* 0x000fe20003f04070 */
[----:B------:R-:W-:Y:S01]  /*125f0*/  IMAD.HI.U32 R13, R2, R7, RZ ;  /* 0x00000007020d7227 */ /* 0x000fe200078e00ff */
[----:B------:R-:W-:-:S02]  /*12600*/  IABS R233, R4 ;  /* 0x0000000400e97213 */ /* 0x000fc40000000000 */
[----:B------:R-:W-:Y:S01]  /*12610*/  ISETP.GT.U32.AND P1, PT, R0, R228, PT ;  /* 0x000000e40000720c */ /* 0x000fe20003f24070 */
[----:B------:R-:W-:Y:S01]  /*12620*/  @!P6 IMAD.IADD R230, R230, 0x1, -R0 ;  /* 0x00000001e6e6e824 */ /* 0x000fe200078e0a00 */
[----:B------:R-:W-:Y:S01]  /*12630*/  ISETP.GE.AND P5, PT, R4, RZ, PT ;  /* 0x000000ff0400720c */ /* 0x000fe20003fa6270 */
[----:B------:R-:W-:Y:S02]  /*12640*/  IMAD.MOV R13, RZ, RZ, -R13 ;  /* 0x000000ffff0d7224 */ /* 0x000fe400078e0a0d */
[----:B------:R-:W-:Y:S01]  /*12650*/  IMAD.HI.U32 R17, R2, R233, RZ ;  /* 0x000000e902117227 */ /* 0x000fe200078e00ff */
[----:B------:R-:W-:-:S03]  /*12660*/  ISETP.GT.U32.AND P6, PT, R0, R230, PT ;  /* 0x000000e60000720c */ /* 0x000fc60003fc4070 */
[----:B------:R-:W-:Y:S01]  /*12670*/  IMAD R232, R0, R13, R7 ;  /* 0x0000000d00e87224 */ /* 0x000fe200078e0207 */
[----:B------:R-:W-:Y:S01]  /*12680*/  LOP3.LUT R7, R3, 0x3a, RZ, 0xfc, !PT ;  /* 0x0000003a03077812 */ /* 0x000fe200078efcff */
[--C-:B------:R-:W-:Y:S01]  /*12690*/  @!P0 IMAD.IADD R231, R231, 0x1, -R0.reuse ;  /* 0x00000001e7e78824 */ /* 0x100fe200078e0a00 */
[----:B------:R-:W-:Y:S01]  /*126a0*/  LOP3.LUT R13, R3, 0x38, RZ, 0xfc, !PT ;  /* 0x00000038030d7812 */ /* 0x000fe200078efcff */
[--C-:B------:R-:W-:Y:S01]  /*126b0*/  @!P1 IMAD.IADD R228, R228, 0x1, -R0.reuse ;  /* 0x00000001e4e49824 */ /* 0x100fe200078e0a00 */
[----:B------:R-:W-:Y:S01]  /*126c0*/  IABS R234, R7 ;  /* 0x0000000700ea7213 */ /* 0x000fe20000000000 */
[----:B------:R-:W-:Y:S01]  /*126d0*/  IMAD.MOV R17, RZ, RZ, -R17 ;  /* 0x000000ffff117224 */ /* 0x000fe200078e0a11 */
[----:B------:R-:W-:Y:S01]  /*126e0*/  ISETP.GT.U32.AND P0, PT, R0, R231, PT ;  /* 0x000000e70000720c */ /* 0x000fe20003f04070 */
[----:B------:R-:W-:Y:S01]  /*126f0*/  IMAD.HI.U32 R4, R2, R236, RZ ;  /* 0x000000ec02047227 */ /* 0x000fe200078e00ff */
[----:B------:R-:W-:Y:S02]  /*12700*/  ISETP.GE.AND P1, PT, R16, RZ, PT ;  /* 0x000000ff1000720c */ /* 0x000fe40003f26270 */
[----:B------:R-:W-:Y:S01]  /*12710*/  IABS R235, R13 ;  /* 0x0000000d00eb7213 */ /* 0x000fe20000000000 */
[----:B------:R-:W-:Y:S01]  /*12720*/  @!P6 IMAD.IADD R230, R230, 0x1, -R0 ;  /* 0x00000001e6e6e824 */ /* 0x000fe200078e0a00 */
[----:B------:R-:W-:Y:S01]  /*12730*/  ISETP.GT.U32.AND P6, PT, R0, R232, PT ;  /* 0x000000e80000720c */ /* 0x000fe20003fc4070 */
[----:B------:R-:W-:-:S04]  /*12740*/  IMAD.HI.U32 R16, R2, R234, RZ ;  /* 0x000000ea02107227 */ /* 0x000fc800078e00ff */
[----:B------:R-:W-:Y:S02]  /*12750*/  IMAD.MOV R16, RZ, RZ, -R16 ;  /* 0x000000ffff107224 */ /* 0x000fe400078e0a10 */
[C---:B------:R-:W-:Y:S02]  /*12760*/  IMAD R233, R0.reuse, R17, R233 ;  /* 0x0000001100e97224 */ /* 0x040fe400078e02e9 */
[C---:B------:R-:W-:Y:S02]  /*12770*/  IMAD R234, R0.reuse, R16, R234 ;  /* 0x0000001000ea7224 */ /* 0x040fe400078e02ea */
[----:B------:R-:W-:Y:S01]  /*12780*/  @!P0 IMAD.IADD R231, R231, 0x1, -R0 ;  /* 0x00000001e7e78824 */ /* 0x000fe200078e0a00 */
[C---:B------:R-:W-:Y:S01]  /*12790*/  ISETP.GT.U32.AND P0, PT, R0.reuse, R233, PT ;  /* 0x000000e90000720c */ /* 0x040fe20003f04070 */
[----:B------:R-:W-:Y:S01]  /*127a0*/  @!P3 IMAD.MOV R230, RZ, RZ, -R230 ;  /* 0x000000ffffe6b224 */ /* 0x000fe200078e0ae6 */
[----:B------:R-:W-:Y:S01]  /*127b0*/  ISETP.GT.U32.AND P3, PT, R0, R234, PT ;  /* 0x000000ea0000720c */ /* 0x000fe20003f64070 */
[----:B------:R-:W-:-:S02]  /*127c0*/  @!P6 IMAD.IADD R232, R232, 0x1, -R0 ;  /* 0x00000001e8e8e824 */ /* 0x000fc400078e0a00 */
[----:B------:R-:W-:Y:S01]  /*127d0*/  @!P2 IMAD.MOV R228, RZ, RZ, -R228 ;  /* 0x000000ffffe4a224 */ /* 0x000fe200078e0ae4 */
[----:B------:R-:W-:Y:S01]  /*127e0*/  ISETP.GE.AND P2, PT, R7, RZ, PT ;  /* 0x000000ff0700720c */ /* 0x000fe20003f46270 */
[----:B------:R-:W-:Y:S01]  /*127f0*/  IMAD.MOV R4, RZ, RZ, -R4 ;  /* 0x000000ffff047224 */ /* 0x000fe200078e0a04 */
[----:B------:R-:W-:Y:S01]  /*12800*/  ISETP.GT.U32.AND P6, PT, R0, R232, PT ;  /* 0x000000e80000720c */ /* 0x000fe20003fc4070 */
[----:B------:R-:W-:-:S04]  /*12810*/  IMAD.HI.U32 R7, R2, R235, RZ ;  /* 0x000000eb02077227 */ /* 0x000fc800078e00ff */
[----:B------:R-:W-:Y:S01]  /*12820*/  IMAD R236, R0, R4, R236 ;  /* 0x0000000400ec7224 */ /* 0x000fe200078e02ec */
[----:B------:R-:W-:Y:S01]  /*12830*/  LOP3.LUT R4, R3, 0x32, RZ, 0xfc, !PT ;  /* 0x0000003203047812 */ /* 0x000fe200078efcff */
[--C-:B------:R-:W-:Y:S02]  /*12840*/  @!P0 IMAD.IADD R233, R233, 0x1, -R0.reuse ;  /* 0x00000001e9e98824 */ /* 0x100fe400078e0a00 */
[----:B------:R-:W-:Y:S01]  /*12850*/  IMAD.MOV R7, RZ, RZ, -R7 ;  /* 0x000000ffff077224 */ /* 0x000fe200078e0a07 */
[----:B------:R-:W-:Y:S01]  /*12860*/  IABS R238, R4 ;  /* 0x0000000400ee7213 */ /* 0x000fe20000000000 */
[----:B------:R-:W-:Y:S01]  /*12870*/  @!P3 IMAD.IADD R234, R234, 0x1, -R0 ;  /* 0x00000001eaeab824 */ /* 0x000fe200078e0a00 */
[C---:B------:R-:W-:Y:S01]  /*12880*/  ISETP.GT.U32.AND P0, PT, R0.reuse, R233, PT ;  /* 0x000000e90000720c */ /* 0x040fe20003f04070 */
[----:B------:R-:W-:Y:S02]  /*12890*/  IMAD R235, R0, R7, R235 ;  /* 0x0000000700eb7224 */ /* 0x000fe400078e02eb */
[----:B------:R-:W-:Y:S01]  /*128a0*/  IMAD.HI.U32 R7, R2, R237, RZ ;  /* 0x000000ed02077227 */ /* 0x000fe200078e00ff */
[----:B------:R-:W-:-:S03]  /*128b0*/  ISETP.GT.U32.AND P3, PT, R0, R234, PT ;  /* 0x000000ea0000720c */ /* 0x000fc60003f64070 */
[----:B------:R-:W-:Y:S01]  /*128c0*/  @!P6 IMAD.IADD R232, R232, 0x1, -R0 ;  /* 0x00000001e8e8e824 */ /* 0x000fe200078e0a00 */
[----:B------:R-:W-:Y:S01]  /*128d0*/  ISETP.GT.U32.AND P6, PT, R0, R235, PT ;  /* 0x000000eb0000720c */ /* 0x000fe20003fc4070 */
[----:B------:R-:W-:Y:S02]  /*128e0*/  IMAD.MOV R7, RZ, RZ, -R7 ;  /* 0x000000ffff077224 */ /* 0x000fe400078e0a07 */
[----:B------:R-:W-:-:S04]  /*128f0*/  IMAD.HI.U32 R16, R2, R238, RZ ;  /* 0x000000ee02107227 */ /* 0x000fc800078e00ff */
[----:B------:R-:W-:Y:S01]  /*12900*/  @!P4 IMAD.MOV R232, RZ, RZ, -R232 ;  /* 0x000000ffffe8c224 */ /* 0x000fe200078e0ae8 */
[C---:B------:R-:W-:Y:S01]  /*12910*/  ISETP.GT.U32.AND P4, PT, R0.reuse, R236, PT ;  /* 0x000000ec0000720c */ /* 0x040fe20003f84070 */
[C---:B------:R-:W-:Y:S01]  /*12920*/  IMAD R237, R0.reuse, R7, R237 ;  /* 0x0000000700ed7224 */ /* 0x040fe200078e02ed */
[----:B------:R-:W-:Y:S01]  /*12930*/  LOP3.LUT R7, R3, 0x30, RZ, 0xfc, !PT ;  /* 0x0000003003077812 */ /* 0x000fe200078efcff */
[----:B------:R-:W-:Y:S02]  /*12940*/  IMAD.MOV R16, RZ, RZ, -R16 ;  /* 0x000000ffff107224 */ /* 0x000fe400078e0a10 */
[----:B------:R-:W-:Y:S01]  /*12950*/  @!P0 IMAD.IADD R233, R233, 0x1, -R0 ;  /* 0x00000001e9e98824 */ /* 0x000fe200078e0a00 */
[C---:B------:R-:W-:Y:S01]  /*12960*/  ISETP.GT.U32.AND P0, PT, R0.reuse, R237, PT ;  /* 0x000000ed0000720c */ /* 0x040fe20003f04070 */
[----:B------:R-:W-:Y:S01]  /*12970*/  IMAD R238, R0, R16, R238 ;  /* 0x0000001000ee7224 */ /* 0x000fe200078e02ee */
[----:B------:R-:W-:Y:S01]  /*12980*/  IABS R239, R7 ;  /* 0x0000000700ef7213 */ /* 0x000fe20000000000 */
[----:B------:R-:W-:-:S02]  /*12990*/  @!P3 IMAD.IADD R234, R234, 0x1, -R0 ;  /* 0x00000001eaeab824 */ /* 0x000fc400078e0a00 */
[--C-:B------:R-:W-:Y:S01]  /*129a0*/  @!P6 IMAD.IADD R235, R235, 0x1, -R0.reuse ;  /* 0x00000001ebebe824 */ /* 0x100fe200078e0a00 */
[----:B------:R-:W-:Y:S01]  /*129b0*/  ISETP.GT.U32.AND P3, PT, R0, R238, PT ;  /* 0x000000ee0000720c */ /* 0x000fe20003f64070 */
[--C-:B------:R-:W-:Y:S02]  /*129c0*/  @!P4 IMAD.IADD R236, R236, 0x1, -R0.reuse ;  /* 0x00000001ececc824 */ /* 0x100fe400078e0a00 */
[----:B------:R-:W-:Y:S01]  /*129d0*/  IMAD.HI.U32 R16, R2, R239, RZ ;  /* 0x000000ef02107227 */ /* 0x000fe200078e00ff */
[C---:B------:R-:W-:Y:S02]  /*129e0*/  ISETP.GT.U32.AND P6, PT, R0.reuse, R235, PT ;  /* 0x000000eb0000720c */ /* 0x040fe40003fc4070 */
[----:B------:R-:W-:Y:S01]  /*129f0*/  ISETP.GT.U32.AND P4, PT, R0, R236, PT ;  /* 0x000000ec0000720c */ /* 0x000fe20003f84070 */
[----:B------:R-:W-:Y:S01]  /*12a00*/  @!P0 IMAD.IADD R237, R237, 0x1, -R0 ;  /* 0x00000001eded8824 */ /* 0x000fe200078e0a00 */
[----:B------:R-:W-:Y:S01]  /*12a10*/  ISETP.GE.AND P0, PT, R15, RZ, PT ;  /* 0x000000ff0f00720c */ /* 0x000fe20003f06270 */
[----:B------:R-:W-:Y:S01]  /*12a20*/  @!P5 IMAD.MOV R233, RZ, RZ, -R233 ;  /* 0x000000ffffe9d224 */ /* 0x000fe200078e0ae9 */
[----:B------:R-:W-:Y:S01]  /*12a30*/  ISETP.GE.AND P5, PT, R13, RZ, PT ;  /* 0x000000ff0d00720c */ /* 0x000fe20003fa6270 */
[----:B------:R-:W-:Y:S01]  /*12a40*/  IMAD.MOV R16, RZ, RZ, -R16 ;  /* 0x000000ffff107224 */ /* 0x000fe200078e0a10 */
[----:B------:R-:W-:Y:S01]  /*12a50*/  LOP3.LUT R13, R3, 0x2a, RZ, 0xfc, !PT ;  /* 0x0000002a030d7812 */ /* 0x000fe200078efcff */
[--C-:B------:R-:W-:Y:S01]  /*12a60*/  @!P3 IMAD.IADD R238, R238, 0x1, -R0.reuse ;  /* 0x00000001eeeeb824 */ /* 0x100fe200078e0a00 */
[----:B------:R-:W-:Y:S01]  /*12a70*/  ISETP.GT.U32.AND P3, PT, R0, R237, PT ;  /* 0x000000ed0000720c */ /* 0x000fe20003f64070 */
[----:B------:R-:W-:Y:S01]  /*12a80*/  @!P1 IMAD.MOV R231, RZ, RZ, -R231 ;  /* 0x000000ffffe79224 */ /* 0x000fe200078e0ae7 */
[----:B------:R-:W-:Y:S01]  /*12a90*/  ISETP.GE.AND P1, PT, R240, RZ, PT ;  /* 0x000000fff000720c */ /* 0x000fe20003f26270 */
[--C-:B------:R-:W-:Y:S01]  /*12aa0*/  @!P6 IMAD.IADD R235, R235, 0x1, -R0.reuse ;  /* 0x00000001ebebe824 */ /* 0x100fe200078e0a00 */
[----:B------:R-:W-:Y:S01]  /*12ab0*/  IABS R240, R240 ;  /* 0x000000f000f07213 */ /* 0x000fe20000000000 */
[----:B------:R-:W-:Y:S01]  /*12ac0*/  IMAD R239, R0, R16, R239 ;  /* 0x0000001000ef7224 */ /* 0x000fe200078e02ef */
[----:B------:R-:W-:Y:S01]  /*12ad0*/  ISETP.GE.AND P6, PT, R14, RZ, PT ;  /* 0x000000ff0e00720c */ /* 0x000fe20003fc6270 */
[----:B------:R-:W-:Y:S01]  /*12ae0*/  @!P4 IMAD.IADD R236, R236, 0x1, -R0 ;  /* 0x00000001ececc824 */ /* 0x000fe200078e0a00 */
[----:B------:R-:W-:Y:S01]  /*12af0*/  LOP3.LUT R14, R3, 0x2c, RZ, 0xfc, !PT ;  /* 0x0000002c030e7812 */ /* 0x000fe200078efcff */
[----:B------:R-:W-:Y:S01]  /*12b00*/  @!P2 IMAD.MOV R234, RZ, RZ, -R234 ;  /* 0x000000ffffeaa224 */ /* 0x000fe200078e0aea */
[----:B------:R-:W-:Y:S01]  /*12b10*/  ISETP.GT.U32.AND P4, PT, R0, R239, PT ;  /* 0x000000ef0000720c */ /* 0x000fe20003f84070 */
[----:B------:R-:W-:Y:S01]  /*12b20*/  IMAD.HI.U32 R17, R2, R240, RZ ;  /* 0x000000f002117227 */ /* 0x000fe200078e00ff */
[----:B------:R-:W-:-:S02]  /*12b30*/  ISETP.GT.U32.AND P2, PT, R0, R238, PT ;  /* 0x000000ee0000720c */ /* 0x000fc40003f44070 */
[----:B------:R-:W-:Y:S01]  /*12b40*/  IABS R15, R14 ;  /* 0x0000000e000f7213 */ /* 0x000fe20000000000 */
[----:B------:R-:W-:Y:S01]  /*12b50*/  @!P5 IMAD.MOV R235, RZ, RZ, -R235 ;  /* 0x000000ffffebd224 */ /* 0x000fe200078e0aeb */
[----:B------:R-:W-:Y:S01]  /*12b60*/  ISETP.GE.AND P5, PT, R4, RZ, PT ;  /* 0x000000ff0400720c */ /* 0x000fe20003fa6270 */
[----:B------:R-:W-:Y:S01]  /*12b70*/  @!P3 IMAD.IADD R237, R237, 0x1, -R0 ;  /* 0x00000001ededb824 */ /* 0x000fe200078e0a00 */
[----:B------:R-:W-:Y:S01]  /*12b80*/  ISETP.GE.AND P3, PT, R7, RZ, PT ;  /* 0x000000ff0700720c */ /* 0x000fe20003f66270 */
[----:B------:R-:W-:Y:S01]  /*12b90*/  IMAD.MOV R17, RZ, RZ, -R17 ;  /* 0x000000ffff117224 */ /* 0x000fe200078e0a11 */
[----:B------:R-:W-:Y:S01]  /*12ba0*/  IABS R242, R13 ;  /* 0x0000000d00f27213 */ /* 0x000fe20000000000 */
        /* <DEDUP_REMOVED lines=8> */
[----:B------:R-:W-:Y:S01]  /*12c30*/  ISETP.GE.AND P4, PT, R13, RZ, PT ;  /* 0x000000ff0d00720c */ /* 0x000fe20003f86270 */
[----:B------:R-:W-:Y:S01]  /*12c40*/  @!P2 IMAD.IADD R238, R238, 0x1, -R0 ;  /* 0x00000001eeeea824 */ /* 0x000fe200078e0a00 */
[----:B------:R-:W-:Y:S01]  /*12c50*/  IABS R13, R3 ;  /* 0x00000003000d7213 */ /* 0x000fe20000000000 */
[----:B------:R-:W-:Y:S01]  /*12c60*/  IMAD R241, R0, R7, R15 ;  /* 0x0000000700f17224 */ /* 0x000fe200078e020f */
[C---:B------:R-:W-:Y:S01]  /*12c70*/  LOP3.LUT R7, R3.reuse, 0x28, RZ, 0xfc, !PT ;  /* 0x0000002803077812 */ /* 0x040fe200078efcff */
[----:B------:R-:W-:Y:S01]  /*12c80*/  @!P5 IMAD.MOV R238, RZ, RZ, -R238 ;  /* 0x000000ffffeed224 */ /* 0x000fe200078e0aee */
[----:B------:R-:W-:Y:S01]  /*12c90*/  LOP3.LUT R15, R3, 0x24, RZ, 0xfc, !PT ;  /* 0x00000024030f7812 */ /* 0x000fe200078efcff */
[----:B------:R-:W-:Y:S01]  /*12ca0*/  IMAD.HI.U32 R243, R2, R13, RZ ;  /* 0x0000000d02f37227 */ /* 0x000fe200078e00ff */
[----:B------:R-:W-:-:S02]  /*12cb0*/  ISETP.GT.U32.AND P5, PT, R0, R241, PT ;  /* 0x000000f10000720c */ /* 0x000fc40003fa4070 */
[----:B------:R-:W-:Y:S01]  /*12cc0*/  IABS R246, R15 ;  /* 0x0000000f00f67213 */ /* 0x000fe20000000000 */
[----:B------:R-:W-:Y:S01]  /*12cd0*/  IMAD.MOV R243, RZ, RZ, -R243 ;  /* 0x000000fffff37224 */ /* 0x000fe200078e0af3 */
[----:B------:R-:W-:Y:S01]  /*12ce0*/  ISETP.GE.AND P2, PT, R14, RZ, PT ;  /* 0x000000ff0e00720c */ /* 0x000fe20003f46270 */
[----:B------:R-:W-:Y:S01]  /*12cf0*/  @!P6 IMAD.IADD R240, R240, 0x1, -R0 ;  /* 0x00000001f0f0e824 */ /* 0x000fe200078e0a00 */
[C---:B------:R-:W-:Y:S01]  /*12d00*/  ISETP.GT.U32.AND P6, PT, R0.reuse, R239, PT ;  /* 0x000000ef0000720c */ /* 0x040fe20003fc4070 */
[C---:B------:R-:W-:Y:S02]  /*12d10*/  IMAD R243, R0.reuse, R243, R13 ;  /* 0x000000f300f37224 */ /* 0x040fe400078e020d */
[----:B------:R-:W-:Y:S01]  /*12d20*/  @!P0 IMAD.MOV R237, RZ, RZ, -R237 ;  /* 0x000000ffffed8224 */ /* 0x000fe200078e0aed */
[----:B------:R-:W-:Y:S01]  /*12d30*/  ISETP.GT.U32.AND P0, PT, R0, R240, PT ;  /* 0x000000f00000720c */ /* 0x000fe20003f04070 */
[----:B------:R-:W-:-:S04]  /*12d40*/  IMAD.HI.U32 R4, R2, R242, RZ ;  /* 0x000000f202047227 */ /* 0x000fc800078e00ff */
[----:B------:R-:W-:Y:S01]  /*12d50*/  @!P5 IMAD.IADD R241, R241, 0x1, -R0 ;  /* 0x00000001f1f1d824 */ /* 0x000fe200078e0a00 */
[C---:B------:R-:W-:Y:S01]  /*12d60*/  ISETP.GT.U32.AND P5, PT, R0.reuse, R243, PT ;  /* 0x000000f30000720c */ /* 0x040fe20003fa4070 */
[----:B------:R-:W-:Y:S02]  /*12d70*/  IMAD.MOV R4, RZ, RZ, -R4 ;  /* 0x000000ffff047224 */ /* 0x000fe400078e0a04 */
[----:B------:R-:W-:Y:S01]  /*12d80*/  @!P6 IMAD.IADD R239, R239, 0x1, -R0 ;  /* 0x00000001efefe824 */ /* 0x000fe200078e0a00 */
[----:B------:R-:W-:Y:S01]  /*12d90*/  ISETP.GE.AND P6, PT, R7, RZ, PT ;  /* 0x000000ff0700720c */ /* 0x000fe20003fc6270 */
[----:B------:R-:W-:Y:S01]  /*12da0*/  IMAD R242, R0, R4, R242 ;  /* 0x0000000400f27224 */ /* 0x000fe200078e02f2 */
[----:B------:R-:W-:Y:S01]  /*12db0*/  LOP3.LUT R4, R3, 0x26, RZ, 0xfc, !PT ;  /* 0x0000002603047812 */ /* 0x000fe200078efcff */
[----:B------:R-:W-:Y:S01]  /*12dc0*/  @!P0 IMAD.IADD R240, R240, 0x1, -R0 ;  /* 0x00000001f0f08824 */ /* 0x000fe200078e0a00 */
[----:B------:R-:W-:Y:S01]  /*12dd0*/  IABS R7, R7 ;  /* 0x0000000700077213 */ /* 0x000fe20000000000 */
[----:B------:R-:W-:Y:S01]  /*12de0*/  @!P3 IMAD.MOV R239, RZ, RZ, -R239 ;  /* 0x000000ffffefb224 */ /* 0x000fe200078e0aef */
[----:B------:R-:W-:Y:S01]  /*12df0*/  IABS R245, R4 ;  /* 0x0000000400f57213 */ /* 0x000fe20000000000 */
[----:B------:R-:W-:Y:S01]  /*12e00*/  @!P1 IMAD.MOV R240, RZ, RZ, -R240 ;  /* 0x000000fffff09224 */ /* 0x000fe200078e0af0 */
[C---:B------:R-:W-:Y:S01]  /*12e10*/  ISETP.GT.U32.AND P3, PT, R0.reuse, R241, PT ;  /* 0x000000f10000720c */ /* 0x040fe20003f64070 */
[----:B------:R-:W-:Y:S01]  /*12e20*/  @!P5 IMAD.IADD R243, R243, 0x1, -R0 ;  /* 0x00000001f3f3d824 */ /* 0x000fe200078e0a00 */
[----:B------:R-:W-:Y:S01]  /*12e30*/  ISETP.GT.U32.AND P0, PT, R0, R242, PT ;  /* 0x000000f20000720c */ /* 0x000fe20003f04070 */
[----:B------:R-:W-:Y:S01]  /*12e40*/  IMAD.HI.U32 R244, R2, R7, RZ ;  /* 0x0000000702f47227 */ /* 0x000fe200078e00ff */
[----:B------:R-:W-:-:S02]  /*12e50*/  ISETP.GE.AND P5, PT, R4, RZ, PT ;  /* 0x000000ff0400720c */ /* 0x000fc40003fa6270 */
[----:B------:R-:W-:Y:S01]  /*12e60*/  ISETP.GT.U32.AND P1, PT, R0, R243, PT ;  /* 0x000000f30000720c */ /* 0x000fe20003f24070 */
[----:B------:R-:W-:-:S04]  /*12e70*/  IMAD.HI.U32 R13, R2, R245, RZ ;  /* 0x000000f5020d7227 */ /* 0x000fc800078e00ff */
[----:B------:R-:W-:Y:S02]  /*12e80*/  IMAD.MOV R244, RZ, RZ, -R244 ;  /* 0x000000fffff47224 */ /* 0x000fe400078e0af4 */
[----:B------:R-:W-:Y:S02]  /*12e90*/  IMAD.MOV R13, RZ, RZ, -R13 ;  /* 0x000000ffff0d7224 */ /* 0x000fe400078e0a0d */
[C---:B------:R-:W-:Y:S02]  /*12ea0*/  IMAD R244, R0.reuse, R244, R7 ;  /* 0x000000f400f47224 */ /* 0x040fe400078e0207 */
[C---:B------:R-:W-:Y:S01]  /*12eb0*/  IMAD R245, R0.reuse, R13, R245 ;  /* 0x0000000d00f57224 */ /* 0x040fe200078e02f5 */
[----:B------:R-:W-:Y:S01]  /*12ec0*/  LOP3.LUT R13, R3, 0x22, RZ, 0xfc, !PT ;  /* 0x00000022030d7812 */ /* 0x000fe200078efcff */
[--C-:B------:R-:W-:Y:S01]  /*12ed0*/  @!P3 IMAD.IADD R241, R241, 0x1, -R0.reuse ;  /* 0x00000001f1f1b824 */ /* 0x100fe200078e0a00 */
[C---:B------:R-:W-:Y:S01]  /*12ee0*/  ISETP.GT.U32.AND P3, PT, R0.reuse, R244, PT ;  /* 0x000000f40000720c */ /* 0x040fe20003f64070 */
[--C-:B------:R-:W-:Y:S01]  /*12ef0*/  @!P1 IMAD.IADD R243, R243, 0x1, -R0.reuse ;  /* 0x00000001f3f39824 */ /* 0x100fe200078e0a00 */
[----:B------:R-:W-:Y:S01]  /*12f00*/  ISETP.GT.U32.AND P1, PT, R0, R245, PT ;  /* 0x000000f50000720c */ /* 0x000fe20003f24070 */
[----:B------:R-:W-:Y:S01]  /*12f10*/  @!P0 IMAD.IADD R242, R242, 0x1, -R0 ;  /* 0x00000001f2f28824 */ /* 0x000fe200078e0a00 */
[----:B------:R-:W-:Y:S01]  /*12f20*/  IABS R247, R13 ;  /* 0x0000000d00f77213 */ /* 0x000fe20000000000 */
[----:B------:R-:W-:-:S03]  /*12f30*/  IMAD.HI.U32 R14, R2, R246, RZ ;  /* 0x000000f6020e7227 */ /* 0x000fc600078e00ff */
[----:B------:R-:W-:Y:S01]  /*12f40*/  ISETP.GT.U32.AND P0, PT, R0, R242, PT ;  /* 0x000000f20000720c */ /* 0x000fe20003f04070 */
[----:B------:R-:W-:Y:S02]  /*12f50*/  IMAD.MOV R14, RZ, RZ, -R14 ;  /* 0x000000ffff0e7224 */ /* 0x000fe400078e0a0e */
[----:B------:R-:W-:-:S04]  /*12f60*/  IMAD.HI.U32 R7, R2, R247, RZ ;  /* 0x000000f702077227 */ /* 0x000fc800078e00ff */
[--C-:B------:R-:W-:Y:S01]  /*12f70*/  @!P3 IMAD.IADD R244, R244, 0x1, -R0.reuse ;  /* 0x00000001f4f4b824 */ /* 0x100fe200078e0a00 */
[----:B------:R-:W-:Y:S01]  /*12f80*/  ISETP.GE.AND P3, PT, R3, RZ, PT ;  /* 0x000000ff0300720c */ /* 0x000fe20003f66270 */
[----:B------:R-:W-:Y:S02]  /*12f90*/  @!P1 IMAD.IADD R245, R245, 0x1, -R0 ;  /* 0x00000001f5f59824 */ /* 0x000fe400078e0a00 */
[C---:B------:R-:W-:Y:S01]  /*12fa0*/  IMAD R246, R0.reuse, R14, R246 ;  /* 0x0000000e00f67224 */ /* 0x040fe200078e02f6 */
[----:B------:R-:W-:Y:S01]  /*12fb0*/  ISETP.GT.U32.AND P1, PT, R0, R244, PT ;  /* 0x000000f40000720c */ /* 0x000fe20003f24070 */
[----:B------:R-:W-:Y:S02]  /*12fc0*/  @!P0 IMAD.IADD R242, R242, 0x1, -R0 ;  /* 0x00000001f2f28824 */ /* 0x000fe400078e0a00 */
[----:B------:R-:W-:Y:S02]  /*12fd0*/  IMAD.MOV R7, RZ, RZ, -R7 ;  /* 0x000000ffff077224 */ /* 0x000fe400078e0a07 */
[----:B------:R-:W-:Y:S01]  /*12fe0*/  @!P4 IMAD.MOV R242, RZ, RZ, -R242 ;  /* 0x000000fffff2c224 */ /* 0x000fe200078e0af2 */
[C---:B------:R-:W-:Y:S01]  /*12ff0*/  ISETP.GT.U32.AND P4, PT, R0.reuse, R246, PT ;  /* 0x000000f60000720c */ /* 0x040fe20003f84070 */
[----:B------:R-:W-:-:S02]  /*13000*/  IMAD R247, R0, R7, R247 ;  /* 0x0000000700f77224 */ /* 0x000fc400078e02f7 */
[----:B------:R-:W-:Y:S02]  /*13010*/  VIADD R4, R6, 0x1e ;  /* 0x0000001e06047836 */ /* 0x000fe40000000000 */
[----:B------:R-:W-:-:S03]  /*13020*/  IMAD.HI.U32 R14, R2, R250, RZ ;  /* 0x000000fa020e7227 */ /* 0x000fc600078e00ff */
[----:B------:R-:W-:Y:S01]  /*13030*/  IABS R249, R4 ;  /* 0x0000000400f97213 */ /* 0x000fe20000000000 */
[--C-:B------:R-:W-:Y:S01]  /*13040*/  @!P1 IMAD.IADD R244, R244, 0x1, -R0.reuse ;  /* 0x00000001f4f49824 */ /* 0x100fe200078e0a00 */
[----:B------:R-:W-:Y:S01]  /*13050*/  ISETP.GT.U32.AND P1, PT, R0, R247, PT ;  /* 0x000000f70000720c */ /* 0x000fe20003f24070 */
[----:B------:R-:W-:Y:S01]  /*13060*/  @!P2 IMAD.MOV R241, RZ, RZ, -R241 ;  /* 0x000000fffff1a224 */ /* 0x000fe200078e0af1 */
[----:B------:R-:W-:Y:S01]  /*13070*/  ISETP.GE.AND P0, PT, R4, RZ, PT ;  /* 0x000000ff0400720c */ /* 0x000fe20003f06270 */
[----:B------:R-:W-:Y:S01]  /*13080*/  @!P4 IMAD.IADD R246, R246, 0x1, -R0 ;  /* 0x00000001f6f6c824 */ /* 0x000fe200078e0a00 */
[----:B------:R-:W-:Y:S01]  /*13090*/  ISETP.GT.U32.AND P2, PT, R0, R245, PT ;  /* 0x000000f50000720c */ /* 0x000fe20003f44070 */
[----:B------:R-:W-:-:S04]  /*130a0*/  IMAD.HI.U32 R4, R2, R248, RZ ;  /* 0x000000f802047227 */ /* 0x000fc800078e00ff */
[----:B------:R-:W-:-:S04]  /*130b0*/  IMAD.HI.U32 R17, R2, R249, RZ ;  /* 0x000000f902117227 */ /* 0x000fc800078e00ff */
[----:B------:R-:W-:Y:S01]  /*130c0*/  @!P1 IMAD.IADD R247, R247, 0x1, -R0 ;  /* 0x00000001f7f79824 */ /* 0x000fe200078e0a00 */
[C---:B------:R-:W-:Y:S01]  /*130d0*/  ISETP.GT.U32.AND P1, PT, R0.reuse, R246, PT ;  /* 0x000000f60000720c */ /* 0x040fe20003f24070 */
[----:B------:R-:W-:Y:S02]  /*130e0*/  IMAD.MOV R4, RZ, RZ, -R4 ;  /* 0x000000ffff047224 */ /* 0x000fe400078e0a04 */
[----:B------:R-:W-:Y:S01]  /*130f0*/  IMAD.MOV R7, RZ, RZ, -R17 ;  /* 0x000000ffff077224 */ /* 0x000fe200078e0a11 */
[----:B------:R-:W-:Y:S01]  /*13100*/  IABS R17, R21 ;  /* 0x0000001500117213 */ /* 0x000fe20000000000 */
[C---:B------:R-:W-:Y:S02]  /*13110*/  IMAD R248, R0.reuse, R4, R248 ;  /* 0x0000000400f87224 */ /* 0x040fe400078e02f8 */
[C---:B------:R-:W-:Y:S02]  /*13120*/  IMAD R249, R0.reuse, R7, R249 ;  /* 0x0000000700f97224 */ /* 0x040fe400078e02f9 */
[----:B------:R-:W-:Y:S01]  /*13130*/  IMAD.MOV R4, RZ, RZ, -R14 ;  /* 0x000000ffff047224 */ /* 0x000fe200078e0a0e */
[C---:B------:R-:W-:Y:S01]  /*13140*/  ISETP.GT.U32.AND P4, PT, R0.reuse, R248, PT ;  /* 0x000000f80000720c */ /* 0x040fe20003f84070 */
[----:B------:R-:W-:Y:S01]  /*13150*/  @!P6 IMAD.MOV R244, RZ, RZ, -R244 ;  /* 0x000000fffff4e224 */ /* 0x000fe200078e0af4 */
[----:B------:R-:W-:Y:S01]  /*13160*/  ISETP.GT.U32.AND P6, PT, R0, R247, PT ;  /* 0x000000f70000720c */ /* 0x000fe20003fc4070 */
[----:B------:R-:W-:Y:S01]  /*13170*/  @!P1 IMAD.IADD R246, R246, 0x1, -R0 ;  /* 0x00000001f6f69824 */ /* 0x000fe200078e0a00 */
[C---:B------:R-:W-:Y:S01]  /*13180*/  ISETP.GT.U32.AND P1, PT, R0.reuse, R249, PT ;  /* 0x000000f90000720c */ /* 0x040fe20003f24070 */
[----:B------:R-:W-:-:S02]  /*13190*/  IMAD R250, R0, R4, R250 ;  /* 0x0000000400fa7224 */ /* 0x000fc400078e02fa */
[----:B------:R-:W-:-:S04]  /*131a0*/  IMAD.HI.U32 R4, R2, R251, RZ ;  /* 0x000000fb02047227 */ /* 0x000fc800078e00ff */
[----:B------:R-:W-:Y:S02]  /*131b0*/  IMAD.MOV R4, RZ, RZ, -R4 ;  /* 0x000000ffff047224 */ /* 0x000fe400078e0a04 */
[--C-:B------:R-:W-:Y:S02]  /*131c0*/  @!P4 IMAD.IADD R248, R248, 0x1, -R0.reuse ;  /* 0x00000001f8f8c824 */ /* 0x100fe400078e0a00 */
[C---:B------:R-:W-:Y:S02]  /*131d0*/  IMAD R251, R0.reuse, R4, R251 ;  /* 0x0000000400fb7224 */ /* 0x040fe400078e02fb */
[--C-:B------:R-:W-:Y:S01]  /*131e0*/  @!P1 IMAD.IADD R249, R249, 0x1, -R0.reuse ;  /* 0x00000001f9f99824 */ /* 0x100fe200078e0a00 */
[C---:B------:R-:W-:Y:S01]  /*131f0*/  ISETP.GT.U32.AND P4, PT, R0.reuse, R248, PT ;  /* 0x000000f80000720c */ /* 0x040fe20003f84070 */
[--C-:B------:R-:W-:Y:S01]  /*13200*/  @!P2 IMAD.IADD R245, R245, 0x1, -R0.reuse ;  /* 0x00000001f5f5a824 */ /* 0x100fe200078e0a00 */
[----:B------:R-:W-:Y:S01]  /*13210*/  ISETP.GT.U32.AND P1, PT, R0, R251, PT ;  /* 0x000000fb0000720c */ /* 0x000fe20003f24070 */
[----:B------:R-:W-:Y:S01]  /*13220*/  @!P6 IMAD.IADD R247, R247, 0x1, -R0 ;  /* 0x00000001f7f7e824 */ /* 0x000fe200078e0a00 */
[----:B------:R-:W-:Y:S01]  /*13230*/  ISETP.GE.AND P2, PT, R13, RZ, PT ;  /* 0x000000ff0d00720c */ /* 0x000fe20003f46270 */
[----:B------:R-:W-:Y:S01]  /*13240*/  IMAD.HI.U32 R7, R2, R252, RZ ;  /* 0x000000fc02077227 */ /* 0x000fe200078e00ff */
[----:B------:R-:W-:-:S03]  /*13250*/  ISETP.GT.U32.AND P6, PT, R0, R250, PT ;  /* 0x000000fa0000720c */ /* 0x000fc60003fc4070 */
[----:B------:R-:W-:-:S04]  /*13260*/  IMAD.HI.U32 R13, R2, R18, RZ ;  /* 0x00000012020d7227 */ /* 0x000fc800078e00ff */
[----:B------:R-:W-:Y:S02]  /*13270*/  IMAD.MOV R4, RZ, RZ, -R7 ;  /* 0x000000ffff047224 */ /* 0x000fe400078e0a07 */
[--C-:B------:R-:W-:Y:S01]  /*13280*/  @!P1 IMAD.IADD R251, R251, 0x1, -R0.reuse ;  /* 0x00000001fbfb9824 */ /* 0x100fe200078e0a00 */
[----:B------:R-:W-:Y:S01]  /*13290*/  ISETP.GT.U32.AND P1, PT, R0, R249, PT ;  /* 0x000000f90000720c */ /* 0x000fe20003f24070 */
[----:B------:R-:W-:Y:S02]  /*132a0*/  IMAD.MOV R7, RZ, RZ, -R13 ;  /* 0x000000ffff077224 */ /* 0x000fe400078e0a0d */
[----:B------:R-:W-:Y:S01]  /*132b0*/  @!P4 IMAD.IADD R248, R248, 0x1, -R0 ;  /* 0x00000001f8f8c824 */ /* 0x000fe200078e0a00 */
[----:B------:R-:W-:Y:S01]  /*132c0*/  ISETP.GE.AND P4, PT, R16, RZ, PT ;  /* 0x000000ff1000720c */ /* 0x000fe20003f86270 */
[C---:B------:R-:W-:Y:S01]  /*132d0*/  IMAD R252, R0.reuse, R4, R252 ;  /* 0x0000000400fc7224 */ /* 0x040fe200078e02fc */
[----:B------:R-:W-:Y:S01]  /*132e0*/  IABS R16, R19 ;  /* 0x0000001300107213 */ /* 0x000fe20000000000 */
[----:B------:R-:W-:-:S02]  /*132f0*/  IMAD R18, R0, R7, R18 ;  /* 0x0000000700127224 */ /* 0x000fc400078e0212 */
[----:B------:R-:W-:Y:S01]  /*13300*/  @!P6 IMAD.IADD R250, R250, 0x1, -R0 ;  /* 0x00000001fafae824 */ /* 0x000fe200078e0a00 */
[----:B------:R-:W-:Y:S01]  /*13310*/  ISETP.GT.U32.AND P6, PT, R0, R252, PT ;  /* 0x000000fc0000720c */ /* 0x000fe20003fc4070 */
[----:B------:R-:W-:-:S04]  /*13320*/  IMAD.HI.U32 R4, R2, R16, RZ ;  /* 0x0000001002047227 */ /* 0x000fc800078e00ff */
[----:B------:R-:W-:Y:S01]  /*13330*/  @!P1 IMAD.IADD R249, R249, 0x1, -R0 ;  /* 0x00000001f9f99824 */ /* 0x000fe200078e0a00 */
[----:B------:R-:W-:Y:S01]  /*13340*/  ISETP.GT.U32.AND P1, PT, R0, R18, PT ;  /* 0x000000120000720c */ /* 0x000fe20003f24070 */
[----:B------:R-:W-:Y:S02]  /*13350*/  IMAD.MOV R4, RZ, RZ, -R4 ;  /* 0x000000ffff047224 */ /* 0x000fe400078e0a04 */
[----:B------:R-:W-:Y:S01]  /*13360*/  @!P3 IMAD.MOV R243, RZ, RZ, -R243 ;  /* 0x000000fffff3b224 */ /* 0x000fe200078e0af3 */
[----:B------:R-:W-:Y:S01]  /*13370*/  ISETP.GE.AND P3, PT, R15, RZ, PT ;  /* 0x000000ff0f00720c */ /* 0x000fe20003f66270 */
[----:B------:R-:W-:Y:S01]  /*13380*/  IMAD.HI.U32 R14, R2, R17, RZ ;  /* 0x00000011020e7227 */ /* 0x000fe200078e00ff */
[----:B------:R-:W-:-:S03]  /*13390*/  IABS R15, R152 ;  /* 0x00000098000f7213 */ /* 0x000fc60000000000 */
[----:B------:R-:W-:Y:S02]  /*133a0*/  VIADD R6, R6, 0xe ;  /* 0x0000000e06067836 */ /* 0x000fe40000000000 */
[----:B------:R-:W-:Y:S02]  /*133b0*/  IMAD R16, R0, R4, R16 ;  /* 0x0000000400107224 */ /* 0x000fe400078e0210 */
[----:B------:R-:W-:Y:S01]  /*133c0*/  IMAD.MOV R13, RZ, RZ, -R14 ;  /* 0x000000ffff0d7224 */ /* 0x000fe200078e0a0e */
[----:B------:R-:W-:Y:S01]  /*133d0*/  IABS R14, R6 ;  /* 0x00000006000e7213 */ /* 0x000fe20000000000 */
[--C-:B------:R-:W-:Y:S01]  /*133e0*/  @!P6 IMAD.IADD R252, R252, 0x1, -R0.reuse ;  /* 0x00000001fcfce824 */ /* 0x100fe200078e0a00 */
[----:B------:R-:W-:Y:S01]  /*133f0*/  ISETP.GE.AND P6, PT, R6, RZ, PT ;  /* 0x000000ff0600720c */ /* 0x000fe20003fc6270 */
[----:B------:R-:W-:Y:S01]  /*13400*/  @!P1 IMAD.IADD R18, R18, 0x1, -R0 ;  /* 0x0000000112129824 */ /* 0x000fe200078e0a00 */
[----:B------:R-:W-:Y:S01]  /*13410*/  ISETP.GT.U32.AND P1, PT, R0, R16, PT ;  /* 0x000000100000720c */ /* 0x000fe20003f24070 */
[----:B------:R-:W-:-:S04]  /*13420*/  IMAD.HI.U32 R6, R2, R15, RZ ;  /* 0x0000000f02067227 */ /* 0x000fc800078e00ff */
[----:B------:R-:W-:Y:S02]  /*13430*/  IMAD.MOV R4, RZ, RZ, -R6 ;  /* 0x000000ffff047224 */ /* 0x000fe400078e0a06 */
[----:B------:R-:W-:Y:S01]  /*13440*/  @!P3 IMAD.MOV R246, RZ, RZ, -R246 ;  /* 0x000000fffff6b224 */ /* 0x000fe200078e0af6 */
[C---:B------:R-:W-:Y:S01]  /*13450*/  ISETP.GT.U32.AND P3, PT, R0.reuse, R250, PT ;  /* 0x000000fa0000720c */ /* 0x040fe20003f64070 */
[----:B------:R-:W-:Y:S02]  /*13460*/  IMAD R15, R0, R4, R15 ;  /* 0x00000004000f7224 */ /* 0x000fe400078e020f */
[----:B------:R-:W-:-:S04]  /*13470*/  IMAD.HI.U32 R7, R2, R14, RZ ;  /* 0x0000000e02077227 */ /* 0x000fc800078e00ff */
[--C-:B------:R-:W-:Y:S01]  /*13480*/  @!P1 IMAD.IADD R16, R16, 0x1, -R0.reuse ;  /* 0x0000000110109824 */ /* 0x100fe200078e0a00 */
[C---:B------:R-:W-:Y:S01]  /*13490*/  ISETP.GT.U32.AND P1, PT, R0.reuse, R15, PT ;  /* 0x0000000f0000720c */ /* 0x040fe20003f24070 */
[C---:B------:R-:W-:Y:S01]  /*134a0*/  IMAD R17, R0.reuse, R13, R17 ;  /* 0x0000000d00117224 */ /* 0x040fe200078e0211 */
[----:B------:R-:W-:Y:S01]  /*134b0*/  IABS R13, R12 ;  /* 0x0000000c000d7213 */ /* 0x000fe20000000000 */
[----:B------:R-:W-:Y:S01]  /*134c0*/  @!P2 IMAD.MOV R247, RZ, RZ, -R247 ;  /* 0x000000fffff7a224 */ /* 0x000fe200078e0af7 */
[C---:B------:R-:W-:Y:S01]  /*134d0*/  ISETP.GT.U32.AND P2, PT, R0.reuse, R252, PT ;  /* 0x000000fc0000720c */ /* 0x040fe20003f44070 */
[----:B------:R-:W-:Y:S01]  /*134e0*/  IMAD.MOV R6, RZ, RZ, -R7 ;  /* 0x000000ffff067224 */ /* 0x000fe200078e0a07 */
[----:B------:R-:W-:Y:S01]  /*134f0*/  IABS R7, R11 ;  /* 0x0000000b00077213 */ /* 0x000fe20000000000 */
[----:B------:R-:W-:Y:S01]  /*13500*/  @!P5 IMAD.MOV R245, RZ, RZ, -R245 ;  /* 0x000000fffff5d224 */ /* 0x000fe200078e0af5 */
[----:B------:R-:W-:Y:S01]  /*13510*/  ISETP.GT.U32.AND P5, PT, R0, R251, PT ;  /* 0x000000fb0000720c */ /* 0x000fe20003fa4070 */
[----:B------:R-:W-:Y:S01]  /*13520*/  @!P3 IMAD.IADD R250, R250, 0x1, -R0 ;  /* 0x00000001fafab824 */ /* 0x000fe200078e0a00 */
[C---:B------:R-:W-:Y:S01]  /*13530*/  ISETP.GT.U32.AND P3, PT, R0.reuse, R17, PT ;  /* 0x000000110000720c */ /* 0x040fe20003f64070 */
[----:B------:R-:W-:-:S02]  /*13540*/  IMAD R14, R0, R6, R14 ;  /* 0x00000006000e7224 */ /* 0x000fc400078e020e */
[----:B------:R-:W-:Y:S02]  /*13550*/  @!P1 IMAD.IADD R15, R15, 0x1, -R0 ;  /* 0x000000010f0f9824 */ /* 0x000fe400078e0a00 */
[----:B------:R-:W-:Y:S01]  /*13560*/  IMAD.HI.U32 R4, R2, R13, RZ ;  /* 0x0000000d02047227 */ /* 0x000fe200078e00ff */
[----:B------:R-:W-:-:S03]  /*13570*/  ISETP.GT.U32.AND P1, PT, R0, R14, PT ;  /* 0x0000000e0000720c */ /* 0x000fc60003f24070 */
[--C-:B------:R-:W-:Y:S01]  /*13580*/  @!P2 IMAD.IADD R252, R252, 0x1, -R0.reuse ;  /* 0x00000001fcfca824 */ /* 0x100fe200078e0a00 */
[----:B------:R-:W-:Y:S01]  /*13590*/  ISETP.GE.AND P2, PT, R8, RZ, PT ;  /* 0x000000ff0800720c */ /* 0x000fe20003f46270 */
[--C-:B------:R-:W-:Y:S01]  /*135a0*/  @!P5 IMAD.IADD R251, R251, 0x1, -R0.reuse ;  /* 0x00000001fbfbd824 */ /* 0x100fe200078e0a00 */
[----:B------:R-:W-:Y:S01]  /*135b0*/  LOP3.LUT R8, R3, 0x6, RZ, 0xfc, !PT ;  /* 0x0000000603087812 */ /* 0x000fe200078efcff */
[----:B------:R-:W-:Y:S01]  /*135c0*/  @!P3 IMAD.IADD R17, R17, 0x1, -R0 ;  /* 0x000000011111b824 */ /* 0x000fe200078e0a00 */
[----:B------:R-:W-:Y:S01]  /*135d0*/  ISETP.GE.AND P5, PT, R9, RZ, PT ;  /* 0x000000ff0900720c */ /* 0x000fe20003fa6270 */
[----:B------:R-:W-:Y:S01]  /*135e0*/  IMAD.MOV R20, RZ, RZ, -R4 ;  /* 0x000000ffff147224 */ /* 0x000fe200078e0a04 */
[----:B------:R-:W-:Y:S02]  /*135f0*/  ISETP.GE.AND P3, PT, R5, RZ, PT ;  /* 0x000000ff0500720c */ /* 0x000fe40003f66270 */
[----:B------:R-:W-:Y:S01]  /*13600*/  LOP3.LUT R9, R3, 0x8, RZ, 0xfc, !PT ;  /* 0x0000000803097812 */ /* 0x000fe200078efcff */
[----:B------:R-:W-:Y:S01]  /*13610*/  @!P1 IMAD.IADD R14, R14, 0x1, -R0 ;  /* 0x000000010e0e9824 */ /* 0x000fe200078e0a00 */
[----:B------:R-:W-:Y:S01]  /*13620*/  IABS R5, R8 ;  /* 0x0000000800057213 */ /* 0x000fe20000000000 */
[----:B------:R-:W-:Y:S01]  /*13630*/  @!P0 IMAD.MOV R249, RZ, RZ, -R249 ;  /* 0x000000fffff98224 */ /* 0x000fe200078e0af9 */
[----:B------:R-:W-:Y:S01]  /*13640*/  IABS R6, R9 ;  /* 0x0000000900067213 */ /* 0x000fe20000000000 */
[C---:B------:R-:W-:Y:S01]  /*13650*/  IMAD R13, R0.reuse, R20, R13 ;  /* 0x00000014000d7224 */ /* 0x040fe200078e020d */
[----:B------:R-:W-:Y:S01]  /*13660*/  ISETP.GT.U32.AND P1, PT, R0, R18, PT ;  /* 0x000000120000720c */ /* 0x000fe20003f24070 */
[----:B------:R-:W-:-:S02]  /*13670*/  IMAD.MOV.U32 R4, RZ, RZ, R5 ;  /* 0x000000ffff047224 */ /* 0x000fc400078e0005 */
[----:B------:R-:W-:Y:S01]  /*13680*/  IMAD.HI.U32 R5, R2, R7, RZ ;  /* 0x0000000702057227 */ /* 0x000fe200078e00ff */
[----:B------:R-:W-:-:S03]  /*13690*/  ISETP.GT.U32.AND P0, PT, R0, R17, PT ;  /* 0x000000110000720c */ /* 0x000fc60003f04070 */
[----:B------:R-:W-:-:S04]  /*136a0*/  IMAD.HI.U32 R24, R2, R6, RZ ;  /* 0x0000000602187227 */ /* 0x000fc800078e00ff */
[----:B------:R-:W-:Y:S01]  /*136b0*/  IMAD.MOV R20, RZ, RZ, -R5 ;  /* 0x000000ffff147224 */ /* 0x000fe200078e0a05 */
[----:B------:R-:W-:Y:S01]  /*136c0*/  LOP3.LUT R5, R3, 0x2, RZ, 0xfc, !PT ;  /* 0x0000000203057812 */ /* 0x000fe200078efcff */
[----:B------:R-:W-:-:S04]  /*136d0*/  IMAD.HI.U32 R23, R2, R4, RZ ;  /* 0x0000000402177227 */ /* 0x000fc800078e00ff */
[----:B------:R-:W-:Y:S02]  /*136e0*/  IMAD.MOV.U32 R3, RZ, RZ, R25 ;  /* 0x000000ffff037224 */ /* 0x000fe400078e0019 */
[----:B------:R-:W-:Y:S02]  /*136f0*/  IMAD.MOV R25, RZ, RZ, -R24 ;  /* 0x000000ffff197224 */ /* 0x000fe400078e0a18 */
[C---:B------:R-:W-:Y:S01]  /*13700*/  IMAD R7, R0.reuse, R20, R7 ;  /* 0x0000001400077224 */ /* 0x040fe200078e0207 */
[----:B------:R-:W-:Y:S01]  /*13710*/  IABS R20, R5 ;  /* 0x0000000500147213 */ /* 0x000fe20000000000 */
[----:B------:R-:W-:Y:S01]  /*13720*/  @!P2 IMAD.MOV R251, RZ, RZ, -R251 ;  /* 0x000000fffffba224 */ /* 0x000fe200078e0afb */
[C---:B------:R-:W-:Y:S01]  /*13730*/  ISETP.GT.U32.AND P2, PT, R0.reuse, R15, PT ;  /* 0x0000000f0000720c */ /* 0x040fe20003f44070 */
[----:B------:R-:W-:Y:S02]  /*13740*/  IMAD.MOV R24, RZ, RZ, -R23 ;  /* 0x000000ffff187224 */ /* 0x000fe400078e0a17 */
[----:B------:R-:W-:Y:S01]  /*13750*/  @!P4 IMAD.MOV R248, RZ, RZ, -R248 ;  /* 0x000000fffff8c224 */ /* 0x000fe200078e0af8 */
[----:B------:R-:W-:Y:S01]  /*13760*/  ISETP.GT.U32.AND P4, PT, R0, R16, PT ;  /* 0x000000100000720c */ /* 0x000fe20003f84070 */
[----:B------:R-:W-:-:S04]  /*13770*/  IMAD.HI.U32 R23, R2, R3, RZ ;  /* 0x0000000302177227 */ /* 0x000fc800078e00ff */
[C---:B------:R-:W-:Y:S02]  /*13780*/  IMAD R6, R0.reuse, R25, R6 ;  /* 0x0000001900067224 */ /* 0x040fe400078e0206 */
[----:B------:R-:W-:Y:S01]  /*13790*/  @!P3 IMAD.MOV R252, RZ, RZ, -R252 ;  /* 0x000000fffffcb224 */ /* 0x000fe200078e0afc */
[----:B------:R-:W-:Y:S01]  /*137a0*/  ISETP.GT.U32.AND P3, PT, R0, R13, PT ;  /* 0x0000000d0000720c */ /* 0x000fe20003f64070 */
[----:B------:R-:W-:Y:S01]  /*137b0*/  @!P1 IMAD.IADD R18, R18, 0x1, -R0 ;  /* 0x0000000112129824 */ /* 0x000fe200078e0a00 */
[C---:B------:R-:W-:Y:S01]  /*137c0*/  ISETP.GT.U32.AND P1, PT, R0.reuse, R7, PT ;  /* 0x000000070000720c */ /* 0x040fe20003f24070 */
[----:B------:R-:W-:Y:S01]  /*137d0*/  @!P5 IMAD.MOV R250, RZ, RZ, -R250 ;  /* 0x000000fffffad224 */ /* 0x000fe200078e0afa */
[C---:B------:R-:W-:Y:S01]  /*137e0*/  ISETP.GT.U32.AND P5, PT, R0.reuse, R14, PT ;  /* 0x0000000e0000720c */ /* 0x040fe20003fa4070 */
[----:B------:R-:W-:Y:S01]  /*137f0*/  IMAD.MOV R23, RZ, RZ, -R23 ;  /* 0x000000ffff177224 */ /* 0x000fe200078e0a17 */
[----:B------:R-:W2:Y:S01]  /*13800*/  LDL.LU R25, [R1+0x523c] ;  /* 0x00523c0001197983 */ /* 0x000ea20000300800 */
[----:B------:R-:W-:Y:S01]  /*13810*/  @!P0 IMAD.IADD R17, R17, 0x1, -R0 ;  /* 0x0000000111118824 */ /* 0x000fe200078e0a00 */
[C---:B------:R-:W-:Y:S01]  /*13820*/  ISETP.GT.U32.AND P0, PT, R0.reuse, R6, PT ;  /* 0x000000060000720c */ /* 0x040fe20003f04070 */
[----:B------:R-:W-:-:S02]  /*13830*/  IMAD R3, R0, R23, R3 ;  /* 0x0000001700037224 */ /* 0x000fc400078e0203 */
[C---:B------:R-:W-:Y:S02]  /*13840*/  IMAD R4, R0.reuse, R24, R4 ;  /* 0x0000001800047224 */ /* 0x040fe400078e0204 */
[--C-:B------:R-:W-:Y:S01]  /*13850*/  @!P2 IMAD.IADD R15, R15, 0x1, -R0.reuse ;  /* 0x000000010f0fa824 */ /* 0x100fe200078e0a00 */
[----:B------:R-:W-:Y:S01]  /*13860*/  ISETP.GT.U32.AND P2, PT, R0, R3, PT ;  /* 0x000000030000720c */ /* 0x000fe20003f44070 */
[--C-:B------:R-:W-:Y:S01]  /*13870*/  @!P4 IMAD.IADD R16, R16, 0x1, -R0.reuse ;  /* 0x000000011010c824 */ /* 0x100fe200078e0a00 */
[----:B------:R-:W-:Y:S01]  /*13880*/  ISETP.GT.U32.AND P4, PT, R0, R4, PT ;  /* 0x000000040000720c */ /* 0x000fe20003f84070 */
[--C-:B------:R-:W-:Y:S01]  /*13890*/  @!P3 IMAD.IADD R13, R13, 0x1, -R0.reuse ;  /* 0x000000010d0db824 */ /* 0x100fe200078e0a00 */
[----:B------:R-:W-:Y:S01]  /*138a0*/  ISETP.GE.AND P3, PT, R21, RZ, PT ;  /* 0x000000ff1500720c */ /* 0x000fe20003f66270 */
[--C-:B------:R-:W-:Y:S01]  /*138b0*/  @!P1 IMAD.IADD R7, R7, 0x1, -R0.reuse ;  /* 0x0000000107079824 */ /* 0x100fe200078e0a00 */
[----:B------:R-:W-:Y:S01]  /*138c0*/  ISETP.GE.AND P1, PT, R19, RZ, PT ;  /* 0x000000ff1300720c */ /* 0x000fe20003f26270 */
[--C-:B------:R-:W-:Y:S01]  /*138d0*/  @!P5 IMAD.IADD R14, R14, 0x1, -R0.reuse ;  /* 0x000000010e0ed824 */ /* 0x100fe200078e0a00 */
[----:B------:R-:W-:Y:S01]  /*138e0*/  ISETP.GE.AND P5, PT, R22, RZ, PT ;  /* 0x000000ff1600720c */ /* 0x000fe20003fa6270 */
[--C-:B------:R-:W-:Y:S01]  /*138f0*/  @!P0 IMAD.IADD R6, R6, 0x1, -R0.reuse ;  /* 0x0000000106068824 */ /* 0x100fe200078e0a00 */
[----:B------:R-:W-:Y:S01]  /*13900*/  ISETP.GE.AND P0, PT, R152, RZ, PT ;  /* 0x000000ff9800720c */ /* 0x000fe20003f06270 */
[----:B------:R-:W-:Y:S01]  /*13910*/  IMAD.HI.U32 R2, R2, R20, RZ ;  /* 0x0000001402027227 */ /* 0x000fe200078e00ff */
[----:B------:R-:W3:Y:S03]  /*13920*/  LDL.LU R24, [R1+0x5238] ;  /* 0x0052380001187983 */ /* 0x000ee60000300800 */
[--C-:B------:R-:W-:Y:S01]  /*13930*/  @!P2 IMAD.IADD R3, R3, 0x1, -R0.reuse ;  /* 0x000000010303a824 */ /* 0x100fe200078e0a00 */
[----:B------:R-:W-:Y:S01]  /*13940*/  ISETP.GT.U32.AND P2, PT, R0, R13, PT ;  /* 0x0000000d0000720c */ /* 0x000fe20003f44070 */
[----:B------:R-:W-:Y:S01]  /*13950*/  @!P4 IMAD.IADD R4, R4, 0x1, -R0 ;  /* 0x000000010404c824 */ /* 0x000fe200078e0a00 */
[----:B------:R-:W4:Y:S01]  /*13960*/  LDL.LU R23, [R1+0x5234] ;  /* 0x0052340001177983 */ /* 0x000f220000300800 */
[----:B------:R-:W-:Y:S01]  /*13970*/  @!P3 IMAD.MOV R17, RZ, RZ, -R17 ;  /* 0x000000ffff11b224 */ /* 0x000fe200078e0a11 */
[C---:B------:R-:W-:Y:S01]  /*13980*/  ISETP.GT.U32.AND P3, PT, R0.reuse, R7, PT ;  /* 0x000000070000720c */ /* 0x040fe20003f64070 */
[----:B------:R-:W-:Y:S01]  /*13990*/  @!P1 IMAD.MOV R16, RZ, RZ, -R16 ;  /* 0x000000ffff109224 */ /* 0x000fe200078e0a10 */
[C---:B------:R-:W-:Y:S01]  /*139a0*/  ISETP.GT.U32.AND P1, PT, R0.reuse, R6, PT ;  /* 0x000000060000720c */ /* 0x040fe20003f24070 */
[----:B------:R-:W-:Y:S01]  /*139b0*/  @!P5 IMAD.MOV R18, RZ, RZ, -R18 ;  /* 0x000000ffff12d224 */ /* 0x000fe200078e0a12 */
[C---:B------:R-:W-:Y:S01]  /*139c0*/  ISETP.GT.U32.AND P5, PT, R0.reuse, R4, PT ;  /* 0x000000040000720c */ /* 0x040fe20003fa4070 */
[----:B------:R-:W-:Y:S01]  /*139d0*/  @!P0 IMAD.MOV R15, RZ, RZ, -R15 ;  /* 0x000000ffff0f8224 */ /* 0x000fe200078e0a0f */
[----:B------:R-:W-:Y:S01]  /*139e0*/  ISETP.GT.U32.AND P0, PT, R0, R3, PT ;  /* 0x000000030000720c */ /* 0x000fe20003f04070 */
[----:B------:R-:W-:Y:S01]  /*139f0*/  IMAD.MOV R2, RZ, RZ, -R2 ;  /* 0x000000ffff027224 */ /* 0x000fe200078e0a02 */
[----:B------:R-:W2:Y:S01]  /*13a00*/  LDL.LU R22, [R1+0x5230] ;  /* 0x0052300001167983 */ /* 0x000ea20000300800 */
[----:B------:R-:W-:-:S02]  /*13a10*/  @!P2 IMAD.IADD R13, R13, 0x1, -R0 ;  /* 0x000000010d0da824 */ /* 0x000fc400078e0a00 */
[----:B------:R-:W-:Y:S01]  /*13a20*/  IMAD R2, R0, R2, R20 ;  /* 0x0000000200027224 */ /* 0x000fe200078e0214 */
[----:B------:R-:W3:Y:S01]  /*13a30*/  LDL.LU R21, [R1+0x522c] ;  /* 0x00522c0001157983 */ /* 0x000ee20000300800 */
[----:B------:R-:W-:Y:S01]  /*13a40*/  @!P6 IMAD.MOV R14, RZ, RZ, -R14 ;  /* 0x000000ffff0ee224 */ /* 0x000fe200078e0a0e */
[----:B------:R-:W-:Y:S02]  /*13a50*/  ISETP.GE.AND P2, PT, R11, RZ, PT ;  /* 0x000000ff0b00720c */ /* 0x000fe40003f46270 */
[----:B------:R-:W4:Y:S01]  /*13a60*/  LDL.LU R20, [R1+0x5228] ;  /* 0x0052280001147983 */ /* 0x000f220000300800 */
[----:B------:R-:W-:Y:S01]  /*13a70*/  ISETP.GE.AND P6, PT, R12, RZ, PT ;  /* 0x000000ff0c00720c */ /* 0x000fe20003fc6270 */
[--C-:B------:R-:W-:Y:S02]  /*13a80*/  @!P3 IMAD.IADD R7, R7, 0x1, -R0.reuse ;  /* 0x000000010707b824 */ /* 0x100fe400078e0a00 */
[----:B------:R-:W2:Y:S01]  /*13a90*/  LDL.LU R19, [R1+0x5224] ;  /* 0x0052240001137983 */ /* 0x000ea20000300800 */
[----:B------:R-:W-:Y:S01]  /*13aa0*/  ISETP.GE.AND P3, PT, R9, RZ, PT ;  /* 0x000000ff0900720c */ /* 0x000fe20003f66270 */
[--C-:B------:R-:W-:Y:S01]  /*13ab0*/  @!P1 IMAD.IADD R6, R6, 0x1, -R0.reuse ;  /* 0x0000000106069824 */ /* 0x100fe200078e0a00 */
[----:B------:R-:W-:Y:S01]  /*13ac0*/  ISETP.GE.AND P1, PT, R8, RZ, PT ;  /* 0x000000ff0800720c */ /* 0x000fe20003f26270 */
[----:B------:R-:W3:Y:S01]  /*13ad0*/  LDL.LU R11, [R1+0x2c] ;  /* 0x00002c00010b7983 */ /* 0x000ee20000300800 */
[----:B------:R-:W-:Y:S01]  /*13ae0*/  @!P5 IMAD.IADD R4, R4, 0x1, -R0 ;  /* 0x000000010404d824 */ /* 0x000fe200078e0a00 */
[----:B------:R-:W-:-:S02]  /*13af0*/  ISETP.GT.U32.AND P4, PT, R0, R2, PT ;  /* 0x000000020000720c */ /* 0x000fc40003f84070 */
[----:B------:R-:W4:Y:S01]  /*13b00*/  LDL.LU R12, [R1+0x28] ;  /* 0x00002800010c7983 */ /* 0x000f220000300800 */
[----:B------:R-:W-:Y:S01]  /*13b10*/  ISETP.GE.AND P5, PT, R10, RZ, PT ;  /* 0x000000ff0a00720c */ /* 0x000fe20003fa6270 */
[----:B------:R-:W-:Y:S02]  /*13b20*/  @!P0 IMAD.IADD R3, R3, 0x1, -R0 ;  /* 0x0000000103038824 */ /* 0x000fe400078e0a00 */
[----:B------:R-:W2:Y:S01]  /*13b30*/  LDL.LU R9, [R1+0x24] ;  /* 0x0000240001097983 */ /* 0x000ea20000300800 */
[----:B------:R-:W-:-:S03]  /*13b40*/  ISETP.GE.AND P0, PT, R5, RZ, PT ;  /* 0x000000ff0500720c */ /* 0x000fc60003f06270 */
[----:B------:R-:W2:Y:S03]  /*13b50*/  LDL.LU R8, [R1+0x20] ;  /* 0x0000200001087983 */ /* 0x000ea60000300800 */
[----:B------:R-:W-:Y:S01]  /*13b60*/  @!P4 IMAD.IADD R2, R2, 0x1, -R0 ;  /* 0x000000010202c824 */ /* 0x000fe200078e0a00 */
[----:B------:R-:W2:Y:S04]  /*13b70*/  LDL.LU R152, [R1+0x1c] ;  /* 0x00001c0001987983 */ /* 0x000ea80000300800 */
[----:B------:R-:W2:Y:S01]  /*13b80*/  LDL.LU R10, [R1+0x5220] ;  /* 0x00522000010a7983 */ /* 0x000ea20000300800 */
[----:B------:R-:W-:-:S03]  /*13b90*/  ISETP.GT.U32.AND P4, PT, R0, R2, PT ;  /* 0x000000020000720c */ /* 0x000fc60003f84070 */
[----:B------:R-:W3:Y:S10]  /*13ba0*/  LDL.LU R5, [R1+0x521c] ;  /* 0x00521c0001057983 */ /* 0x000ef40000300800 */
[----:B------:R-:W-:-:S02]  /*13bb0*/  @!P4 IMAD.IADD R2, R2, 0x1, -R0 ;  /* 0x000000010202c824 */ /* 0x000fc400078e0a00 */
[----:B------:R-:W0:Y:S01]  /*13bc0*/  S2R R0, SR_TID.X ;  /* 0x0000000000007919 */ /* 0x000e220000002100 */
[----:B------:R-:W-:Y:S01]  /*13bd0*/  @!P6 IMAD.MOV R13, RZ, RZ, -R13 ;  /* 0x000000ffff0de224 */ /* 0x000fe200078e0a0d */
[----:B0-----:R-:W-:-:S05]  /*13be0*/  LOP3.LUT R0, R0, 0x3f, RZ, 0xc0, !PT ;  /* 0x0000003f00007812 */ /* 0x001fca00078ec0ff */
[----:B------:R-:W-:-:S05]  /*13bf0*/  IMAD R0, R0, UR5, RZ ;  /* 0x0000000500007c24 */ /* 0x000fca000f8e02ff */
[----:B------:R0:W-:Y:S02]  /*13c00*/  STL [R1+0xf4], R0 ;  /* 0x0000f40001007387 */ /* 0x0001e40000100800 */
[----:B0-----:R-:W-:Y:S02]  /*13c10*/  IADD3 R0, P6, R0, UR6, RZ ;  /* 0x0000000600007c10 */ /* 0x001fe4000ffde0ff */
[----:B---3--:R-:W-:Y:S01]  /*13c20*/  ISETP.NE.AND P4, PT, R5, RZ, PT ;  /* 0x000000ff0500720c */ /* 0x008fe20003f85270 */
[----:B------:R-:W-:Y:S01]  /*13c30*/  @!P0 IMAD.MOV R2, RZ, RZ, -R2 ;  /* 0x000000ffff028224 */ /* 0x000fe200078e0a02 */
[----:B------:R-:W-:Y:S01]  /*13c40*/  LOP3.LUT R5, RZ, R5, RZ, 0x33, !PT ;  /* 0x00000005ff057212 */ /* 0x000fe200078e33ff */
[----:B------:R0:W-:Y:S01]  /*13c50*/  STL [R1+0x51f4], R0 ;  /* 0x0051f40001007387 */ /* 0x0001e20000100800 */
[----:B------:R-:W-:Y:S02]  /*13c60*/  ULDC UR6, c[0x0][0x240] ;  /* 0x0000900000067ab9 */ /* 0x000fe40000000800 */
[----:B------:R-:W-:-:S02]  /*13c70*/  SEL R11, R5, R11, !P4 ;  /* 0x0000000b050b7207 */ /* 0x000fc40006000000 */
[C---:B----4-:R-:W-:Y:S02]  /*13c80*/  SEL R12, R5.reuse, R12, !P4 ;  /* 0x0000000c050c7207 */ /* 0x050fe40006000000 */
[C---:B--2---:R-:W-:Y:S01]  /*13c90*/  SEL R9, R5.reuse, R9, !P4 ;  /* 0x0000000905097207 */ /* 0x044fe20006000000 */
[----:B0-----:R-:W2:Y:S01]  /*13ca0*/  LDL.LU R0, [R1+0x18] ;  /* 0x0000180001007983 */ /* 0x001ea20000300800 */
[----:B------:R-:W-:-:S03]  /*13cb0*/  SEL R8, R5, R8, !P4 ;  /* 0x0000000805087207 */ /* 0x000fc60006000000 */
[----:B------:R0:W-:Y:S01]  /*13cc0*/  STL [R1+0xf0], R11 ;  /* 0x0000f00b01007387 */ /* 0x0001e20000100800 */
[----:B------:R-:W-:-:S03]  /*13cd0*/  SEL R152, R5, R152, !P4 ;  /* 0x0000009805987207 */ /* 0x000fc60006000000 */
[----:B0-----:R-:W3:Y:S04]  /*13ce0*/  LDL.LU R11, [R1+0x5218] ;  /* 0x00521800010b7983 */ /* 0x001ee80000300800 */
[----:B------:R0:W-:Y:S04]  /*13cf0*/  STL [R1+0xec], R12 ;  /* 0x0000ec0c01007387 */ /* 0x0001e80000100800 */
[----:B0-----:R-:W4:Y:S04]  /*13d00*/  LDL.LU R12, [R1+0x5214] ;  /* 0x00521400010c7983 */ /* 0x001f280000300800 */
[----:B------:R0:W-:Y:S04]  /*13d10*/  STL [R1+0xe8], R9 ;  /* 0x0000e80901007387 */ /* 0x0001e80000100800 */
[----:B0-----:R-:W3:Y:S04]  /*13d20*/  LDL.LU R9, [R1+0x5210] ;  /* 0x0052100001097983 */ /* 0x001ee80000300800 */
[----:B------:R0:W-:Y:S04]  /*13d30*/  STL [R1+0xe4], R8 ;  /* 0x0000e40801007387 */ /* 0x0001e80000100800 */
[----:B0-----:R-:W4:Y:S04]  /*13d40*/  LDL.LU R8, [R1+0x520c] ;  /* 0x00520c0001087983 */ /* 0x001f280000300800 */
[----:B------:R0:W-:Y:S04]  /*13d50*/  STL [R1+0xe0], R152 ;  /* 0x0000e09801007387 */ /* 0x0001e80000100800 */
[----:B0-----:R-:W3:Y:S01]  /*13d60*/  LDL.LU R152, [R1+0x5208] ;  /* 0x0052080001987983 */ /* 0x001ee20000300800 */
[----:B--2---:R-:W-:-:S05]  /*13d70*/  SEL R0, R5, R0, !P4 ;  /* 0x0000000005007207 */ /* 0x004fca0006000000 */
[----:B------:R3:W-:Y:S02]  /*13d80*/  STL [R1+0xdc], R0 ;  /* 0x0000dc0001007387 */ /* 0x0007e40000100800 */
[C---:B---3--:R-:W-:Y:S02]  /*13d90*/  SEL R0, R5.reuse, R152, !P4 ;  /* 0x0000009805007207 */ /* 0x048fe40006000000 */
[C---:B----4-:R-:W-:Y:S02]  /*13da0*/  SEL R152, R5.reuse, R8, !P4 ;  /* 0x0000000805987207 */ /* 0x050fe40006000000 */
[C---:B------:R-:W-:Y:S01]  /*13db0*/  SEL R8, R5.reuse, R9, !P4 ;  /* 0x0000000905087207 */ /* 0x040fe20006000000 */
[----:B------:R0:W-:Y:S01]  /*13dc0*/  STL [R1+0xd8], R0 ;  /* 0x0000d80001007387 */ /* 0x0001e20000100800 */
[----:B------:R-:W-:-:S03]  /*13dd0*/  SEL R9, R5, R11, !P4 ;  /* 0x0000000b05097207 */ /* 0x000fc60006000000 */
[----:B------:R-:W-:Y:S01]  /*13de0*/  STL [R1+0xd4], R152 ;  /* 0x0000d49801007387 */ /* 0x000fe20000100800 */
[----:B0-----:R-:W-:-:S03]  /*13df0*/  SEL R0, R5, R12, !P4 ;  /* 0x0000000c05007207 */ /* 0x001fc60006000000 */
[----:B------:R0:W-:Y:S04]  /*13e00*/  STL [R1+0xd0], R8 ;  /* 0x0000d00801007387 */ /* 0x0001e80000100800 */
[----:B------:R1:W-:Y:S01]  /*13e10*/  STL [R1+0xcc], R0 ;  /* 0x0000cc0001007387 */ /* 0x0003e20000100800 */
[----:B0-----:R-:W-:-:S03]  /*13e20*/  SEL R8, R5, R10, !P4 ;  /* 0x0000000a05087207 */ /* 0x001fc60006000000 */
[----:B------:R0:W-:Y:S01]  /*13e30*/  STL [R1+0xc8], R9 ;  /* 0x0000c80901007387 */ /* 0x0001e20000100800 */
[----:B-1----:R-:W-:-:S03]  /*13e40*/  SEL R0, R5, R19, !P4 ;  /* 0x0000001305007207 */ /* 0x002fc60006000000 */
[----:B------:R1:W-:Y:S04]  /*13e50*/  STL [R1+0xc4], R8 ;  /* 0x0000c40801007387 */ /* 0x0003e80000100800 */
[----:B------:R2:W-:Y:S01]  /*13e60*/  STL [R1+0xc0], R0 ;  /* 0x0000c00001007387 */ /* 0x0005e20000100800 */
[C---:B0-----:R-:W-:Y:S02]  /*13e70*/  SEL R9, R5.reuse, R20, !P4 ;  /* 0x0000001405097207 */ /* 0x041fe40006000000 */
[----:B-1----:R-:W-:-:S03]  /*13e80*/  SEL R8, R5, R21, !P4 ;  /* 0x0000001505087207 */ /* 0x002fc60006000000 */
[----:B------:R0:W-:Y:S01]  /*13e90*/  STL [R1+0xbc], R9 ;  /* 0x0000bc0901007387 */ /* 0x0001e20000100800 */
[----:B--2---:R-:W-:-:S03]  /*13ea0*/  SEL R0, R5, R22, !P4 ;  /* 0x0000001605007207 */ /* 0x004fc60006000000 */
        /* <DEDUP_REMOVED lines=45> */
[C---:B-1----:R-:W-:Y:S02]  /*14180*/  SEL R8, R5.reuse, R70, !P4 ;  /* 0x0000004605087207 */ /* 0x042fe40006000000 */
[----:B--2---:R-:W-:-:S03]  /*14190*/  SEL R0, R5, R71, !P4 ;  /* 0x0000004705007207 */ /* 0x004fc60006000000 */
[----:B------:R0:W-:Y:S04]  /*141a0*/  STL [R1+0x5c], R8 ;  /* 0x00005c0801007387 */ /* 0x0001e80000100800 */
        /* <DEDUP_REMOVED lines=24> */
[----:B------:R1:W-:Y:S01]  /*14330*/  STL [R1+0x14], R0 ;  /* 0x0000140001007387 */ /* 0x0003e20000100800 */
[----:B------:R-:W-:-:S03]  /*14340*/  SEL R37, R5, R51, !P4 ;  /* 0x0000003305257207 */ /* 0x000fc60006000000 */
[----:B------:R-:W-:Y:S04]  /*14350*/  STL [R1+0x20], R9 ;  /* 0x0000200901007387 */ /* 0x000fe80000100800 */
[----:B------:R-:W2:Y:S01]  /*14360*/  LDL.LU R51, [R1+0xf4] ;  /* 0x0000f40001337983 */ /* 0x000ea20000300800 */
[C---:B0-----:R-:W-:Y:S02]  /*14370*/  SEL R8, R5.reuse, R85, !P4 ;  /* 0x0000005505087207 */ /* 0x041fe40006000000 */
[C---:B-1----:R-:W-:Y:S02]  /*14380*/  SEL R0, R5.reuse, R86, !P4 ;  /* 0x0000005605007207 */ /* 0x042fe40006000000 */
[C---:B------:R-:W-:Y:S01]  /*14390*/  SEL R38, R5.reuse, R50, !P4 ;  /* 0x0000003205267207 */ /* 0x040fe20006000000 */
[----:B------:R-:W-:Y:S01]  /*143a0*/  STL [R1+0x2c], R8 ;  /* 0x00002c0801007387 */ /* 0x000fe20000100800 */
[----:B------:R-:W-:-:S03]  /*143b0*/  SEL R39, R5, R49, !P4 ;  /* 0x0000003105277207 */ /* 0x000fc60006000000 */
[----:B------:R-:W3:Y:S01]  /*143c0*/  LDL.LU R50, [R1+0xf0] ;  /* 0x0000f00001327983 */ /* 0x000ee20000300800 */
[----:B------:R-:W-:-:S03]  /*143d0*/  SEL R40, R5, R48, !P4 ;  /* 0x0000003005287207 */ /* 0x000fc60006000000 */
[----:B------:R0:W-:Y:S01]  /*143e0*/  STL [R1+0x28], R0 ;  /* 0x0000280001007387 */ /* 0x0001e20000100800 */
[----:B------:R-:W-:-:S03]  /*143f0*/  SEL R41, R5, R47, !P4 ;  /* 0x0000002f05297207 */ /* 0x000fc60006000000 */
[----:B------:R-:W4:Y:S01]  /*14400*/  LDL.LU R49, [R1+0xec] ;  /* 0x0000ec0001317983 */ /* 0x000f220000300800 */
[----:B------:R-:W-:-:S03]  /*14410*/  SEL R42, R5, R46, !P4 ;  /* 0x0000002e052a7207 */ /* 0x000fc60006000000 */
[----:B------:R-:W4:Y:S01]  /*14420*/  LDL.LU R48, [R1+0xe8] ;  /* 0x0000e80001307983 */ /* 0x000f220000300800 */
[----:B------:R-:W-:-:S03]  /*14430*/  SEL R43, R5, R45, !P4 ;  /* 0x0000002d052b7207 */ /* 0x000fc60006000000 */
[----:B------:R-:W4:Y:S04]  /*14440*/  LDL.LU R47, [R1+0xe4] ;  /* 0x0000e400012f7983 */ /* 0x000f280000300800 */
[----:B------:R-:W4:Y:S04]  /*14450*/  LDL.LU R46, [R1+0xe0] ;  /* 0x0000e000012e7983 */ /* 0x000f280000300800 */
[----:B------:R-:W4:Y:S01]  /*14460*/  LDL.LU R45, [R1+0xdc] ;  /* 0x0000dc00012d7983 */ /* 0x000f220000300800 */
[C---:B0-----:R-:W-:Y:S02]  /*14470*/  SEL R0, R5.reuse, R87, !P4 ;  /* 0x0000005705007207 */ /* 0x041fe40006000000 */
[----:B------:R-:W-:-:S02]  /*14480*/  SEL R152, R5, R88, !P4 ;  /* 0x0000005805987207 */ /* 0x000fc40006000000 */
[C---:B------:R-:W-:Y:S02]  /*14490*/  SEL R8, R5.reuse, R89, !P4 ;  /* 0x0000005905087207 */ /* 0x040fe40006000000 */
[C---:B------:R-:W-:Y:S02]  /*144a0*/  SEL R12, R5.reuse, R93, !P4 ;  /* 0x0000005d050c7207 */ /* 0x040fe40006000000 */
[C---:B------:R-:W-:Y:S02]  /*144b0*/  SEL R9, R5.reuse, R90, !P4 ;  /* 0x0000005a05097207 */ /* 0x040fe40006000000 */
[C---:B------:R-:W-:Y:S01]  /*144c0*/  SEL R93, R5.reuse, R2, !P4 ;  /* 0x00000002055d7207 */ /* 0x040fe20006000000 */
[----:B------:R-:W-:Y:S04]  /*144d0*/  STL [R1+0x51f8], R0 ;  /* 0x0051f80001007387 */ /* 0x000fe80000100800 */
[----:B------:R-:W-:Y:S04]  /*144e0*/  STL [R1+0x51fc], R152 ;  /* 0x0051fc9801007387 */ /* 0x000fe80000100800 */
[----:B------:R-:W-:Y:S04]  /*144f0*/  STL [R1+0x5200], R8 ;  /* 0x0052000801007387 */ /* 0x000fe80000100800 */
[----:B------:R0:W-:Y:S01]  /*14500*/  STL [R1+0x5204], R9 ;  /* 0x0052040901007387 */ /* 0x0001e20000100800 */
[----:B------:R-:W-:-:S02]  /*14510*/  SEL R19, R5, R69, !P4 ;  /* 0x0000004505137207 */ /* 0x000fc40006000000 */
[C---:B------:R-:W-:Y:S02]  /*14520*/  SEL R20, R5.reuse, R68, !P4 ;  /* 0x0000004405147207 */ /* 0x040fe40006000000 */
[C---:B------:R-:W-:Y:S02]  /*14530*/  SEL R21, R5.reuse, R67, !P4 ;  /* 0x0000004305157207 */ /* 0x040fe40006000000 */
[C---:B------:R-:W-:Y:S02]  /*14540*/  SEL R22, R5.reuse, R66, !P4 ;  /* 0x0000004205167207 */ /* 0x040fe40006000000 */
[C---:B------:R-:W-:Y:S02]  /*14550*/  SEL R23, R5.reuse, R65, !P4 ;  /* 0x0000004105177207 */ /* 0x040fe40006000000 */
[C---:B------:R-:W-:Y:S02]  /*14560*/  SEL R24, R5.reuse, R64, !P4 ;  /* 0x0000004005187207 */ /* 0x040fe40006000000 */
        /* <DEDUP_REMOVED lines=11> */
[C---:B------:R-:W-:Y:S01]  /*14620*/  SEL R36, R5.reuse, R52, !P4 ;  /* 0x0000003405247207 */ /* 0x040fe20006000000 */
[----:B------:R-:W-:Y:S01]  /*14630*/  @!P2 IMAD.MOV R7, RZ, RZ, -R7 ;  /* 0x000000ffff07a224 */ /* 0x000fe200078e0a07 */
[C---:B------:R-:W-:Y:S01]  /*14640*/  SEL R79, R5.reuse, R18, !P4 ;  /* 0x00000012054f7207 */ /* 0x040fe20006000000 */
[----:B------:R-:W-:Y:S01]  /*14650*/  @!P3 IMAD.MOV R6, RZ, RZ, -R6 ;  /* 0x000000ffff06b224 */ /* 0x000fe200078e0a06 */
[C---:B------:R-:W-:Y:S01]  /*14660*/  SEL R81, R5.reuse, R17, !P4 ;  /* 0x0000001105517207 */ /* 0x040fe20006000000 */
[----:B------:R-:W-:Y:S01]  /*14670*/  @!P1 IMAD.MOV R4, RZ, RZ, -R4 ;  /* 0x000000ffff049224 */ /* 0x000fe200078e0a04 */
[C---:B------:R-:W-:Y:S01]  /*14680*/  SEL R82, R5.reuse, R16, !P4 ;  /* 0x0000001005527207 */ /* 0x040fe20006000000 */
[----:B------:R-:W-:Y:S01]  /*14690*/  @!P5 IMAD.MOV R3, RZ, RZ, -R3 ;  /* 0x000000ffff03d224 */ /* 0x000fe200078e0a03 */
        /* <DEDUP_REMOVED lines=77> */
[----:B------:R-:W-:Y:S02]  /*14b70*/  SEL R164, R5, R164, !P4 ;  /* 0x000000a405a47207 */ /* 0x000fe40006000000 */
[----:B--2---:R-:W-:-:S05]  /*14b80*/  LEA.HI.X.SX32 R2, R51, UR7, 0x1, P6 ;  /* 0x0000000733027c11 */ /* 0x004fca000b0f0eff */
[----:B------:R1:W-:Y:S04]  /*14b90*/  STL [R1+0x51f0], R2 ;  /* 0x0051f00201007387 */ /* 0x0003e80000100800 */
[----:B------:R-:W2:Y:S04]  /*14ba0*/  LDL.LU R75, [R1+0xd8] ;  /* 0x0000d800014b7983 */ /* 0x000ea80000300800 */
        /* <DEDUP_REMOVED lines=19> */
[----:B------:R-:W2:Y:S01]  /*14ce0*/  LDL.LU R55, [R1+0x88] ;  /* 0x0000880001377983 */ /* 0x000ea20000300800 */
[----:B---3--:R-:W-:-:S03]  /*14cf0*/  IMAD R86, R50, UR6, RZ ;  /* 0x0000000632567c24 */ /* 0x008fc6000f8e02ff */
[----:B------:R-:W3:Y:S01]  /*14d00*/  LDL.LU R54, [R1+0x84] ;  /* 0x0000840001367983 */ /* 0x000ee20000300800 */
[----:B----4-:R-:W-:-:S03]  /*14d10*/  IMAD R83, R49, UR6, RZ ;  /* 0x0000000631537c24 */ /* 0x010fc6000f8e02ff */
[----:B------:R-:W4:Y:S01]  /*14d20*/  LDL.LU R53, [R1+0x80] ;  /* 0x0000800001357983 */ /* 0x000f220000300800 */
[----:B------:R-:W-:-:S03]  /*14d30*/  IMAD R80, R48, UR6, RZ ;  /* 0x0000000630507c24 */ /* 0x000fc6000f8e02ff */
[----:B------:R-:W4:Y:S01]  /*14d40*/  LDL.LU R52, [R1+0x7c] ;  /* 0x00007c0001347983 */ /* 0x000f220000300800 */
[----:B------:R-:W-:-:S03]  /*14d50*/  IMAD R78, R47, UR6, RZ ;  /* 0x000000062f4e7c24 */ /* 0x000fc6000f8e02ff */
[----:B------:R-:W4:Y:S01]  /*14d60*/  LDL.LU R51, [R1+0x78] ;  /* 0x0000780001337983 */ /* 0x000f220000300800 */
[----:B------:R-:W-:-:S03]  /*14d70*/  IMAD R77, R46, UR6, RZ ;  /* 0x000000062e4d7c24 */ /* 0x000fc6000f8e02ff */
[----:B------:R-:W4:Y:S01]  /*14d80*/  LDL.LU R50, [R1+0x74] ;  /* 0x0000740001327983 */ /* 0x000f220000300800 */
[----:B------:R-:W-:-:S03]  /*14d90*/  IMAD R76, R45, UR6, RZ ;  /* 0x000000062d4c7c24 */ /* 0x000fc6000f8e02ff */
[----:B------:R-:W4:Y:S04]  /*14da0*/  LDL.LU R49, [R1+0x70] ;  /* 0x0000700001317983 */ /* 0x000f280000300800 */
[----:B------:R-:W4:Y:S04]  /*14db0*/  LDL.LU R48, [R1+0x6c] ;  /* 0x00006c0001307983 */ /* 0x000f280000300800 */
[----:B------:R-:W4:Y:S04]  /*14dc0*/  LDL.LU R47, [R1+0x68] ;  /* 0x00006800012f7983 */ /* 0x000f280000300800 */
[----:B------:R-:W4:Y:S04]  /*14dd0*/  LDL.LU R46, [R1+0x64] ;  /* 0x00006400012e7983 */ /* 0x000f280000300800 */
[----:B------:R-:W4:Y:S04]  /*14de0*/  LDL.LU R45, [R1+0x60] ;  /* 0x00006000012d7983 */ /* 0x000f280000300800 */
[----:B------:R-:W4:Y:S04]  /*14df0*/  LDL.LU R18, [R1+0x5c] ;  /* 0x00005c0001127983 */ /* 0x000f280000300800 */
[----:B------:R-:W4:Y:S04]  /*14e00*/  LDL.LU R17, [R1+0x58] ;  /* 0x0000580001117983 */ /* 0x000f280000300800 */
[----:B------:R-:W4:Y:S04]  /*14e10*/  LDL.LU R16, [R1+0x54] ;  /* 0x0000540001107983 */ /* 0x000f280000300800 */
[----:B------:R-:W4:Y:S01]  /*14e20*/  LDL.LU R15, [R1+0x50] ;  /* 0x00005000010f7983 */ /* 0x000f220000300800 */
[----:B------:R-:W-:-:S03]  /*14e30*/  SEL R165, R5, R165, !P4 ;  /* 0x000000a505a57207 */ /* 0x000fc60006000000 */
[----:B------:R-:W4:Y:S01]  /*14e40*/  LDL.LU R14, [R1+0x4c] ;  /* 0x00004c00010e7983 */ /* 0x000f220000300800 */
[----:B------:R-:W-:-:S03]  /*14e50*/  SEL R166, R5, R166, !P4 ;  /* 0x000000a605a67207 */ /* 0x000fc60006000000 */
[----:B------:R-:W4:Y:S01]  /*14e60*/  LDL.LU R13, [R1+0x48] ;  /* 0x00004800010d7983 */ /* 0x000f220000300800 */
[C---:B------:R-:W-:Y:S02]  /*14e70*/  SEL R167, R5.reuse, R167, !P4 ;  /* 0x000000a705a77207 */ /* 0x040fe40006000000 */
[C---:B------:R-:W-:Y:S01]  /*14e80*/  SEL R168, R5.reuse, R168, !P4 ;  /* 0x000000a805a87207 */ /* 0x040fe20006000000 */
[----:B------:R-:W4:Y:S01]  /*14e90*/  LDL.LU R7, [R1+0x44] ;  /* 0x0000440001077983 */ /* 0x000f220000300800 */
[C---:B------:R-:W-:Y:S02]  /*14ea0*/  SEL R169, R5.reuse, R169, !P4 ;  /* 0x000000a905a97207 */ /* 0x040fe40006000000 */
[C---:B------:R-:W-:Y:S01]  /*14eb0*/  SEL R170, R5.reuse, R170, !P4 ;  /* 0x000000aa05aa7207 */ /* 0x040fe20006000000 */
[----:B------:R-:W4:Y:S01]  /*14ec0*/  LDL.LU R6, [R1+0x40] ;  /* 0x0000400001067983 */ /* 0x000f220000300800 */
        /* <DEDUP_REMOVED lines=83> */
[----:B------:R-:W-:Y:S02]  /*15400*/  SEL R91, R5, R3, !P4 ;  /* 0x00000003055b7207 */ /* 0x000fe40006000000 */
[----:B------:R-:W4:Y:S04]  /*15410*/  LDL.LU R5, [R1+0x3c] ;  /* 0x00003c0001057983 */ /* 0x000f280000300800 */
[----:B------:R-:W4:Y:S04]  /*15420*/  LDL.LU R4, [R1+0x38] ;  /* 0x0000380001047983 */ /* 0x000f280000300800 */
[----:B------:R-:W4:Y:S04]  /*15430*/  LDL.LU R3, [R1+0x34] ;  /* 0x0000340001037983 */ /* 0x000f280000300800 */
[----:B------:R-:W4:Y:S04]  /*15440*/  LDL.LU R92, [R1+0x30] ;  /* 0x00003000015c7983 */ /* 0x000f280000300800 */
[----:B0-----:R-:W2:Y:S04]  /*15450*/  LDL.LU R9, [R1+0x8] ;  /* 0x0000080001097983 */ /* 0x001ea80000300800 */
[----:B------:R-:W3:Y:S04]  /*15460*/  LDL.LU R8, [R1+0x14] ;  /* 0x0000140001087983 */ /* 0x000ee80000300800 */
[----:B------:R-:W4:Y:S04]  /*15470*/  LDL.LU R152, [R1+0x20] ;  /* 0x0000200001987983 */ /* 0x000f280000300800 */
[----:B------:R-:W4:Y:S04]  /*15480*/  LDL.LU R0, [R1+0x2c] ;  /* 0x00002c0001007983 */ /* 0x000f280000300800 */
[----:B-1----:R-:W4:Y:S01]  /*15490*/  LDL.LU R2, [R1+0x28] ;  /* 0x0000280001027983 */ /* 0x002f220000300800 */
[----:B--2---:R-:W-:-:S02]  /*154a0*/  IMAD R9, R9, UR6, RZ ;  /* 0x0000000609097c24 */ /* 0x004fc4000f8e02ff */
[----:B---3--:R-:W-:-:S03]  /*154b0*/  IMAD R8, R8, UR6, RZ ;  /* 0x0000000608087c24 */ /* 0x008fc6000f8e02ff */
[----:B------:R0:W-:Y:S01]  /*154c0*/  STL [R1+0x8], R9 ;  /* 0x0000080901007387 */ /* 0x0001e20000100800 */
[----:B----4-:R-:W-:Y:S02]  /*154d0*/  IMAD R152, R152, UR6, RZ ;  /* 0x0000000698987c24 */ /* 0x010fe4000f8e02ff */
[----:B------:R-:W-:Y:S01]  /*154e0*/  IMAD R0, R0, UR6, RZ ;  /* 0x0000000600007c24 */ /* 0x000fe2000f8e02ff */
[----:B0-----:R-:W2:Y:S04]  /*154f0*/  LDL.LU R9, [R1+0x5204] ;  /* 0x0052040001097983 */ /* 0x001ea80000300800 */
[----:B------:R0:W-:Y:S04]  /*15500*/  STL [R1+0x14], R8 ;  /* 0x0000140801007387 */ /* 0x0001e80000100800 */
[----:B0-----:R-:W3:Y:S04]  /*15510*/  LDL.LU R8, [R1+0x5200] ;  /* 0x0052000001087983 */ /* 0x001ee80000300800 */
[----:B------:R0:W-:Y:S04]  /*15520*/  STL [R1+0x20], R152 ;  /* 0x0000209801007387 */ /* 0x0001e80000100800 */
[----:B0-----:R-:W4:Y:S04]  /*15530*/  LDL.LU R152, [R1+0x51fc] ;  /* 0x0051fc0001987983 */ /* 0x001f280000300800 */
[----:B------:R0:W-:Y:S04]  /*15540*/  STL [R1+0x2c], R0 ;  /* 0x00002c0001007387 */ /* 0x0001e80000100800 */
[----:B0-----:R-:W2:Y:S01]  /*15550*/  LDL.LU R0, [R1+0x51f8] ;  /* 0x0051f80001007983 */ /* 0x001ea20000300800 */
[----:B------:R-:W-:-:S05]  /*15560*/  IMAD R2, R2, UR6, RZ ;  /* 0x0000000602027c24 */ /* 0x000fca000f8e02ff */
[----:B------:R2:W-:Y:S02]  /*15570*/  STL [R1+0x28], R2 ;  /* 0x0000280201007387 */ /* 0x0005e40000100800 */
[----:B--2---:R-:W-:Y:S02]  /*15580*/  IMAD R2, R0, UR6, RZ ;  /* 0x0000000600027c24 */ /* 0x004fe4000f8e02ff */
[----:B------:R-:W2:Y:S04]  /*15590*/  LDL.LU R0, [R1+0x51f4] ;  /* 0x0051f40001007983 */ /* 0x000ea80000300800 */
[----:B------:R2:W-:Y:S01]  /*155a0*/  STL [R1+0x24], R2 ;  /* 0x0000240201007387 */ /* 0x0005e20000100800 */
[----:B------:R-:W-:Y:S01]  /*155b0*/  IMAD R75, R75, UR6, RZ ;  /* 0x000000064b4b7c24 */ /* 0x000fe2000f8e02ff */
[----:B--2---:R-:W-:-:S05]  /*155c0*/  IADD3 R2, P3, R86, R0, RZ ;  /* 0x0000000056027210 */ /* 0x004fca0007f7e0ff */
[----:B------:R0:W-:Y:S02]  /*155d0*/  STL [R1+0x2864], R2 ;  /* 0x0028640201007387 */ /* 0x0001e40000100800 */
[----:B0-----:R-:W-:-:S05]  /*155e0*/  IADD3 R2, P2, R83, R0, RZ ;  /* 0x0000000053027210 */ /* 0x001fca0007f5e0ff */
        /* <DEDUP_REMOVED lines=10> */
[----:B------:R0:W-:Y:S04]  /*15690*/  STL [R1+0x2894], R2 ;  /* 0x0028940201007387 */ /* 0x0001e80000100800 */
[----:B0-----:R-:W2:Y:S01]  /*156a0*/  LDL.LU R2, [R1+0x51f0] ;  /* 0x0051f00001027983 */ /* 0x001ea20000300800 */
[----:B------:R-:W-:Y:S02]  /*156b0*/  IMAD R74, R74, UR6, RZ ;  /* 0x000000064a4a7c24 */ /* 0x000fe4000f8e02ff */
[----:B------:R-:W-:Y:S02]  /*156c0*/  IMAD R73, R73, UR6, RZ ;  /* 0x0000000649497c24 */ /* 0x000fe4000f8e02ff */
[----:B------:R-:W-:Y:S02]  /*156d0*/  IMAD R72, R72, UR6, RZ ;  /* 0x0000000648487c24 */ /* 0x000fe4000f8e02ff */
[----:B------:R-:W-:-:S02]  /*156e0*/  IMAD R71, R71, UR6, RZ ;  /* 0x0000000647477c24 */ /* 0x000fc4000f8e02ff */
[----:B------:R-:W-:Y:S02]  /*156f0*/  IMAD R70, R70, UR6, RZ ;  /* 0x0000000646467c24 */ /* 0x000fe4000f8e02ff */
[----:B------:R-:W-:Y:S02]  /*15700*/  IMAD R69, R69, UR6, RZ ;  /* 0x0000000645457c24 */ /* 0x000fe4000f8e02ff */
        /* <DEDUP_REMOVED lines=51> */
[----:B------:R-:W-:Y:S01]  /*15a40*/  IMAD R17, R17, UR6, RZ ;  /* 0x0000000611117c24 */ /* 0x000fe2000f8e02ff */
[----:B--2---:R-:W-:-:S05]  /*15a50*/  LEA.HI.X.SX32 R86, R86, R2, 0x1, P3 ;  /* 0x0000000256567211 */ /* 0x004fca00018f0eff */
[----:B------:R0:W-:Y:S01]  /*15a60*/  STL [R1+0x2860], R86 ;  /* 0x0028605601007387 */ /* 0x0001e20000100800 */
[----:B------:R-:W-:Y:S02]  /*15a70*/  LEA.HI.X.SX32 R80, R80, R2, 0x1, P1 ;  /* 0x0000000250507211 */ /* 0x000fe400008f0eff */
[----:B0-----:R-:W-:-:S05]  /*15a80*/  IADD3 R86, P3, R74, R0, RZ ;  /* 0x000000004a567210 */ /* 0x001fca0007f7e0ff */
[----:B------:R0:W-:Y:S02]  /*15a90*/  STL [R1+0x289c], R86 ;  /* 0x00289c5601007387 */ /* 0x0001e40000100800 */
[----:B0-----:R-:W-:Y:S02]  /*15aa0*/  LEA.HI.X.SX32 R86, R83, R2, 0x1, P2 ;  /* 0x0000000253567211 */ /* 0x001fe400010f0eff */
[----:B------:R-:W-:-:S03]  /*15ab0*/  IADD3 R83, P2, R73, R0, RZ ;  /* 0x0000000049537210 */ /* 0x000fc60007f5e0ff */
[----:B------:R0:W-:Y:S04]  /*15ac0*/  STL [R1+0x2868], R86 ;  /* 0x0028685601007387 */ /* 0x0001e80000100800 */
[----:B------:R1:W-:Y:S04]  /*15ad0*/  STL [R1+0x28a4], R83 ;  /* 0x0028a45301007387 */ /* 0x0003e80000100800 */
[----:B------:R2:W-:Y:S01]  /*15ae0*/  STL [R1+0x2870], R80 ;  /* 0x0028705001007387 */ /* 0x0005e20000100800 */
[----:B0-----:R-:W-:Y:S02]  /*15af0*/  IADD3 R86, P1, R72, R0, RZ ;  /* 0x0000000048567210 */ /* 0x001fe40007f3e0ff */
[----:B-1----:R-:W-:-:S02]  /*15b00*/  LEA.HI.X.SX32 R83, R78, R2, 0x1, P0 ;  /* 0x000000024e537211 */ /* 0x002fc400000f0eff */
[----:B------:R-:W-:Y:S02]  /*15b10*/  LEA.HI.X.SX32 R78, R77, R2, 0x1, P4 ;  /* 0x000000024d4e7211 */ /* 0x000fe400020f0eff */
[-C--:B--2---:R-:W-:Y:S01]  /*15b20*/  IADD3 R80, P0, R71, R0.reuse, RZ ;  /* 0x0000000047507210 */ /* 0x084fe20007f1e0ff */
[----:B------:R-:W-:Y:S01]  /*15b30*/  STL [R1+0x28ac], R86 ;  /* 0x0028ac5601007387 */ /* 0x000fe20000100800 */
[----:B------:R-:W-:Y:S02]  /*15b40*/  IADD3 R77, P4, R70, R0, RZ ;  /* 0x00000000464d7210 */ /* 0x000fe40007f9e0ff */
[----:B------:R-:W-:Y:S01]  /*15b50*/  LEA.HI.X.SX32 R76, R76, R2, 0x1, P6 ;  /* 0x000000024c4c7211 */ /* 0x000fe200030f0eff */
[----:B------:R-:W-:Y:S04]  /*15b60*/  STL [R1+0x2878], R83 ;  /* 0x0028785301007387 */ /* 0x000fe80000100800 */
[----:B------:R-:W-:Y:S04]  /*15b70*/  STL [R1+0x28b4], R80 ;  /* 0x0028b45001007387 */ /* 0x000fe80000100800 */
[----:B------:R0:W-:Y:S04]  /*15b80*/  STL [R1+0x2880], R78 ;  /* 0x0028804e01007387 */ /* 0x0001e80000100800 */
[----:B------:R1:W-:Y:S04]  /*15b90*/  STL [R1+0x28bc], R77 ;  /* 0x0028bc4d01007387 */ /* 0x0003e80000100800 */
[----:B------:R2:W-:Y:S01]  /*15ba0*/  STL [R1+0x2888], R76 ;  /* 0x0028884c01007387 */ /* 0x0005e20000100800 */
[----:B0-----:R-:W-:-:S02]  /*15bb0*/  IADD3 R78, P6, R69, R0, RZ ;  /* 0x00000000454e7210 */ /* 0x001fc40007fde0ff */
[-C--:B-1----:R-:W-:Y:S02]  /*15bc0*/  LEA.HI.X.SX32 R77, R75, R2.reuse, 0x1, P5 ;  /* 0x000000024b4d7211 */ /* 0x082fe400028f0eff */
        /* <DEDUP_REMOVED lines=191> */
[----:B-1----:R-:W-:-:S03]  /*167c0*/  LEA.HI.X.SX32 R29, R27, R2, 0x1, P6 ;  /* 0x000000021b1d7211 */ /* 0x002fc600030f0eff */
[----:B------:R-:W-:Y:S01]  /*167d0*/  STL [R1+0x2a44], R30 ;  /* 0x002a441e01007387 */ /* 0x000fe20000100800 */
[----:B------:R-:W-:Y:S02]  /*167e0*/  LEA.HI.X.SX32 R27, R26, R2, 0x1, P5 ;  /* 0x000000021a1b7211 */ /* 0x000fe400028f0eff */
[-C--:B--2---:R-:W-:Y:S01]  /*167f0*/  IADD3 R28, P6, R20, R0.reuse, RZ ;  /* 0x00000000141c7210 */ /* 0x084fe20007fde0ff */
[----:B------:R-:W-:Y:S01]  /*16800*/  STL [R1+0x2a10], R29 ;  /* 0x002a101d01007387 */ /* 0x000fe20000100800 */
[----:B------:R-:W-:Y:S02]  /*16810*/  IADD3 R26, P5, R19, R0, RZ ;  /* 0x00000000131a7210 */ /* 0x000fe40007fbe0ff */
[----:B------:R-:W-:Y:S01]  /*16820*/  LEA.HI.X.SX32 R25, R25, R2, 0x1, P3 ;  /* 0x0000000219197211 */ /* 0x000fe200018f0eff */
[----:B------:R-:W-:Y:S04]  /*16830*/  STL [R1+0x2a4c], R28 ;  /* 0x002a4c1c01007387 */ /* 0x000fe80000100800 */
[----:B------:R-:W2:Y:S04]  /*16840*/  LDL.LU R76, [R1+0x8] ;  /* 0x00000800014c7983 */ /* 0x000ea80000300800 */
[----:B------:R-:W-:Y:S04]  /*16850*/  STL [R1+0x2a18], R27 ;  /* 0x002a181b01007387 */ /* 0x000fe80000100800 */
[----:B------:R0:W-:Y:S04]  /*16860*/  STL [R1+0x2a54], R26 ;  /* 0x002a541a01007387 */ /* 0x0001e80000100800 */
[----:B------:R-:W2:Y:S04]  /*16870*/  LDL.LU R77, [R1+0x14] ;  /* 0x00001400014d7983 */ /* 0x000ea80000300800 */
[----:B------:R1:W-:Y:S01]  /*16880*/  STL [R1+0x2a20], R25 ;  /* 0x002a201901007387 */ /* 0x0003e20000100800 */
[----:B0-----:R-:W-:-:S03]  /*16890*/  IADD3 R26, P3, R18, R0, RZ ;  /* 0x00000000121a7210 */ /* 0x001fc60007f7e0ff */
[----:B------:R-:W2:Y:S01]  /*168a0*/  LDL.LU R78, [R1+0x20] ;  /* 0x00002000014e7983 */ /* 0x000ea20000300800 */
[----:B-1----:R-:W-:-:S03]  /*168b0*/  LEA.HI.X.SX32 R25, R24, R2, 0x1, P2 ;  /* 0x0000000218197211 */ /* 0x002fc600010f0eff */
[----:B------:R-:W-:Y:S01]  /*168c0*/  STL [R1+0x2a5c], R26 ;  /* 0x002a5c1a01007387 */ /* 0x000fe20000100800 */
[----:B------:R-:W-:-:S03]  /*168d0*/  IADD3 R24, P2, R17, R0, RZ ;  /* 0x0000000011187210 */ /* 0x000fc60007f5e0ff */
[----:B------:R-:W2:Y:S04]  /*168e0*/  LDL.LU R80, [R1+0x2c] ;  /* 0x00002c0001507983 */ /* 0x000ea80000300800 */
[----:B------:R0:W-:Y:S04]  /*168f0*/  STL [R1+0x2a28], R25 ;  /* 0x002a281901007387 */ /* 0x0001e80000100800 */
[----:B------:R-:W2:Y:S04]  /*16900*/  LDL.LU R83, [R1+0x28] ;  /* 0x0000280001537983 */ /* 0x000ea80000300800 */
[----:B------:R1:W-:Y:S04]  /*16910*/  STL [R1+0x2a64], R24 ;  /* 0x002a641801007387 */ /* 0x0003e80000100800 */
[----:B------:R-:W2:Y:S01]  /*16920*/  LDL.LU R86, [R1+0x24] ;  /* 0x0000240001567983 */ /* 0x000ea20000300800 */
[----:B------:R-:W-:Y:S01]  /*16930*/  IMAD R16, R16, UR6, RZ ;  /* 0x0000000610107c24 */ /* 0x000fe2000f8e02ff */
[----:B------:R-:W-:Y:S01]  /*16940*/  LEA.HI.X.SX32 R23, R23, R2, 0x1, P1 ;  /* 0x0000000217177211 */ /* 0x000fe200008f0eff */
[----:B------:R-:W-:-:S02]  /*16950*/  IMAD R15, R15, UR6, RZ ;  /* 0x000000060f0f7c24 */ /* 0x000fc4000f8e02ff */
[----:B------:R-:W-:Y:S01]  /*16960*/  IMAD R14, R14, UR6, RZ ;  /* 0x000000060e0e7c24 */ /* 0x000fe2000f8e02ff */
[----:B0-----:R-:W-:Y:S01]  /*16970*/  IADD3 R25, P1, R16, R0, RZ ;  /* 0x0000000010197210 */ /* 0x001fe20007f3e0ff */
[----:B------:R0:W-:Y:S01]  /*16980*/  STL [R1+0x2a30], R23 ;  /* 0x002a301701007387 */ /* 0x0001e20000100800 */
[-C--:B-1----:R-:W-:Y:S01]  /*16990*/  LEA.HI.X.SX32 R24, R22, R2.reuse, 0x1, P0 ;  /* 0x0000000216187211 */ /* 0x082fe200000f0eff */
[----:B------:R-:W-:Y:S01]  /*169a0*/  IMAD R13, R13, UR6, RZ ;  /* 0x000000060d0d7c24 */ /* 0x000fe2000f8e02ff */
[----:B------:R-:W-:Y:S01]  /*169b0*/  LEA.HI.X.SX32 R22, R21, R2, 0x1, P4 ;  /* 0x0000000215167211 */ /* 0x000fe200020f0eff */
[----:B------:R-:W-:Y:S01]  /*169c0*/  STL [R1+0x2a6c], R25 ;  /* 0x002a6c1901007387 */ /* 0x000fe20000100800 */
[----:B------:R-:W-:Y:S01]  /*169d0*/  IADD3 R21, P4, R14, R0, RZ ;  /* 0x000000000e157210 */ /* 0x000fe20007f9e0ff */
[----:B------:R-:W-:Y:S01]  /*169e0*/  IMAD R7, R7, UR6, RZ ;  /* 0x0000000607077c24 */ /* 0x000fe2000f8e02ff */
[----:B------:R-:W-:Y:S02]  /*169f0*/  LEA.HI.X.SX32 R20, R20, R2, 0x1, P6 ;  /* 0x0000000214147211 */ /* 0x000fe400030f0eff */
[----:B0-----:R-:W-:Y:S01]  /*16a00*/  IADD3 R23, P0, R15, R0, RZ ;  /* 0x000000000f177210 */ /* 0x001fe20007f1e0ff */
[----:B------:R-:W-:Y:S01]  /*16a10*/  STL [R1+0x2a38], R24 ;  /* 0x002a381801007387 */ /* 0x000fe20000100800 */
[----:B------:R-:W-:-:S03]  /*16a20*/  IMAD R6, R6, UR6, RZ ;  /* 0x0000000606067c24 */ /* 0x000fc6000f8e02ff */
[----:B------:R-:W-:Y:S04]  /*16a30*/  STL [R1+0x2a74], R23 ;  /* 0x002a741701007387 */ /* 0x000fe80000100800 */
[----:B------:R0:W-:Y:S04]  /*16a40*/  STL [R1+0x2a40], R22 ;  /* 0x002a401601007387 */ /* 0x0001e80000100800 */
[----:B------:R1:W-:Y:S01]  /*16a50*/  STL [R1+0x2a7c], R21 ;  /* 0x002a7c1501007387 */ /* 0x0003e20000100800 */
[----:B------:R-:W-:-:S03]  /*16a60*/  IMAD R5, R5, UR6, RZ ;  /* 0x0000000605057c24 */ /* 0x000fc6000f8e02ff */
[----:B------:R3:W-:Y:S01]  /*16a70*/  STL [R1+0x2a48], R20 ;  /* 0x002a481401007387 */ /* 0x0007e20000100800 */
[----:B0-----:R-:W-:Y:S02]  /*16a80*/  IADD3 R22, P6, R13, R0, RZ ;  /* 0x000000000d167210 */ /* 0x001fe40007fde0ff */
[-C--:B-1----:R-:W-:Y:S02]  /*16a90*/  LEA.HI.X.SX32 R21, R19, R2.reuse, 0x1, P5 ;  /* 0x0000000213157211 */ /* 0x082fe400028f0eff */
[----:B------:R-:W-:Y:S02]  /*16aa0*/  LEA.HI.X.SX32 R19, R18, R2, 0x1, P3 ;  /* 0x0000000212137211 */ /* 0x000fe400018f0eff */
[-C--:B---3--:R-:W-:Y:S01]  /*16ab0*/  IADD3 R20, P5, R7, R0.reuse, RZ ;  /* 0x0000000007147210 */ /* 0x088fe20007fbe0ff */
[----:B------:R-:W-:Y:S01]  /*16ac0*/  STL [R1+0x2a84], R22 ;  /* 0x002a841601007387 */ /* 0x000fe20000100800 */
[----:B------:R-:W-:Y:S01]  /*16ad0*/  IADD3 R18, P3, R6, R0, RZ ;  /* 0x0000000006127210 */ /* 0x000fe20007f7e0ff */
[----:B------:R-:W-:Y:S01]  /*16ae0*/  IMAD R4, R4, UR6, RZ ;  /* 0x0000000604047c24 */ /* 0x000fe2000f8e02ff */
[----:B------:R-:W-:Y:S01]  /*16af0*/  LEA.HI.X.SX32 R17, R17, R2, 0x1, P2 ;  /* 0x0000000211117211 */ /* 0x000fe200010f0eff */
        /* <DEDUP_REMOVED lines=21> */
[-C--:B------:R-:W-:Y:S01]  /*16c50*/  LEA.HI.X.SX32 R13, R7, R2.reuse, 0x1, P5 ;  /* 0x00000002070d7211 */ /* 0x080fe200028f0eff */
[----:B------:R-:W-:Y:S01]  /*16c60*/  STL [R1+0x2ab4], R16 ;  /* 0x002ab41001007387 */ /* 0x000fe20000100800 */
[----:B------:R-:W-:-:S03]  /*16c70*/  LEA.HI.X.SX32 R6, R6, R2, 0x1, P3 ;  /* 0x0000000206067211 */ /* 0x000fc600018f0eff */
[----:B------:R-:W-:Y:S01]  /*16c80*/  STL [R1+0x2a80], R15 ;  /* 0x002a800f01007387 */ /* 0x000fe20000100800 */
[----:B------:R-:W-:Y:S01]  /*16c90*/  LEA.HI.X.SX32 R3, R3, R2, 0x1, P0 ;  /* 0x0000000203037211 */ /* 0x000fe200000f0eff */
[----:B----4-:R-:W-:Y:S02]  /*16ca0*/  IMAD R152, R152, UR6, RZ ;  /* 0x0000000698987c24 */ /* 0x010fe4000f8e02ff */
        /* <DEDUP_REMOVED lines=18> */
[----:B------:R-:W-:Y:S01]  /*16dd0*/  IMAD R107, R107, UR6, RZ ;  /* 0x000000066b6b7c24 */ /* 0x000fe2000f8e02ff */
[----:B--2---:R-:W-:-:S05]  /*16de0*/  IADD3 R14, P6, R76, R0, RZ ;  /* 0x000000004c0e7210 */ /* 0x004fca0007fde0ff */
[----:B------:R-:W-:Y:S01]  /*16df0*/  STL [R1+0x2abc], R14 ;  /* 0x002abc0e01007387 */ /* 0x000fe20000100800 */
        /* <DEDUP_REMOVED lines=8> */
[----:B------:R-:W-:Y:S04]  /*16e80*/  STL [R1+0x2acc], R13 ;  /* 0x002acc0d01007387 */ /* 0x000fe80000100800 */
[----:B------:R-:W-:Y:S01]  /*16e90*/  STL [R1+0x2a98], R7 ;  /* 0x002a980701007387 */ /* 0x000fe20000100800 */
[----:B------:R-:W-:-:S03]  /*16ea0*/  IADD3 R4, P1, R83, R0, RZ ;  /* 0x0000000053047210 */ /* 0x000fc60007f3e0ff */
[----:B------:R-:W-:Y:S04]  /*16eb0*/  STL [R1+0x2ad4], R6 ;  /* 0x002ad40601007387 */ /* 0x000fe80000100800 */
[----:B------:R0:W-:Y:S04]  /*16ec0*/  STL [R1+0x2aa0], R5 ;  /* 0x002aa00501007387 */ /* 0x0001e80000100800 */
[----:B------:R1:W-:Y:S04]  /*16ed0*/  STL [R1+0x2adc], R4 ;  /* 0x002adc0401007387 */ /* 0x0003e80000100800 */
[----:B------:R2:W-:Y:S01]  /*16ee0*/  STL [R1+0x2aa8], R3 ;  /* 0x002aa80301007387 */ /* 0x0005e20000100800 */
[----:B0-----:R-:W-:-:S02]  /*16ef0*/  IADD3 R5, P0, R86, R0, RZ ;  /* 0x0000000056057210 */ /* 0x001fc40007f1e0ff */
[----:B-1----:R-:W-:-:S03]  /*16f00*/  LEA.HI.X.SX32 R4, R92, R2, 0x1, P4 ;  /* 0x000000025c047211 */ /* 0x002fc600020f0eff */
[----:B------:R0:W-:Y:S01]  /*16f10*/  STL [R1+0x2ae4], R5 ;  /* 0x002ae40501007387 */ /* 0x0001e20000100800 */
[----:B--2---:R-:W-:-:S03]  /*16f20*/  IADD3 R3, P4, R152, R0, RZ ;  /* 0x0000000098037210 */ /* 0x004fc60007f9e0ff */
[----:B------:R1:W-:Y:S04]  /*16f30*/  STL [R1+0x2ab0], R4 ;  /* 0x002ab00401007387 */ /* 0x0003e80000100800 */
[----:B------:R2:W-:Y:S01]  /*16f40*/  STL [R1+0x2aec], R3 ;  /* 0x002aec0301007387 */ /* 0x0005e20000100800 */
[----:B0-----:R-:W-:Y:S02]  /*16f50*/  LEA.HI.X.SX32 R5, R76, R2, 0x1, P6 ;  /* 0x000000024c057211 */ /* 0x001fe400030f0eff */
[----:B-1----:R-:W-:-:S03]  /*16f60*/  IADD3 R4, P6, R8, R0, RZ ;  /* 0x0000000008047210 */ /* 0x002fc60007fde0ff */
[----:B------:R0:W-:Y:S01]  /*16f70*/  STL [R1+0x2ab8], R5 ;  /* 0x002ab80501007387 */ /* 0x0001e20000100800 */
[----:B--2---:R-:W-:-:S03]  /*16f80*/  LEA.HI.X.SX32 R3, R77, R2, 0x1, P5 ;  /* 0x000000024d037211 */ /* 0x004fc600028f0eff */
[----:B------:R1:W-:Y:S04]  /*16f90*/  STL [R1+0x2af4], R4 ;  /* 0x002af40401007387 */ /* 0x0003e80000100800 */
[----:B------:R2:W-:Y:S01]  /*16fa0*/  STL [R1+0x2ac0], R3 ;  /* 0x002ac00301007387 */ /* 0x0005e20000100800 */
[----:B0-----:R-:W-:Y:S02]  /*16fb0*/  IADD3 R5, P5, R9, R0, RZ ;  /* 0x0000000009057210 */ /* 0x001fe40007fbe0ff */
        /* <DEDUP_REMOVED lines=15> */
[----:B------:R1:W-:Y:S01]  /*170b0*/  STL [R1+0x2ae0], R4 ;  /* 0x002ae00401007387 */ /* 0x0003e20000100800 */
[----:B0-----:R-:W-:-:S03]  /*170c0*/  LEA.HI.X.SX32 R5, R152, R2, 0x1, P4 ;  /* 0x0000000298057211 */ /* 0x001fc600020f0eff */
[----:B------:R-:W2:Y:S04]  /*170d0*/  LDL.LU R152, [R1+0x51ec] ;  /* 0x0051ec0001987983 */ /* 0x000ea80000300800 */
[----:B------:R0:W-:Y:S01]  /*170e0*/  STL [R1+0x2b1c], R3 ;  /* 0x002b1c0301007387 */ /* 0x0001e20000100800 */
[----:B-1----:R-:W-:-:S03]  /*170f0*/  LEA.HI.X.SX32 R4, R8, R2, 0x1, P6 ;  /* 0x0000000208047211 */ /* 0x002fc600030f0eff */
[----:B------:R1:W-:Y:S04]  /*17100*/  STL [R1+0x2ae8], R5 ;  /* 0x002ae80501007387 */ /* 0x0003e80000100800 */
[----:B------:R-:W3:Y:S01]  /*17110*/  LDL.LU R8, [R1+0x51e8] ;  /* 0x0051e80001087983 */ /* 0x000ee20000300800 */
[----:B0-----:R-:W-:-:S05]  /*17120*/  IADD3 R3, P4, R95, R0, RZ ;  /* 0x000000005f037210 */ /* 0x001fca0007f9e0ff */
[----:B------:R0:W-:Y:S01]  /*17130*/  STL [R1+0x2b24], R3 ;  /* 0x002b240301007387 */ /* 0x0001e20000100800 */
[----:B-1----:R-:W-:-:S03]  /*17140*/  LEA.HI.X.SX32 R5, R9, R2, 0x1, P5 ;  /* 0x0000000209057211 */ /* 0x002fc600028f0eff */
[----:B------:R1:W-:Y:S04]  /*17150*/  STL [R1+0x2af0], R4 ;  /* 0x002af00401007387 */ /* 0x0003e80000100800 */
[----:B------:R-:W4:Y:S01]  /*17160*/  LDL.LU R9, [R1+0x51e4] ;  /* 0x0051e40001097983 */ /* 0x000f220000300800 */
[----:B0-----:R-:W-:-:S05]  /*17170*/  IADD3 R3, P6, R96, R0, RZ ;  /* 0x0000000060037210 */ /* 0x001fca0007fde0ff */
[----:B------:R0:W-:Y:S01]  /*17180*/  STL [R1+0x2b2c], R3 ;  /* 0x002b2c0301007387 */ /* 0x0001e20000100800 */
[----:B-1----:R-:W-:-:S03]  /*17190*/  LEA.HI.X.SX32 R4, R10, R2, 0x1, P3 ;  /* 0x000000020a047211 */ /* 0x002fc600018f0eff */
[----:B------:R1:W-:Y:S04]  /*171a0*/  STL [R1+0x2af8], R5 ;  /* 0x002af80501007387 */ /* 0x0003e80000100800 */
[----:B------:R1:W5:Y:S01]  /*171b0*/  LDL.LU R10, [R1+0x51e0] ;  /* 0x0051e000010a7983 */ /* 0x0003620000300800 */
        /* <DEDUP_REMOVED lines=13> */
[----:B------:R1:W-:Y:S01]  /*17290*/  STL [R1+0x2b10], R4 ;  /* 0x002b100401007387 */ /* 0x0003e20000100800 */
[-C--:B0-----:R-:W-:Y:S02]  /*172a0*/  IADD3 R3, P1, R100, R0.reuse, RZ ;  /* 0x0000000064037210 */ /* 0x081fe40007f3e0ff */
[----:B-1----:R-:W-:-:S03]  /*172b0*/  IADD3 R4, P0, R101, R0, RZ ;  /* 0x0000000065047210 */ /* 0x002fc60007f1e0ff */
[----:B------:R0:W-:Y:S04]  /*172c0*/  STL [R1+0x2b4c], R3 ;  /* 0x002b4c0301007387 */ /* 0x0001e80000100800 */
[----:B------:R1:W-:Y:S04]  /*172d0*/  STL [R1+0x2b18], R5 ;  /* 0x002b180501007387 */ /* 0x0003e80000100800 */
[----:B------:R1:W-:Y:S01]  /*172e0*/  STL [R1+0x2b54], R4 ;  /* 0x002b540401007387 */ /* 0x0003e20000100800 */
[----:B0-----:R-:W-:Y:S02]  /*172f0*/  LEA.HI.X.SX32 R3, R95, R2, 0x1, P4 ;  /* 0x000000025f037211 */ /* 0x001fe400020f0eff */
[----:B-1----:R-:W-:-:S03]  /*17300*/  IADD3 R5, P4, R102, R0, RZ ;  /* 0x0000000066057210 */ /* 0x002fc60007f9e0ff */
[----:B------:R0:W-:Y:S01]  /*17310*/  STL [R1+0x2b20], R3 ;  /* 0x002b200301007387 */ /* 0x0001e20000100800 */
[----:B------:R-:W-:-:S03]  /*17320*/  LEA.HI.X.SX32 R4, R96, R2, 0x1, P6 ;  /* 0x0000000260047211 */ /* 0x000fc600030f0eff */
[----:B------:R1:W-:Y:S04]  /*17330*/  STL [R1+0x2b5c], R5 ;  /* 0x002b5c0501007387 */ /* 0x0003e80000100800 */
[----:B------:R1:W-:Y:S01]  /*17340*/  STL [R1+0x2b28], R4 ;  /* 0x002b280401007387 */ /* 0x0003e20000100800 */
[----:B0-----:R-:W-:Y:S02]  /*17350*/  IADD3 R3, P6, R103, R0, RZ ;  /* 0x0000000067037210 */ /* 0x001fe40007fde0ff */
[----:B-1----:R-:W-:-:S03]  /*17360*/  LEA.HI.X.SX32 R5, R97, R2, 0x1, P5 ;  /* 0x0000000261057211 */ /* 0x002fc600028f0eff */
[----:B------:R0:W-:Y:S01]  /*17370*/  STL [R1+0x2b64], R3 ;  /* 0x002b640301007387 */ /* 0x0001e20000100800 */
[----:B------:R-:W-:-:S03]  /*17380*/  IADD3 R4, P5, R104, R0, RZ ;  /* 0x0000000068047210 */ /* 0x000fc60007fbe0ff */
[----:B------:R1:W-:Y:S04]  /*17390*/  STL [R1+0x2b30], R5 ;  /* 0x002b300501007387 */ /* 0x0003e80000100800 */
[----:B------:R1:W-:Y:S01]  /*173a0*/  STL [R1+0x2b6c], R4 ;  /* 0x002b6c0401007387 */ /* 0x0003e20000100800 */
[----:B0-----:R-:W-:Y:S02]  /*173b0*/  LEA.HI.X.SX32 R3, R98, R2, 0x1, P3 ;  /* 0x0000000262037211 */ /* 0x001fe400018f0eff */
[----:B-1----:R-:W-:-:S03]  /*173c0*/  IADD3 R5, P3, R105, R0, RZ ;  /* 0x0000000069057210 */ /* 0x002fc60007f7e0ff */
[----:B------:R0:W-:Y:S01]  /*173d0*/  STL [R1+0x2b38], R3 ;  /* 0x002b380301007387 */ /* 0x0001e20000100800 */
[----:B------:R-:W-:-:S03]  /*173e0*/  LEA.HI.X.SX32 R4, R99, R2, 0x1, P2 ;  /* 0x0000000263047211 */ /* 0x000fc600010f0eff */
[----:B------:R1:W-:Y:S01]  /*173f0*/  STL [R1+0x2b74], R5 ;  /* 0x002b740501007387 */ /* 0x0003e20000100800 */
[----:B------:R-:W-:-:S03]  /*17400*/  IMAD R108, R108, UR6, RZ ;  /* 0x000000066c6c7c24 */ /* 0x000fc6000f8e02ff */
[----:B------:R1:W-:Y:S01]  /*17410*/  STL [R1+0x2b40], R4 ;  /* 0x002b400401007387 */ /* 0x0003e20000100800 */
[----:B0-----:R-:W-:Y:S02]  /*17420*/  IADD3 R3, P2, R106, R0, RZ ;  /* 0x000000006a037210 */ /* 0x001fe40007f5e0ff */
[----:B-1----:R-:W-:-:S03]  /*17430*/  LEA.HI.X.SX32 R5, R100, R2, 0x1, P1 ;  /* 0x0000000264057211 */ /* 0x002fc600008f0eff */
[----:B------:R0:W-:Y:S01]  /*17440*/  STL [R1+0x2b7c], R3 ;  /* 0x002b7c0301007387 */ /* 0x0001e20000100800 */
[----:B------:R-:W-:-:S03]  /*17450*/  IADD3 R4, P1, R107, R0, RZ ;  /* 0x000000006b047210 */ /* 0x000fc60007f3e0ff */
[----:B------:R1:W-:Y:S01]  /*17460*/  STL [R1+0x2b48], R5 ;  /* 0x002b480501007387 */ /* 0x0003e20000100800 */
[----:B------:R-:W-:-:S03]  /*17470*/  IMAD R109, R109, UR6, RZ ;  /* 0x000000066d6d7c24 */ /* 0x000fc6000f8e02ff */
[----:B------:R1:W-:Y:S01]  /*17480*/  STL [R1+0x2b84], R4 ;  /* 0x002b840401007387 */ /* 0x0003e20000100800 */
[----:B0-----:R-:W-:Y:S01]  /*17490*/  LEA.HI.X.SX32 R3, R101, R2, 0x1, P0 ;  /* 0x0000000265037211 */ /* 0x001fe200000f0eff */
[----:B------:R-:W-:Y:S01]  /*174a0*/  IMAD R110, R110, UR6, RZ ;  /* 0x000000066e6e7c24 */ /* 0x000fe2000f8e02ff */
        /* <DEDUP_REMOVED lines=54> */
[----:B--2---:R-:W-:-:S03]  /*17810*/  IADD3 R4, P3, R119, R0, RZ ;  /* 0x0000000077047210 */ /* 0x004fc60007f7e0ff */
[----:B------:R1:W-:Y:S01]  /*17820*/  STL [R1+0x2ba8], R5 ;  /* 0x002ba80501007387 */ /* 0x0003e20000100800 */
[----:B------:R-:W-:-:S03]  /*17830*/  IMAD R121, R121, UR6, RZ ;  /* 0x0000000679797c24 */ /* 0x000fc6000f8e02ff */
[----:B------:R2:W-:Y:S01]  /*17840*/  STL [R1+0x2be4], R4 ;  /* 0x002be40401007387 */ /* 0x0005e20000100800 */
[----:B0-----:R-:W-:Y:S01]  /*17850*/  LEA.HI.X.SX32 R3, R113, R2, 0x1, P2 ;  /* 0x0000000271037211 */ /* 0x001fe200010f0eff */
[----:B------:R-:W-:Y:S01]  /*17860*/  IMAD R122, R122, UR6, RZ ;  /* 0x000000067a7a7c24 */ /* 0x000fe2000f8e02ff */
[----:B-1----:R-:W-:-:S03]  /*17870*/  IADD3 R5, P2, R120, R0, RZ ;  /* 0x0000000078057210 */ /* 0x002fc60007f5e0ff */
[----:B------:R0:W-:Y:S01]  /*17880*/  STL [R1+0x2bb0], R3 ;  /* 0x002bb00301007387 */ /* 0x0001e20000100800 */
[----:B--2---:R-:W-:-:S03]  /*17890*/  LEA.HI.X.SX32 R4, R114, R2, 0x1, P1 ;  /* 0x0000000272047211 */ /* 0x004fc600008f0eff */
        /* <DEDUP_REMOVED lines=698> */
[----:B------:R-:W-:Y:S01]  /*1a440*/  IMAD R93, R93, UR6, RZ ;  /* 0x000000065d5d7c24 */ /* 0x000fe2000f8e02ff */
[----:B------:R-:W-:Y:S02]  /*1a450*/  ULDC.64 UR6, c[0x0][0x210] ;  /* 0x0000840000067ab9 */ /* 0x000fe40000000a00 */
[----:B------:R2:W-:Y:S01]  /*1a460*/  STL [R1+0x3030], R4 ;  /* 0x0030300401007387 */ /* 0x0005e20000100800 */
[----:B0-----:R-:W-:Y:S02]  /*1a470*/  LEA.HI.X.SX32 R3, R82, R2, 0x1, P1 ;  /* 0x0000000252037211 */ /* 0x001fe400008f0eff */
[----:B-1----:R-:W-:-:S03]  /*1a480*/  IADD3 R5, P1, R91, R0, RZ ;  /* 0x000000005b057210 */ /* 0x002fc60007f3e0ff */
[----:B------:R0:W-:Y:S01]  /*1a490*/  STL [R1+0x3010], R3 ;  /* 0x0030100301007387 */ /* 0x0001e20000100800 */
[----:B--2---:R-:W-:-:S03]  /*1a4a0*/  LEA.HI.X.SX32 R4, R84, R2, 0x1, P0 ;  /* 0x0000000254047211 */ /* 0x004fc600000f0eff */
[----:B------:R-:W-:Y:S04]  /*1a4b0*/  STL [R1+0x3034], R5 ;  /* 0x0030340501007387 */ /* 0x000fe80000100800 */
[----:B------:R1:W-:Y:S01]  /*1a4c0*/  STL [R1+0x3018], R4 ;  /* 0x0030180401007387 */ /* 0x0003e20000100800 */
[----:B0-----:R-:W-:Y:S02]  /*1a4d0*/  IADD3 R3, P0, R93, R0, RZ ;  /* 0x000000005d037210 */ /* 0x001fe40007f1e0ff */
[----:B------:R-:W-:-:S03]  /*1a4e0*/  LEA.HI.X.SX32 R0, R85, R2, 0x1, P4 ;  /* 0x0000000255007211 */ /* 0x000fc600020f0eff */
[----:B------:R0:W-:Y:S01]  /*1a4f0*/  STL [R1+0x207c], R3 ;  /* 0x00207c0301007387 */ /* 0x0001e20000100800 */
[----:B-1----:R-:W-:-:S03]  /*1a500*/  LEA.HI.X.SX32 R4, R87, R2, 0x1, P6 ;  /* 0x0000000257047211 */ /* 0x002fc600030f0eff */
[----:B------:R1:W-:Y:S04]  /*1a510*/  STL [R1+0x2060], R0 ;  /* 0x0020600001007387 */ /* 0x0003e80000100800 */
[----:B------:R2:W-:Y:S01]  /*1a520*/  STL [R1+0x2064], R4 ;  /* 0x0020640401007387 */ /* 0x0005e20000100800 */
[-C--:B0-----:R-:W-:Y:S02]  /*1a530*/  LEA.HI.X.SX32 R3, R88, R2.reuse, 0x1, P5 ;  /* 0x0000000258037211 */ /* 0x081fe400028f0eff */
[----:B-1----:R-:W-:-:S03]  /*1a540*/  LEA.HI.X.SX32 R0, R89, R2, 0x1, P3 ;  /* 0x0000000259007211 */ /* 0x002fc600018f0eff */
[----:B------:R0:W-:Y:S01]  /*1a550*/  STL [R1+0x2068], R3 ;  /* 0x0020680301007387 */ /* 0x0001e20000100800 */
[----:B--2---:R-:W-:-:S03]  /*1a560*/  LEA.HI.X.SX32 R4, R90, R2, 0x1, P2 ;  /* 0x000000025a047211 */ /* 0x004fc600010f0eff */
[----:B------:R1:W-:Y:S04]  /*1a570*/  STL [R1+0x206c], R0 ;  /* 0x00206c0001007387 */ /* 0x0003e80000100800 */
[----:B------:R-:W-:Y:S04]  /*1a580*/  STL [R1+0x2070], R4 ;  /* 0x0020700401007387 */ /* 0x000fe80000100800 */
[----:B------:R-:W2:Y:S01]  /*1a590*/  LDL.LU R86, [R1+0xf8] ;  /* 0x0000f80001567983 */ /* 0x000ea20000300800 */
[-C--:B0-----:R-:W-:Y:S02]  /*1a5a0*/  LEA.HI.X.SX32 R3, R91, R2.reuse, 0x1, P1 ;  /* 0x000000025b037211 */ /* 0x081fe400008f0eff */
[----:B-1----:R-:W-:-:S03]  /*1a5b0*/  LEA.HI.X.SX32 R0, R93, R2, 0x1, P0 ;  /* 0x000000025d007211 */ /* 0x002fc600000f0eff */
[----:B------:R-:W-:Y:S01]  /*1a5c0*/  STL [R1+0x2074], R3 ;  /* 0x0020740301007387 */ /* 0x000fe20000100800 */
[----:B----4-:R-:W-:-:S03]  /*1a5d0*/  IMAD R13, R9, UR8, RZ ;  /* 0x00000008090d7c24 */ /* 0x010fc6000f8e02ff */
[----:B------:R0:W-:Y:S01]  /*1a5e0*/  STL [R1+0x2078], R0 ;  /* 0x0020780001007387 */ /* 0x0001e20000100800 */
[----:B---3--:R-:W-:-:S03]  /*1a5f0*/  IMAD R15, R8, UR8, RZ ;  /* 0x00000008080f7c24 */ /* 0x008fc6000f8e02ff */
[----:B------:R1:W5:Y:S04]  /*1a600*/  LDL.LU R9, [R1+0x51d4] ;  /* 0x0051d40001097983 */ /* 0x0003680000300800 */
[----:B------:R1:W5:Y:S01]  /*1a610*/  LDL.LU R8, [R1+0x51d0] ;  /* 0x0051d00001087983 */ /* 0x0003620000300800 */
[----:B--2---:R-:W-:Y:S02]  /*1a620*/  IMAD R2, R86, UR8, RZ ;  /* 0x0000000856027c24 */ /* 0x004fe4000f8e02ff */
[----:B------:R-:W0:Y:S02]  /*1a630*/  S2R R86, SR_TID.X ;  /* 0x0000000000567919 */ /* 0x000e240000002100 */
[----:B0-----:R-:W-:-:S05]  /*1a640*/  IMAD.SHL.U32 R0, R86, 0x8, RZ ;  /* 0x0000000856007824 */ /* 0x001fca00078e00ff */
[----:B------:R-:W-:Y:S04]  /*1a650*/  STL [R1+0x4628], R0 ;  /* 0x0046280001007387 */ /* 0x000fe80000100800 */
[----:B------:R-:W-:Y:S04]  /*1a660*/  STL [R1+0x1ed4], RZ ;  /* 0x001ed4ff01007387 */ /* 0x000fe80000100800 */
        /* <DEDUP_REMOVED lines=1792> */
[----:B------:R-:W-:Y:S04]  /*21670*/  STL [R1], RZ ;  /* 0x000000ff01007387 */ /* 0x000fe80000100800 */
        /* <DEDUP_REMOVED lines=63> */
[----:B------:R-:W-:Y:S01]  /*21a70*/  STL [R1+0x100], RZ ;  /* 0x000100ff01007387 */ /* 0x000fe20000100800 */
[----:B------:R-:W-:-:S03]  /*21a80*/  IMAD R17, R152, UR8, RZ ;  /* 0x0000000898117c24 */ /* 0x000fc6000f8e02ff */
[----:B------:R-:W-:Y:S04]  /*21a90*/  STL [R1+0x104], RZ ;  /* 0x000104ff01007387 */ /* 0x000fe80000100800 */
[----:B------:R-:W-:Y:S04]  /*21aa0*/  STL [R1+0x108], RZ ;  /* 0x000108ff01007387 */ /* 0x000fe80000100800 */
[----:B------:R-:W-:Y:S01]  /*21ab0*/  STL [R1+0x10c], RZ ;  /* 0x00010cff01007387 */ /* 0x000fe20000100800 */
[----:B------:R-:W-:-:S03]  /*21ac0*/  UIMAD UR50, UR17, 0x3f, URZ ;  /* 0x0000003f113278a4 */ /* 0x000fc6000f8e023f */
[----:B------:R-:W-:Y:S01]  /*21ad0*/  STL [R1+0x110], RZ ;  /* 0x000110ff01007387 */ /* 0x000fe20000100800 */
[----:B------:R-:W-:-:S03]  /*21ae0*/  IADD3 R3, P0, R2, UR6, RZ ;  /* 0x0000000602037c10 */ /* 0x000fc6000ff1e0ff */
[----:B------:R-:W-:Y:S01]  /*21af0*/  STL [R1+0x114], RZ ;  /* 0x000114ff01007387 */ /* 0x000fe20000100800 */
[----:B------:R-:W-:-:S03]  /*21b00*/  IADD3 R14, P1, R13, UR6, RZ ;  /* 0x000000060d0e7c10 */ /* 0x000fc6000ff3e0ff */
[----:B------:R-:W-:Y:S01]  /*21b10*/  STL [R1+0x118], RZ ;  /* 0x000118ff01007387 */ /* 0x000fe20000100800 */
[----:B------:R-:W-:-:S03]  /*21b20*/  IADD3 R18, P3, R17, UR6, RZ ;  /* 0x0000000611127c10 */ /* 0x000fc6000ff7e0ff */
[----:B------:R-:W-:Y:S01]  /*21b30*/  STL [R1+0x11c], RZ ;  /* 0x00011cff01007387 */ /* 0x000fe20000100800 */
[----:B------:R-:W-:-:S03]  /*21b40*/  IADD3 R16, P2, R15, UR6, RZ ;  /* 0x000000060f107c10 */ /* 0x000fc6000ff5e0ff */
[----:B------:R-:W-:Y:S01]  /*21b50*/  STL [R1+0x120], RZ ;  /* 0x000120ff01007387 */ /* 0x000fe20000100800 */
[----:B------:R-:W-:-:S03]  /*21b60*/  LEA.HI.X.SX32 R2, R2, UR7, 0x1, P0 ;  /* 0x0000000702027c11 */ /* 0x000fc600080f0eff */
[----:B------:R-:W-:Y:S01]  /*21b70*/  STL [R1+0x124], RZ ;  /* 0x000124ff01007387 */ /* 0x000fe20000100800 */
[----:B------:R-:W-:-:S03]  /*21b80*/  LEA.HI.X.SX32 R13, R13, UR7, 0x1, P1 ;  /* 0x000000070d0d7c11 */ /* 0x000fc600088f0eff */
[----:B------:R-:W-:Y:S01]  /*21b90*/  STL [R1+0x128], RZ ;  /* 0x000128ff01007387 */ /* 0x000fe20000100800 */
[----:B------:R-:W-:-:S03]  /*21ba0*/  IADD3 R5, P0, R18, UR50, RZ ;  /* 0x0000003212057c10 */ /* 0x000fc6000ff1e0ff */
[----:B------:R-:W-:Y:S01]  /*21bb0*/  STL [R1+0x12c], RZ ;  /* 0x00012cff01007387 */ /* 0x000fe20000100800 */
[----:B------:R-:W-:-:S03]  /*21bc0*/  LEA.HI.X.SX32 R15, R15, UR7, 0x1, P2 ;  /* 0x000000070f0f7c11 */ /* 0x000fc600090f0eff */
[----:B------:R-:W-:Y:S01]  /*21bd0*/  STL [R1+0x130], RZ ;  /* 0x000130ff01007387 */ /* 0x000fe20000100800 */
[----:B------:R-:W-:Y:S01]  /*21be0*/  IADD3 R6, P1, R16, UR50, RZ ;  /* 0x0000003210067c10 */ /* 0x000fe2000ff3e0ff */
[----:B------:R-:W-:Y:S02]  /*21bf0*/  USHF.R.S32.HI UR6, URZ, 0x1f, UR50 ;  /* 0x0000001f3f067899 */ /* 0x000fe40008011432 */
[----:B------:R-:W-:Y:S01]  /*21c00*/  STL [R1+0x134], RZ ;  /* 0x000134ff01007387 */ /* 0x000fe20000100800 */
[----:B------:R-:W-:-:S03]  /*21c10*/  IADD3 R4, P2, R14, UR50, RZ ;  /* 0x000000320e047c10 */ /* 0x000fc6000ff5e0ff */
[----:B------:R-:W-:Y:S01]  /*21c20*/  STL [R1+0x138], RZ ;  /* 0x000138ff01007387 */ /* 0x000fe20000100800 */
[----:B------:R-:W-:-:S03]  /*21c30*/  LEA.HI.X.SX32 R17, R17, UR7, 0x1, P3 ;  /* 0x0000000711117c11 */ /* 0x000fc600098f0eff */
[----:B------:R-:W-:Y:S04]  /*21c40*/  STL [R1+0x13c], RZ ;  /* 0x00013cff01007387 */ /* 0x000fe80000100800 */
[----:B------:R-:W-:Y:S04]  /*21c50*/  STL [R1+0x140], RZ ;  /* 0x000140ff01007387 */ /* 0x000fe80000100800 */
[----:B------:R-:W-:Y:S04]  /*21c60*/  STL [R1+0x144], RZ ;  /* 0x000144ff01007387 */ /* 0x000fe80000100800 */
[----:B------:R0:W-:Y:S04]  /*21c70*/  STL [R1+0x2084], R5 ;  /* 0x0020840501007387 */ /* 0x0001e80000100800 */
[----:B------:R2:W-:Y:S04]  /*21c80*/  STL [R1+0x208c], R6 ;  /* 0x00208c0601007387 */ /* 0x0005e80000100800 */
[----:B------:R3:W-:Y:S01]  /*21c90*/  STL [R1+0x2094], R4 ;  /* 0x0020940401007387 */ /* 0x0007e20000100800 */
[----:B0-----:R-:W-:Y:S01]  /*21ca0*/  IADD3 R5, P3, R3, UR50, RZ ;  /* 0x0000003203057c10 */ /* 0x001fe2000ff7e0ff */
[----:B------:R-:W-:Y:S01]  /*21cb0*/  UIMAD UR46, UR17, 0x3e, URZ ;  /* 0x0000003e112e78a4 */ /* 0x000fe2000f8e023f */
[----:B--2---:R-:W-:-:S03]  /*21cc0*/  IADD3.X R6, R15, UR6, RZ, P1, !PT ;  /* 0x000000060f067c10 */ /* 0x004fc60008ffe4ff */
[----:B------:R0:W-:Y:S01]  /*21cd0*/  STL [R1+0x209c], R5 ;  /* 0x00209c0501007387 */ /* 0x0001e20000100800 */
[----:B---3--:R-:W-:-:S05]  /*21ce0*/  IADD3.X R4, R17, UR6, RZ, P0, !PT ;  /* 0x0000000611047c10 */ /* 0x008fca00087fe4ff */
[----:B------:R2:W-:Y:S01]  /*21cf0*/  STL [R1+0x2080], R4 ;  /* 0x0020800401007387 */ /* 0x0005e20000100800 */
[----:B0-----:R-:W-:-:S03]  /*21d00*/  IADD3.X R5, R13, UR6, RZ, P2, !PT ;  /* 0x000000060d057c10 */ /* 0x001fc600097fe4ff */
[----:B------:R0:W-:Y:S01]  /*21d10*/  STL [R1+0x2088], R6 ;  /* 0x0020880601007387 */ /* 0x0001e20000100800 */
[----:B--2---:R-:W-:-:S03]  /*21d20*/  IADD3.X R4, R2, UR6, RZ, P3, !PT ;  /* 0x0000000602047c10 */ /* 0x004fc60009ffe4ff */
[----:B------:R2:W-:Y:S01]  /*21d30*/  STL [R1+0x2090], R5 ;  /* 0x0020900501007387 */ /* 0x0005e20000100800 */
[----:B------:R-:W-:Y:S02]  /*21d40*/  USHF.R.S32.HI UR6, URZ, 0x1f, UR46 ;  /* 0x0000001f3f067899 */ /* 0x000fe4000801142e */
[----:B0-----:R-:W-:Y:S01]  /*21d50*/  IADD3 R6, P1, R16, UR46, RZ ;  /* 0x0000002e10067c10 */ /* 0x001fe2000ff3e0ff */
[----:B------:R0:W-:Y:S01]  /*21d60*/  STL [R1+0x2098], R4 ;  /* 0x0020980401007387 */ /* 0x0001e20000100800 */
[----:B--2---:R-:W-:Y:S02]  /*21d70*/  IADD3 R5, P0, R18, UR46, RZ ;  /* 0x0000002e12057c10 */ /* 0x004fe4000ff1e0ff */
[----:B0-----:R-:W-:-:S03]  /*21d80*/  IADD3 R4, P2, R14, UR46, RZ ;  /* 0x0000002e0e047c10 */ /* 0x001fc6000ff5e0ff */
        /* <DEDUP_REMOVED lines=291> */
[----:B0-----:R-:W-:Y:S02]  /*22fc0*/  IADD3 R5, P3, R3, UR46, RZ ;  /* 0x0000002e03057c10 */ /* 0x001fe4000ff7e0ff */
[----:B--2---:R-:W-:-:S02]  /*22fd0*/  IADD3.X R6, R15, UR6, RZ, P1, !PT ;  /* 0x000000060f067c10 */ /* 0x004fc40008ffe4ff */
[----:B---3--:R-:W-:Y:S01]  /*22fe0*/  IADD3.X R4, R17, UR6, RZ, P0, !PT ;  /* 0x0000000611047c10 */ /* 0x008fe200087fe4ff */
[----:B------:R0:W-:Y:S04]  /*22ff0*/  STL [R1+0x22bc], R5 ;  /* 0x0022bc0501007387 */ /* 0x0001e80000100800 */
[----:B------:R2:W-:Y:S01]  /*23000*/  STL [R1+0x22a0], R4 ;  /* 0x0022a00401007387 */ /* 0x0005e20000100800 */
[----:B0-----:R-:W-:-:S03]  /*23010*/  IADD3.X R5, R13, UR6, RZ, P2, !PT ;  /* 0x000000060d057c10 */ /* 0x001fc600097fe4ff */
[----:B------:R-:W-:Y:S01]  /*23020*/  STL [R1+0x22a8], R6 ;  /* 0x0022a80601007387 */ /* 0x000fe20000100800 */
[----:B--2---:R-:W-:-:S03]  /*23030*/  IADD3.X R4, R2, UR6, RZ, P3, !PT ;  /* 0x0000000602047c10 */ /* 0x004fc60009ffe4ff */
[----:B------:R-:W-:Y:S04]  /*23040*/  STL [R1+0x22b0], R5 ;  /* 0x0022b00501007387 */ /* 0x000fe80000100800 */
[----:B------:R0:W-:Y:S04]  /*23050*/  STL [R1+0x22b8], R4 ;  /* 0x0022b80401007387 */ /* 0x0001e80000100800 */
        /* <DEDUP_REMOVED lines=14> */
[----:B------:R-:W-:-:S03]  /*23140*/  UIMAD UR13, UR17, 0x2d, URZ ;  /* 0x0000002d110d78a4 */ /* 0x000fc6000f8e023f */
[----:B------:R-:W-:Y:S04]  /*23150*/  STL [R1+0x180], RZ ;  /* 0x000180ff01007387 */ /* 0x000fe80000100800 */
[----:B------:R-:W-:Y:S04]  /*23160*/  STL [R1+0x184], RZ ;  /* 0x000184ff01007387 */ /* 0x000fe80000100800 */
[----:B------:R-:W-:Y:S04]  /*23170*/  STL [R1+0x188], RZ ;  /* 0x000188ff01007387 */ /* 0x000fe80000100800 */
[----:B------:R-:W-:Y:S04]  /*23180*/  STL [R1+0x18c], RZ ;  /* 0x00018cff01007387 */ /* 0x000fe80000100800 */
[----:B------:R-:W-:Y:S04]  /*23190*/  STL [R1+0x190], RZ ;  /* 0x000190ff01007387 */ /* 0x000fe80000100800 */
[----:B------:R-:W-:Y:S01]  /*231a0*/  STL [R1+0x194], RZ ;  /* 0x000194ff01007387 */ /* 0x000fe20000100800 */
[----:B0-----:R-:W-:Y:S01]  /*231b0*/  IADD3 R4, P0, R18, UR13, RZ ;  /* 0x0000000d12047c10 */ /* 0x001fe2000ff1e0ff */
[----:B------:R-:W0:Y:S02]  /*231c0*/  S2R R152, SR_TID.X ;  /* 0x0000000000987919 */ /* 0x000e240000002100 */
[----:B------:R-:W-:Y:S04]  /*231d0*/  STL [R1+0x198], RZ ;  /* 0x000198ff01007387 */ /* 0x000fe80000100800 */
[----:B------:R-:W-:Y:S04]  /*231e0*/  STL [R1+0x19c], RZ ;  /* 0x00019cff01007387 */ /* 0x000fe80000100800 */
[----:B------:R-:W-:Y:S04]  /*231f0*/  STL [R1+0x1a0], RZ ;  /* 0x0001a0ff01007387 */ /* 0x000fe80000100800 */
[----:B------:R-:W-:Y:S01]  /*23200*/  STL [R1+0x1a4], RZ ;  /* 0x0001a4ff01007387 */ /* 0x000fe20000100800 */
[----:B------:R-:W-:-:S03]  /*23210*/  IADD3 R6, P1, R16, UR13, RZ ;  /* 0x0000000d10067c10 */ /* 0x000fc6000ff3e0ff */
[----:B------:R-:W-:Y:S01]  /*23220*/  STL [R1+0x1a8], RZ ;  /* 0x0001a8ff01007387 */ /* 0x000fe20000100800 */
[----:B------:R-:W-:-:S03]  /*23230*/  IADD3 R5, P2, R14, UR13, RZ ;  /* 0x0000000d0e057c10 */ /* 0x000fc6000ff5e0ff */
[----:B------:R-:W-:Y:S04]  /*23240*/  STL [R1+0x1ac], RZ ;  /* 0x0001acff01007387 */ /* 0x000fe80000100800 */
[----:B------:R-:W-:Y:S04]  /*23250*/  STL [R1+0x1b0], RZ ;  /* 0x0001b0ff01007387 */ /* 0x000fe80000100800 */
[----:B------:R-:W-:Y:S04]  /*23260*/  STL [R1+0x1b4], RZ ;  /* 0x0001b4ff01007387 */ /* 0x000fe80000100800 */
[----:B------:R2:W-:Y:S04]  /*23270*/  STL [R1+0x22c4], R4 ;  /* 0x0022c40401007387 */ /* 0x0005e80000100800 */
[----:B------:R-:W-:Y:S01]  /*23280*/  STL [R1+0x22cc], R6 ;  /* 0x0022cc0601007387 */ /* 0x000fe20000100800 */
[----:B--2---:R-:W-:-:S03]  /*23290*/  IADD3 R4, P3, R3, UR13, RZ ;  /* 0x0000000d03047c10 */ /* 0x004fc6000ff7e0ff */
[----:B------:R2:W-:Y:S04]  /*232a0*/  STL [R1+0x22d4], R5 ;  /* 0x0022d40501007387 */ /* 0x0005e80000100800 */
[----:B------:R3:W-:Y:S04]  /*232b0*/  STL [R1+0x22dc], R4 ;  /* 0x0022dc0401007387 */ /* 0x0007e80000100800 */
[----:B------:R-:W-:Y:S04]  /*232c0*/  STL [R1+0x1b8], RZ ;  /* 0x0001b8ff01007387 */ /* 0x000fe80000100800 */
[----:B------:R-:W-:Y:S01]  /*232d0*/  STL [R1+0x1bc], RZ ;  /* 0x0001bcff01007387 */ /* 0x000fe20000100800 */
[----:B0-----:R-:W-:Y:S01]  /*232e0*/  LOP3.LUT R152, R152, 0x7f, RZ, 0xc0, !PT ;  /* 0x0000007f98987812 */ /* 0x001fe200078ec0ff */
[----:B------:R-:W-:-:S03]  /*232f0*/  USHF.R.U32.HI UR32, URZ, 0x4, UR4 ;  /* 0x000000043f207899 */ /* 0x000fc60008011604 */
[C---:B------:R-:W-:Y:S02]  /*23300*/  LOP3.LUT R21, R152.reuse, 0x10, RZ, 0x3c, !PT ;  /* 0x0000001098157812 */ /* 0x040fe400078e3cff */
[C---:B------:R-:W-:Y:S02]  /*23310*/  LOP3.LUT R20, R152.reuse, 0x20, RZ, 0x3c, !PT ;  /* 0x0000002098147812 */ /* 0x040fe400078e3cff */
[----:B------:R-:W-:Y:S01]  /*23320*/  LOP3.LUT R19, R152, 0x30, RZ, 0x3c, !PT ;  /* 0x0000003098137812 */ /* 0x000fe200078e3cff */
[----:B------:R-:W-:Y:S02]  /*23330*/  UIMAD UR52, UR17, 0x2c, URZ ;  /* 0x0000002c113478a4 */ /* 0x000fe4000f8e023f */
[----:B------:R-:W-:Y:S02]  /*23340*/  UIMAD UR45, UR17, 0x2b, URZ ;  /* 0x0000002b112d78a4 */ /* 0x000fe4000f8e023f */
[----:B------:R-:W-:Y:S02]  /*23350*/  UIMAD UR36, UR17, 0x2a, URZ ;  /* 0x0000002a112478a4 */ /* 0x000fe4000f8e023f */
[----:B------:R-:W-:-:S02]  /*23360*/  UIMAD UR29, UR17, 0x29, URZ ;  /* 0x00000029111d78a4 */ /* 0x000fc4000f8e023f */
[----:B------:R-:W-:Y:S02]  /*23370*/  UIMAD UR15, UR17, 0x28, URZ ;  /* 0x00000028110f78a4 */ /* 0x000fe4000f8e023f */
[----:B------:R-:W-:Y:S02]  /*23380*/  UIMAD UR56, UR17, 0x27, URZ ;  /* 0x00000027113878a4 */ /* 0x000fe4000f8e023f */
[----:B------:R-:W-:Y:S02]  /*23390*/  UIMAD UR48, UR17, 0x26, URZ ;  /* 0x00000026113078a4 */ /* 0x000fe4000f8e023f */
[----:B------:R-:W-:Y:S02]  /*233a0*/  UIMAD UR21, UR17, 0x25, URZ ;  /* 0x00000025111578a4 */ /* 0x000fe4000f8e023f */
[----:B------:R-:W-:Y:S02]  /*233b0*/  UIMAD UR40, UR17, 0x24, URZ ;  /* 0x00000024112878a4 */ /* 0x000fe4000f8e023f */
[----:B------:R-:W-:-:S02]  /*233c0*/  UIMAD UR33, UR17, 0x23, URZ ;  /* 0x00000023112178a4 */ /* 0x000fc4000f8e023f */
[----:B------:R-:W-:Y:S02]  /*233d0*/  UIMAD UR7, UR17, 0x22, URZ ;  /* 0x00000022110778a4 */ /* 0x000fe4000f8e023f */
[----:B------:R-:W-:Y:S02]  /*233e0*/  UIMAD UR58, UR17, 0x21, URZ ;  /* 0x00000021113a78a4 */ /* 0x000fe4000f8e023f */
[----:B------:R-:W-:Y:S02]  /*233f0*/  USHF.L.U32 UR54, UR17, 0x5, URZ ;  /* 0x0000000511367899 */ /* 0x000fe4000800063f */
[----:B------:R-:W-:Y:S02]  /*23400*/  UIMAD UR50, UR17, 0x1f, URZ ;  /* 0x0000001f113278a4 */ /* 0x000fe4000f8e023f */
[----:B------:R-:W-:Y:S02]  /*23410*/  UIMAD UR46, UR17, 0x1e, URZ ;  /* 0x0000001e112e78a4 */ /* 0x000fe4000f8e023f */
[----:B------:R-:W-:-:S02]  /*23420*/  USHF.L.U32 UR6, UR17, 0x6, URZ ;  /* 0x0000000611067899 */ /* 0x000fc4000800063f */
[----:B------:R-:W-:Y:S01]  /*23430*/  UIADD3 UR34, UR4, 0x8000, URZ ;  /* 0x0000800004227890 */ /* 0x000fe2000fffe03f */
[----:B------:R-:W-:Y:S01]  /*23440*/  UMOV UR9, URZ ;  /* 0x0000003f00097c82 */ /* 0x000fe20008000000 */
[----:B------:R-:W-:Y:S01]  /*23450*/  UMOV UR8, URZ ;  /* 0x0000003f00087c82 */ /* 0x000fe20008000000 */
[----:B------:R-:W-:Y:S02]  /*23460*/  USHF.L.U32 UR5, UR5, 0x6, URZ ;  /* 0x0000000605057899 */ /* 0x000fe4000800063f */
        /* <DEDUP_REMOVED lines=12> */
[----:B------:R-:W-:Y:S02]  /*23530*/  UIMAD UR51, UR51, 0x11, URZ ;  /* 0x00000011333378a4 */ /* 0x000fe4000f8e023f */
[----:B------:R-:W-:Y:S02]  /*23540*/  USHF.L.U32 UR49, UR49, 0x4, URZ ;  /* 0x0000000431317899 */ /* 0x000fe4000800063f */
[----:B------:R-:W-:Y:S02]  /*23550*/  UIMAD UR47, UR47, 0xf, URZ ;  /* 0x0000000f2f2f78a4 */ /* 0x000fe4000f8e023f */
[----:B------:R-:W-:-:S02]  /*23560*/  UIMAD UR44, UR44, 0xe, URZ ;  /* 0x0000000e2c2c78a4 */ /* 0x000fc4000f8e023f */
[----:B------:R-:W-:Y:S02]  /*23570*/  UIMAD UR16, UR16, 0xd, URZ ;  /* 0x0000000d101078a4 */ /* 0x000fe4000f8e023f */
[----:B------:R-:W-:Y:S02]  /*23580*/  UIMAD UR20, UR20, 0xc, URZ ;  /* 0x0000000c141478a4 */ /* 0x000fe4000f8e023f */
[----:B------:R-:W-:Y:S02]  /*23590*/  UIMAD UR24, UR24, 0xb, URZ ;  /* 0x0000000b181878a4 */ /* 0x000fe4000f8e023f */
[----:B------:R-:W-:Y:S02]  /*235a0*/  UIMAD UR28, UR28, 0xa, URZ ;  /* 0x0000000a1c1c78a4 */ /* 0x000fe4000f8e023f */
[----:B------:R-:W-:Y:S02]  /*235b0*/  UIMAD UR43, UR43, 0x9, URZ ;  /* 0x000000092b2b78a4 */ /* 0x000fe4000f8e023f */
[----:B------:R-:W-:-:S02]  /*235c0*/  USHF.L.U32 UR41, UR41, 0x3, URZ ;  /* 0x0000000329297899 */ /* 0x000fc4000800063f */
[----:B------:R-:W-:Y:S02]  /*235d0*/  UIMAD UR38, UR38, 0x7, URZ ;  /* 0x00000007262678a4 */ /* 0x000fe4000f8e023f */
[----:B------:R-:W-:Y:S02]  /*235e0*/  UIMAD UR37, UR37, 0x6, URZ ;  /* 0x00000006252578a4 */ /* 0x000fe4000f8e023f */
[----:B------:R-:W-:Y:S02]  /*235f0*/  UIMAD UR22, UR22, 0x5, URZ ;  /* 0x00000005161678a4 */ /* 0x000fe4000f8e023f */
[----:B------:R-:W-:Y:S02]  /*23600*/  USHF.L.U32 UR23, UR23, 0x2, URZ ;  /* 0x0000000217177899 */ /* 0x000fe4000800063f */
[----:B------:R-:W-:Y:S02]  /*23610*/  UIMAD UR26, UR26, 0x3, URZ ;  /* 0x000000031a1a78a4 */ /* 0x000fe4000f8e023f */
[----:B------:R-:W-:-:S02]  /*23620*/  USHF.L.U32 UR27, UR27, 0x1, URZ ;  /* 0x000000011b1b7899 */ /* 0x000fc4000800063f */
[----:B------:R-:W-:Y:S02]  /*23630*/  USHF.R.S32.HI UR13, URZ, 0x1f, UR13 ;  /* 0x0000001f3f0d7899 */ /* 0x000fe4000801140d */
[----:B------:R-:W-:Y:S02]  /*23640*/  USHF.R.S32.HI UR30, URZ, 0x1f, UR30 ;  /* 0x0000001f3f1e7899 */ /* 0x000fe4000801141e */
[----:B------:R-:W-:Y:S02]  /*23650*/  USGXT.U32 UR32, UR32, 0xe ;  /* 0x0000000e2020789a */ /* 0x000fe40008000000 */
[----:B--2---:R-:W-:Y:S01]  /*23660*/  IADD3.X R5, R17, UR13, RZ, P0, !PT ;  /* 0x0000000d11057c10 */ /* 0x004fe200087fe4ff */
[----:B------:R-:W-:Y:S01]  /*23670*/  USHF.R.S32.HI UR60, URZ, 0x1f, UR52 ;  /* 0x0000001f3f3c7899 */ /* 0x000fe20008011434 */
[----:B------:R-:W-:Y:S01]  /*23680*/  IADD3.X R6, R15, UR13, RZ, P1, !PT ;  /* 0x0000000d0f067c10 */ /* 0x000fe20008ffe4ff */
[----:B------:R-:W-:Y:S01]  /*23690*/  USHF.R.S32.HI UR61, URZ, 0x1f, UR36 ;  /* 0x0000001f3f3d7899 */ /* 0x000fe20008011424 */
[----:B---3--:R-:W-:Y:S01]  /*236a0*/  IADD3.X R4, R13, UR13, RZ, P2, !PT ;  /* 0x0000000d0d047c10 */ /* 0x008fe200097fe4ff */
[----:B------:R0:W-:Y:S01]  /*236b0*/  STL [R1+0x22c0], R5 ;  /* 0x0022c00501007387 */ /* 0x0001e20000100800 */
[----:B------:R-:W-:-:S03]  /*236c0*/  USHF.R.U32.HI UR34, URZ, 0x4, UR34 ;  /* 0x000000043f227899 */ /* 0x000fc60008011622 */
[----:B------:R2:W-:Y:S04]  /*236d0*/  STL [R1+0x22c8], R6 ;  /* 0x0022c80601007387 */ /* 0x0005e80000100800 */
[----:B------:R3:W-:Y:S01]  /*236e0*/  STL [R1+0x22d0], R4 ;  /* 0x0022d00401007387 */ /* 0x0007e20000100800 */
[----:B0-----:R-:W-:Y:S01]  /*236f0*/  IADD3.X R5, R2, UR13, RZ, P3, !PT ;  /* 0x0000000d02057c10 */ /* 0x001fe20009ffe4ff */
[----:B------:R-:W-:Y:S01]  /*23700*/  USHF.R.S32.HI UR13, URZ, 0x1f, UR45 ;  /* 0x0000001f3f0d7899 */ /* 0x000fe2000801142d */
[----:B--2---:R-:W-:-:S03]  /*23710*/  IADD3 R6, P1, R16, UR52, RZ ;  /* 0x0000003410067c10 */ /* 0x004fc6000ff3e0ff */
[----:B------:R0:W-:Y:S01]  /*23720*/  STL [R1+0x22d8], R5 ;  /* 0x0022d80501007387 */ /* 0x0001e20000100800 */
[----:B---3--:R-:W-:-:S05]  /*23730*/  IADD3 R4, P0, R18, UR52, RZ ;  /* 0x0000003412047c10 */ /* 0x008fca000ff1e0ff */
[----:B------:R2:W-:Y:S01]  /*23740*/  STL [R1+0x22e4], R4 ;  /* 0x0022e40401007387 */ /* 0x0005e20000100800 */
[----:B0-----:R-:W-:-:S03]  /*23750*/  IADD3 R5, P2, R14, UR52, RZ ;  /* 0x000000340e057c10 */ /* 0x001fc6000ff5e0ff */
[----:B------:R0:W-:Y:S04]  /*23760*/  STL [R1+0x22ec], R6 ;  /* 0x0022ec0601007387 */ /* 0x0001e80000100800 */
[----:B------:R3:W-:Y:S01]  /*23770*/  STL [R1+0x22f4], R5 ;  /* 0x0022f40501007387 */ /* 0x0007e20000100800 */
[----:B--2---:R-:W-:Y:S01]  /*23780*/  IADD3 R4, P3, R3, UR52, RZ ;  /* 0x0000003403047c10 */ /* 0x004fe2000ff7e0ff */
[----:B------:R-:W-:Y:S01]  /*23790*/  USHF.R.S32.HI UR52, URZ, 0x1f, UR56 ;  /* 0x0000001f3f347899 */ /* 0x000fe20008011438 */
[----:B0-----:R-:W-:-:S03]  /*237a0*/  IADD3.X R6, R15, UR60, RZ, P1, !PT ;  /* 0x0000003c0f067c10 */ /* 0x001fc60008ffe4ff */
[----:B------:R0:W-:Y:S01]  /*237b0*/  STL [R1+0x22fc], R4 ;  /* 0x0022fc0401007387 */ /* 0x0001e20000100800 */
[----:B---3--:R-:W-:-:S05]  /*237c0*/  IADD3.X R5, R17, UR60, RZ, P0, !PT ;  /* 0x0000003c11057c10 */ /* 0x008fca00087fe4ff */
[----:B------:R2:W-:Y:S01]  /*237d0*/  STL [R1+0x22e0], R5 ;  /* 0x0022e00501007387 */ /* 0x0005e20000100800 */
[----:B0-----:R-:W-:-:S03]  /*237e0*/  IADD3.X R4, R13, UR60, RZ, P2, !PT ;  /* 0x0000003c0d047c10 */ /* 0x001fc600097fe4ff */
[----:B------:R0:W-:Y:S04]  /*237f0*/  STL [R1+0x22e8], R6 ;  /* 0x0022e80601007387 */ /* 0x0001e80000100800 */
[----:B------:R3:W-:Y:S01]  /*23800*/  STL [R1+0x22f0], R4 ;  /* 0x0022f00401007387 */ /* 0x0007e20000100800 */
[----:B--2---:R-:W-:Y:S01]  /*23810*/  IADD3.X R5, R2, UR60, RZ, P3, !PT ;  /* 0x0000003c02057c10 */ /* 0x004fe20009ffe4ff */
[----:B------:R-:W-:Y:S01]  /*23820*/  USHF.R.S32.HI UR60, URZ, 0x1f, UR29 ;  /* 0x0000001f3f3c7899 */ /* 0x000fe2000801141d */
[----:B0-----:R-:W-:-:S03]  /*23830*/  IADD3 R6, P1, R16, UR45, RZ ;  /* 0x0000002d10067c10 */ /* 0x001fc6000ff3e0ff */
        /* <DEDUP_REMOVED lines=33> */
[----:B--2---:R-:W-:Y:S02]  /*23a50*/  IADD3.X R5, R2, UR61, RZ, P3, !PT ;  /* 0x0000003d02057c10 */ /* 0x004fe40009ffe4ff */
        /* <DEDUP_REMOVED lines=292> */
[----:B------:R-:W-:Y:S04]  /*24ca0*/  STL [R1+0x254c], R6 ;  /* 0x00254c0601007387 */ /* 0x000fe80000100800 */
[----:B------:R0:W-:Y:S01]  /*24cb0*/  STL [R1+0x2554], R5 ;  /* 0x0025540501007387 */ /* 0x0001e20000100800 */
[----:B--2---:R-:W-:Y:S01]  /*24cc0*/  IADD3 R4, P3, R3, UR31, RZ ;  /* 0x0000001f03047c10 */ /* 0x004fe2000ff7e0ff */
[----:B------:R-:W-:-:S04]  /*24cd0*/  USHF.R.S32.HI UR31, URZ, 0x1f, UR22 ;  /* 0x0000001f3f1f7899 */ /* 0x000fc80008011416 */
[----:B------:R2:W-:Y:S01]  /*24ce0*/  STL [R1+0x255c], R4 ;  /* 0x00255c0401007387 */ /* 0x0005e20000100800 */
[----:B0-----:R-:W-:-:S03]  /*24cf0*/  IADD3.X R5, R17, UR33, RZ, P0, !PT ;  /* 0x0000002111057c10 */ /* 0x001fc600087fe4ff */
[----:B------:R-:W3:Y:S01]  /*24d00*/  LDL.LU R86, [R1+0x1c0] ;  /* 0x0001c00001567983 */ /* 0x000ee20000300800 */
[----:B--2---:R-:W-:-:S03]  /*24d10*/  IADD3.X R4, R15, UR33, RZ, P1, !PT ;  /* 0x000000210f047c10 */ /* 0x004fc60008ffe4ff */
[----:B------:R0:W-:Y:S04]  /*24d20*/  STL [R1+0x2540], R5 ;  /* 0x0025400501007387 */ /* 0x0001e80000100800 */
[----:B------:R2:W-:Y:S01]  /*24d30*/  STL [R1+0x2548], R4 ;  /* 0x0025480401007387 */ /* 0x0005e20000100800 */
[----:B0-----:R-:W-:Y:S02]  /*24d40*/  IADD3.X R5, R13, UR33, RZ, P2, !PT ;  /* 0x000000210d057c10 */ /* 0x001fe400097fe4ff */
[----:B--2---:R-:W-:-:S03]  /*24d50*/  IADD3.X R4, R2, UR33, RZ, P3, !PT ;  /* 0x0000002102047c10 */ /* 0x004fc60009ffe4ff */
[----:B------:R0:W-:Y:S01]  /*24d60*/  STL [R1+0x2550], R5 ;  /* 0x0025500501007387 */ /* 0x0001e20000100800 */
[----:B------:R-:W-:-:S03]  /*24d70*/  IADD3 R6, P1, R16, UR35, RZ ;  /* 0x0000002310067c10 */ /* 0x000fc6000ff3e0ff */
[----:B------:R2:W-:Y:S01]  /*24d80*/  STL [R1+0x2558], R4 ;  /* 0x0025580401007387 */ /* 0x0005e20000100800 */
[----:B0-----:R-:W-:Y:S02]  /*24d90*/  IADD3 R5, P0, R18, UR35, RZ ;  /* 0x0000002312057c10 */ /* 0x001fe4000ff1e0ff */
[----:B--2---:R-:W-:-:S03]  /*24da0*/  IADD3 R4, P2, R14, UR35, RZ ;  /* 0x000000230e047c10 */ /* 0x004fc6000ff5e0ff */
[----:B------:R0:W-:Y:S04]  /*24db0*/  STL [R1+0x2564], R5 ;  /* 0x0025640501007387 */ /* 0x0001e80000100800 */
[----:B------:R2:W-:Y:S04]  /*24dc0*/  STL [R1+0x256c], R6 ;  /* 0x00256c0601007387 */ /* 0x0005e80000100800 */
[----:B------:R4:W-:Y:S01]  /*24dd0*/  STL [R1+0x2574], R4 ;  /* 0x0025740401007387 */ /* 0x0009e20000100800 */
[----:B0-----:R-:W-:Y:S02]  /*24de0*/  IADD3 R5, P3, R3, UR35, RZ ;  /* 0x0000002303057c10 */ /* 0x001fe4000ff7e0ff */
[----:B--2---:R-:W-:-:S03]  /*24df0*/  IADD3.X R6, R15, UR15, RZ, P1, !PT ;  /* 0x0000000f0f067c10 */ /* 0x004fc60008ffe4ff */
[----:B------:R0:W-:Y:S01]  /*24e00*/  STL [R1+0x257c], R5 ;  /* 0x00257c0501007387 */ /* 0x0001e20000100800 */
[----:B----4-:R-:W-:-:S05]  /*24e10*/  IADD3.X R4, R17, UR15, RZ, P0, !PT ;  /* 0x0000000f11047c10 */ /* 0x010fca00087fe4ff */
[----:B------:R2:W-:Y:S01]  /*24e20*/  STL [R1+0x2560], R4 ;  /* 0x0025600401007387 */ /* 0x0005e20000100800 */
[----:B0-----:R-:W-:-:S03]  /*24e30*/  IADD3.X R5, R13, UR15, RZ, P2, !PT ;  /* 0x0000000f0d057c10 */ /* 0x001fc600097fe4ff */
[----:B------:R0:W-:Y:S01]  /*24e40*/  STL [R1+0x2568], R6 ;  /* 0x0025680601007387 */ /* 0x0001e20000100800 */
[----:B--2---:R-:W-:-:S03]  /*24e50*/  IADD3.X R4, R2, UR15, RZ, P3, !PT ;  /* 0x0000000f02047c10 */ /* 0x004fc60009ffe4ff */
[----:B------:R2:W-:Y:S01]  /*24e60*/  STL [R1+0x2570], R5 ;  /* 0x0025700501007387 */ /* 0x0005e20000100800 */
[----:B0-----:R-:W-:-:S03]  /*24e70*/  IADD3 R6, P1, R16, UR12, RZ ;  /* 0x0000000c10067c10 */ /* 0x001fc6000ff3e0ff */
[----:B------:R0:W-:Y:S01]  /*24e80*/  STL [R1+0x2578], R4 ;  /* 0x0025780401007387 */ /* 0x0001e20000100800 */
[----:B--2---:R-:W-:Y:S02]  /*24e90*/  IADD3 R5, P0, R18, UR12, RZ ;  /* 0x0000000c12057c10 */ /* 0x004fe4000ff1e0ff */
[----:B0-----:R-:W-:-:S03]  /*24ea0*/  IADD3 R4, P2, R14, UR12, RZ ;  /* 0x0000000c0e047c10 */ /* 0x001fc6000ff5e0ff */
        /* <DEDUP_REMOVED lines=16> */
[----:B------:R0:W-:Y:S01]  /*24fb0*/  STL [R1+0x25a4], R5 ;  /* 0x0025a40501007387 */ /* 0x0001e20000100800 */
[----:B------:R-:W-:-:S03]  /*24fc0*/  LOP3.LUT R0, R0, 0x30, RZ, 0xc0, !PT ;  /* 0x0000003000007812 */ /* 0x000fc600078ec0ff */
[----:B------:R-:W-:Y:S04]  /*24fd0*/  STL [R1+0x25ac], R6 ;  /* 0x0025ac0601007387 */ /* 0x000fe80000100800 */
[----:B------:R-:W-:Y:S01]  /*24fe0*/  STL [R1+0x25b4], R4 ;  /* 0x0025b40401007387 */ /* 0x000fe20000100800 */
[----:B0-----:R-:W-:Y:S01]  /*24ff0*/  IADD3 R5, P3, R3, UR14, RZ ;  /* 0x0000000e03057c10 */ /* 0x001fe2000ff7e0ff */
[----:B------:R-:W-:-:S04]  /*25000*/  IMAD R0, R152, 0x40, R0 ;  /* 0x0000004098007824 */ /* 0x000fc800078e0200 */
[----:B------:R0:W-:Y:S02]  /*25010*/  STL [R1+0x25bc], R5 ;  /* 0x0025bc0501007387 */ /* 0x0001e40000100800 */
[----:B0-----:R-:W-:Y:S02]  /*25020*/  IADD3.X R5, R17, UR13, RZ, P0, !PT ;  /* 0x0000000d11057c10 */ /* 0x001fe400087fe4ff */
[----:B---3--:R-:W-:-:S05]  /*25030*/  SHF.R.S32.HI R4, RZ, 0x6, R86 ;  /* 0x00000006ff047819 */ /* 0x008fca0000011456 */
[----:B------:R0:W-:Y:S04]  /*25040*/  STL [R1+0x3050], R4 ;  /* 0x0030500401007387 */ /* 0x0001e80000100800 */
[----:B------:R-:W-:Y:S01]  /*25050*/  STL [R1+0x1e10], R0 ;  /* 0x001e100001007387 */ /* 0x000fe20000100800 */
[----:B0-----:R-:W-:-:S03]  /*25060*/  IADD3.X R4, R15, UR13, RZ, P1, !PT ;  /* 0x0000000d0f047c10 */ /* 0x001fc60008ffe4ff */
[----:B------:R0:W-:Y:S04]  /*25070*/  STL [R1+0x25a0], R5 ;  /* 0x0025a00501007387 */ /* 0x0001e80000100800 */
[----:B------:R2:W-:Y:S01]  /*25080*/  STL [R1+0x25a8], R4 ;  /* 0x0025a80401007387 */ /* 0x0005e20000100800 */
[----:B0-----:R-:W-:Y:S02]  /*25090*/  IADD3.X R5, R13, UR13, RZ, P2, !PT ;  /* 0x0000000d0d057c10 */ /* 0x001fe400097fe4ff */
[----:B--2---:R-:W-:-:S03]  /*250a0*/  IADD3.X R4, R2, UR13, RZ, P3, !PT ;  /* 0x0000000d02047c10 */ /* 0x004fc60009ffe4ff */
[----:B------:R0:W-:Y:S04]  /*250b0*/  STL [R1+0x25b0], R5 ;  /* 0x0025b00501007387 */ /* 0x0001e80000100800 */
[----:B------:R2:W-:Y:S01]  /*250c0*/  STL [R1+0x25b8], R4 ;  /* 0x0025b80401007387 */ /* 0x0005e20000100800 */
[----:B------:R-:W-:Y:S02]  /*250d0*/  IADD3 R6, P2, R14, UR59, RZ ;  /* 0x0000003b0e067c10 */ /* 0x000fe4000ff5e0ff */
[----:B0-----:R-:W-:Y:S02]  /*250e0*/  IADD3 R5, P0, R18, UR59, RZ ;  /* 0x0000003b12057c10 */ /* 0x001fe4000ff1e0ff */
[----:B--2---:R-:W-:-:S03]  /*250f0*/  IADD3 R4, P1, R16, UR59, RZ ;  /* 0x0000003b10047c10 */ /* 0x004fc6000ff3e0ff */
[----:B------:R0:W-:Y:S04]  /*25100*/  STL [R1+0x25c4], R5 ;  /* 0x0025c40501007387 */ /* 0x0001e80000100800 */
[----:B------:R2:W-:Y:S01]  /*25110*/  STL [R1+0x25cc], R4 ;  /* 0x0025cc0401007387 */ /* 0x0005e20000100800 */
[----:B0-----:R-:W-:-:S03]  /*25120*/  IADD3 R5, P3, R3, UR59, RZ ;  /* 0x0000003b03057c10 */ /* 0x001fc6000ff7e0ff */
[----:B------:R0:W-:Y:S01]  /*25130*/  STL [R1+0x25d4], R6 ;  /* 0x0025d40601007387 */ /* 0x0001e20000100800 */
[----:B--2---:R-:W-:-:S03]  /*25140*/  IADD3.X R4, R17, UR60, RZ, P0, !PT ;  /* 0x0000003c11047c10 */ /* 0x004fc600087fe4ff */
[----:B------:R2:W-:Y:S04]  /*25150*/  STL [R1+0x25dc], R5 ;  /* 0x0025dc0501007387 */ /* 0x0005e80000100800 */
[----:B------:R3:W-:Y:S01]  /*25160*/  STL [R1+0x25c0], R4 ;  /* 0x0025c00401007387 */ /* 0x0007e20000100800 */
[----:B0-----:R-:W-:Y:S02]  /*25170*/  IADD3.X R6, R15, UR60, RZ, P1, !PT ;  /* 0x0000003c0f067c10 */ /* 0x001fe40008ffe4ff */
[----:B--2---:R-:W-:-:S03]  /*25180*/  IADD3.X R5, R13, UR60, RZ, P2, !PT ;  /* 0x0000003c0d057c10 */ /* 0x004fc600097fe4ff */
[----:B------:R-:W-:Y:S01]  /*25190*/  STL [R1+0x25c8], R6 ;  /* 0x0025c80601007387 */ /* 0x000fe20000100800 */
[----:B---3--:R-:W-:-:S03]  /*251a0*/  IADD3.X R4, R2, UR60, RZ, P3, !PT ;  /* 0x0000003c02047c10 */ /* 0x008fc60009ffe4ff */
[----:B------:R0:W-:Y:S04]  /*251b0*/  STL [R1+0x25d0], R5 ;  /* 0x0025d00501007387 */ /* 0x0001e80000100800 */
[----:B------:R2:W-:Y:S01]  /*251c0*/  STL [R1+0x25d8], R4 ;  /* 0x0025d80401007387 */ /* 0x0005e20000100800 */
[----:B0-----:R-:W-:Y:S02]  /*251d0*/  IADD3 R5, P0, R18, UR57, RZ ;  /* 0x0000003912057c10 */ /* 0x001fe4000ff1e0ff */
[----:B--2---:R-:W-:-:S03]  /*251e0*/  IADD3 R4, P1, R16, UR57, RZ ;  /* 0x0000003910047c10 */ /* 0x004fc6000ff3e0ff */
[----:B------:R0:W-:Y:S01]  /*251f0*/  STL [R1+0x25e4], R5 ;  /* 0x0025e40501007387 */ /* 0x0001e20000100800 */
[----:B------:R-:W-:-:S03]  /*25200*/  IADD3 R6, P2, R14, UR57, RZ ;  /* 0x000000390e067c10 */ /* 0x000fc6000ff5e0ff */
        /* <DEDUP_REMOVED lines=195> */
[----:B------:R-:W-:Y:S01]  /*25e40*/  USHF.R.S32.HI UR33, URZ, 0x1f, UR23 ;  /* 0x0000001f3f217899 */ /* 0x000fe20008011417 */
[----:B--2---:R-:W-:Y:S02]  /*25e50*/  IADD3.X R4, R17, UR42, RZ, P0, !PT ;  /* 0x0000002a11047c10 */ /* 0x004fe400087fe4ff */
[----:B------:R2:W-:Y:S01]  /*25e60*/  STL [R1+0x277c], R5 ;  /* 0x00277c0501007387 */ /* 0x0005e20000100800 */
[----:B------:R-:W-:Y:S02]  /*25e70*/  USHF.R.S32.HI UR35, URZ, 0x1f, UR26 ;  /* 0x0000001f3f237899 */ /* 0x000fe4000801141a */
[----:B------:R-:W-:Y:S01]  /*25e80*/  UIADD3 UR12, UP0, UR32, 0x2, URZ ;  /* 0x00000002200c7890 */ /* 0x000fe2000ff1e03f */
[----:B------:R3:W-:Y:S01]  /*25e90*/  STL [R1+0x2760], R4 ;  /* 0x0027600401007387 */ /* 0x0007e20000100800 */
[----:B------:R-:W-:Y:S01]  /*25ea0*/  ULDC UR41, c[0x0][0x238] ;  /* 0x00008e0000297ab9 */ /* 0x000fe20000000800 */
[----:B0-----:R-:W-:-:S02]  /*25eb0*/  IADD3.X R6, R15, UR42, RZ, P1, !PT ;  /* 0x0000002a0f067c10 */ /* 0x001fc40008ffe4ff */
        /* <DEDUP_REMOVED lines=45> */
[----:B0-----:R-:W-:-:S03]  /*26190*/  LOP3.LUT R5, R0, 0x10, RZ, 0x3c, !PT ;  /* 0x0000001000057812 */ /* 0x001fc600078e3cff */
[----:B------:R-:W-:Y:S04]  /*261a0*/  STL [R1+0x1e0], RZ ;  /* 0x0001e0ff01007387 */ /* 0x000fe80000100800 */
[----:B------:R-:W-:Y:S04]  /*261b0*/  STL [R1+0x1e4], RZ ;  /* 0x0001e4ff01007387 */ /* 0x000fe80000100800 */
[----:B------:R-:W-:Y:S04]  /*261c0*/  STL [R1+0x1e8], RZ ;  /* 0x0001e8ff01007387 */ /* 0x000fe80000100800 */
[----:B------:R-:W-:Y:S01]  /*261d0*/  STL [R1+0x1ec], RZ ;  /* 0x0001ecff01007387 */ /* 0x000fe20000100800 */
[----:B------:R-:W-:-:S03]  /*261e0*/  LOP3.LUT R6, R0, 0x20, RZ, 0x3c, !PT ;  /* 0x0000002000067812 */ /* 0x000fc600078e3cff */
[----:B------:R-:W-:Y:S01]  /*261f0*/  STL [R1+0x1f0], RZ ;  /* 0x0001f0ff01007387 */ /* 0x000fe20000100800 */
[----:B--2---:R-:W-:-:S03]  /*26200*/  LOP3.LUT R4, R0, 0x30, RZ, 0x3c, !PT ;  /* 0x0000003000047812 */ /* 0x004fc600078e3cff */
[----:B------:R-:W-:Y:S04]  /*26210*/  STL [R1+0x1f4], RZ ;  /* 0x0001f4ff01007387 */ /* 0x000fe80000100800 */
[----:B------:R-:W-:Y:S01]  /*26220*/  STL [R1+0x1f8], RZ ;  /* 0x0001f8ff01007387 */ /* 0x000fe20000100800 */
[----:B------:R-:W-:-:S03]  /*26230*/  IADD3 R0, P4, R16, UR22, RZ ;  /* 0x0000001610007c10 */ /* 0x000fc6000ff9e0ff */
[----:B------:R-:W-:Y:S04]  /*26240*/  STL [R1+0x1fc], RZ ;  /* 0x0001fcff01007387 */ /* 0x000fe80000100800 */
[----:B------:R0:W-:Y:S04]  /*26250*/  STL [R1+0x1f50], R5 ;  /* 0x001f500501007387 */ /* 0x0001e80000100800 */
[----:B------:R-:W-:Y:S01]  /*26260*/  STL [R1+0x1f4c], R6 ;  /* 0x001f4c0601007387 */ /* 0x000fe20000100800 */
[----:B0-----:R-:W-:-:S03]  /*26270*/  IADD3 R5, P5, R18, UR22, RZ ;  /* 0x0000001612057c10 */ /* 0x001fc6000ffbe0ff */
[----:B------:R0:W-:Y:S04]  /*26280*/  STL [R1+0x1f48], R4 ;  /* 0x001f480401007387 */ /* 0x0001e80000100800 */
[----:B------:R2:W-:Y:S04]  /*26290*/  STL [R1+0x27c4], R5 ;  /* 0x0027c40501007387 */ /* 0x0005e80000100800 */
[----:B------:R3:W-:Y:S01]  /*262a0*/  STL [R1+0x27cc], R0 ;  /* 0x0027cc0001007387 */ /* 0x0007e20000100800 */
[----:B0-----:R-:W-:Y:S02]  /*262b0*/  IADD3 R4, P3, R14, UR22, RZ ;  /* 0x000000160e047c10 */ /* 0x001fe4000ff7e0ff */
[----:B--2---:R-:W-:-:S03]  /*262c0*/  IADD3 R5, P2, R3, UR22, RZ ;  /* 0x0000001603057c10 */ /* 0x004fc6000ff5e0ff */
[----:B------:R0:W-:Y:S01]  /*262d0*/  STL [R1+0x27d4], R4 ;  /* 0x0027d40401007387 */ /* 0x0001e20000100800 */
[----:B---3--:R-:W-:-:S03]  /*262e0*/  IADD3 R0, P1, R18, UR23, RZ ;  /* 0x0000001712007c10 */ /* 0x008fc6000ff3e0ff */
[----:B------:R2:W-:Y:S04]  /*262f0*/  STL [R1+0x27dc], R5 ;  /* 0x0027dc0501007387 */ /* 0x0005e80000100800 */
[----:B------:R3:W-:Y:S01]  /*26300*/  STL [R1+0x27e4], R0 ;  /* 0x0027e40001007387 */ /* 0x0007e20000100800 */
[----:B0-----:R-:W-:Y:S02]  /*26310*/  IADD3 R4, P0, R16, UR23, RZ ;  /* 0x0000001710047c10 */ /* 0x001fe4000ff1e0ff */
[----:B--2---:R-:W-:-:S03]  /*26320*/  IADD3 R5, P6, R14, UR23, RZ ;  /* 0x000000170e057c10 */ /* 0x004fc6000ffde0ff */
[----:B------:R0:W-:Y:S01]  /*26330*/  STL [R1+0x27ec], R4 ;  /* 0x0027ec0401007387 */ /* 0x0001e20000100800 */
[----:B---3--:R-:W-:-:S03]  /*26340*/  IADD3.X R0, R17, UR31, RZ, P5, !PT ;  /* 0x0000001f11007c10 */ /* 0x008fc6000affe4ff */
[----:B------:R2:W-:Y:S04]  /*26350*/  STL [R1+0x27f4], R5 ;  /* 0x0027f40501007387 */ /* 0x0005e80000100800 */
[----:B------:R3:W-:Y:S01]  /*26360*/  STL [R1+0x27c0], R0 ;  /* 0x0027c00001007387 */ /* 0x0007e20000100800 */
[----:B0-----:R-:W-:Y:S02]  /*26370*/  IADD3 R4, P5, R3, UR23, RZ ;  /* 0x0000001703047c10 */ /* 0x001fe4000ffbe0ff */
[----:B--2---:R-:W-:-:S03]  /*26380*/  IADD3.X R5, R15, UR31, RZ, P4, !PT ;  /* 0x0000001f0f057c10 */ /* 0x004fc6000a7fe4ff */
[----:B------:R0:W-:Y:S01]  /*26390*/  STL [R1+0x27fc], R4 ;  /* 0x0027fc0401007387 */ /* 0x0001e20000100800 */
[----:B---3--:R-:W-:-:S03]  /*263a0*/  IADD3 R0, P4, R18, UR26, RZ ;  /* 0x0000001a12007c10 */ /* 0x008fc6000ff9e0ff */
[----:B------:R2:W-:Y:S04]  /*263b0*/  STL [R1+0x27c8], R5 ;  /* 0x0027c80501007387 */ /* 0x0005e80000100800 */
[----:B------:R3:W-:Y:S01]  /*263c0*/  STL [R1+0x2804], R0 ;  /* 0x0028040001007387 */ /* 0x0007e20000100800 */
[----:B0-----:R-:W-:Y:S02]  /*263d0*/  IADD3.X R4, R13, UR31, RZ, P3, !PT ;  /* 0x0000001f0d047c10 */ /* 0x001fe40009ffe4ff */
        /* <DEDUP_REMOVED lines=21> */
[----:B------:R2:W-:Y:S01]  /*26530*/  STL [R1+0x27f8], R5 ;  /* 0x0027f80501007387 */ /* 0x0005e20000100800 */
[----:B------:R-:W-:-:S03]  /*26540*/  UIADD3.X UR9, UR9, -0x7fffffe0, URZ, UP0, !UPT ;  /* 0x8000002009097890 */ /* 0x000fc600087fe43f */
[----:B------:R3:W-:Y:S01]  /*26550*/  STL [R1+0x2834], R0 ;  /* 0x0028340001007387 */ /* 0x0007e20000100800 */
[----:B0-----:R-:W-:Y:S02]  /*26560*/  IADD3.X R4, R17, UR35, RZ, P4, !PT ;  /* 0x0000002311047c10 */ /* 0x001fe4000a7fe4ff */
[----:B--2---:R-:W-:Y:S02]  /*26570*/  IADD3.X R5, R15, UR35, RZ, P3, !PT ;  /* 0x000000230f057c10 */ /* 0x004fe40009ffe4ff */
[----:B---3--:R-:W-:Y:S01]  /*26580*/  IADD3 R0, P4, R3, UR27, RZ ;  /* 0x0000001b03007c10 */ /* 0x008fe2000ff9e0ff */
[----:B------:R0:W-:Y:S01]  /*26590*/  STL [R1+0x2800], R4 ;  /* 0x0028000401007387 */ /* 0x0001e20000100800 */
[----:B------:R-:W-:Y:S01]  /*265a0*/  UMOV UR13, UR9 ;  /* 0x00000009000d7c82 */ /* 0x000fe20008000000 */
[----:B------:R-:W-:Y:S02]  /*265b0*/  ULDC UR9, c[0x0][0x238] ;  /* 0x00008e0000097ab9 */ /* 0x000fe40000000800 */
[----:B------:R2:W-:Y:S01]  /*265c0*/  STL [R1+0x283c], R0 ;  /* 0x00283c0001007387 */ /* 0x0005e20000100800 */
[----:B------:R-:W-:Y:S01]  /*265d0*/  USHF.R.S32.HI UR36, URZ, 0x1f, UR27 ;  /* 0x0000001f3f247899 */ /* 0x000fe2000801141b */
[----:B0-----:R-:W-:-:S02]  /*265e0*/  IADD3 R4, P3, R18, UR41, RZ ;  /* 0x0000002912047c10 */ /* 0x001fc4000ff7e0ff */
[----:B------:R0:W-:Y:S01]  /*265f0*/  STL [R1+0x2808], R5 ;  /* 0x0028080501007387 */ /* 0x0001e20000100800 */
[----:B--2---:R-:W-:-:S03]  /*26600*/  IADD3.X R0, R13, UR35, RZ, P2, !PT ;  /* 0x000000230d007c10 */ /* 0x004fc600097fe4ff */
        /* <DEDUP_REMOVED lines=14> */
[----:B0-----:R-:W-:Y:S02]  /*266f0*/  IADD3.X R5, R13, UR36, RZ, P5, !PT ;  /* 0x000000240d057c10 */ /* 0x001fe4000affe4ff */
[----:B--2---:R-:W-:-:S03]  /*26700*/  IADD3.X R4, R2, UR36, RZ, P4, !PT ;  /* 0x0000002402047c10 */ /* 0x004fc6000a7fe4ff */
        /* <DEDUP_REMOVED lines=10> */
[----:B------:R-:W-:-:S04]  /*267b0*/  USGXT.U32 UR34, UR34, 0xe ;  /* 0x0000000e2222789a */ /* 0x000fc80008000000 */
[----:B------:R-:W-:Y:S01]  /*267c0*/  UIADD3 UR14, UP1, UR34, 0x2, URZ ;  /* 0x00000002220e7890 */ /* 0x000fe2000ff3e03f */
[----:B------:R-:W-:Y:S02]  /*267d0*/  CS2R R24, SRZ ;  /* 0x0000000000187805 */ /* 0x000fe4000001ff00 */
[----:B------:R-:W-:Y:S02]  /*267e0*/  CS2R R26, SRZ ;  /* 0x00000000001a7805 */ /* 0x000fe4000001ff00 */
[----:B------:R-:W-:Y:S01]  /*267f0*/  CS2R R28, SRZ ;  /* 0x00000000001c7805 */ /* 0x000fe2000001ff00 */
[----:B------:R-:W-:Y:S01]  /*26800*/  UIADD3.X UR15, UR8, -0x7fffffe0, URZ, UP1, !UPT ;  /* 0x80000020080f7890 */ /* 0x000fe20008ffe43f */
[----:B------:R-:W-:Y:S02]  /*26810*/  CS2R R30, SRZ ;  /* 0x00000000001e7805 */ /* 0x000fe4000001ff00 */
[----:B------:R-:W-:Y:S02]  /*26820*/  CS2R R32, SRZ ;  /* 0x0000000000207805 */ /* 0x000fe4000001ff00 */
[----:B------:R-:W-:-:S02]  /*26830*/  CS2R R34, SRZ ;  /* 0x0000000000227805 */ /* 0x000fc4000001ff00 */
[----:B------:R-:W-:Y:S02]  /*26840*/  CS2R R36, SRZ ;  /* 0x0000000000247805 */ /* 0x000fe4000001ff00 */
[----:B------:R-:W-:Y:S02]  /*26850*/  CS2R R38, SRZ ;  /* 0x0000000000267805 */ /* 0x000fe4000001ff00 */
[----:B------:R-:W-:Y:S02]  /*26860*/  CS2R R40, SRZ ;  /* 0x0000000000287805 */ /* 0x000fe4000001ff00 */
        /* <DEDUP_REMOVED lines=54> */
[----:B------:R-:W-:Y:S01]  /*26bd0*/  CS2R R150, SRZ ;  /* 0x0000000000967805 */ /* 0x000fe2000001ff00 */
[----:B------:R-:W-:Y:S02]  /*26be0*/  UIADD3.64 UR56, UR12, 0x1fe, URZ ;  /* 0x000001fe0c387897 */ /* 0x000fe4000fffe03f */
[----:B------:R-:W-:Y:S02]  /*26bf0*/  UIADD3.64 UR42, UR12, 0x700, URZ ;  /* 0x000007000c2a7897 */ /* 0x000fe4000fffe03f */
[----:B------:R-:W-:-:S02]  /*26c00*/  USHF.R.S32.HI UR7, URZ, 0x1f, UR6 ;  /* 0x0000001f3f077899 */ /* 0x000fc40008011406 */
[----:B------:R-:W-:Y:S02]  /*26c10*/  USHF.R.S32.HI UR8, URZ, 0x1f, UR5 ;  /* 0x0000001f3f087899 */ /* 0x000fe40008011405 */
[----:B------:R-:W-:Y:S02]  /*26c20*/  UIADD3.64 UR60, UR12, 0xfe, URZ ;  /* 0x000000fe0c3c7897 */ /* 0x000fe4000fffe03f */
[----:B------:R-:W-:Y:S02]  /*26c30*/  UIADD3.64 UR58, UR12, 0x100, URZ ;  /* 0x000001000c3a7897 */ /* 0x000fe4000fffe03f */
[----:B------:R-:W-:Y:S02]  /*26c40*/  UIADD3.64 UR54, UR12, 0x200, URZ ;  /* 0x000002000c367897 */ /* 0x000fe4000fffe03f */
[----:B------:R-:W-:Y:S02]  /*26c50*/  UIADD3.64 UR56, UR12, 0x2fe, URZ ;  /* 0x000002fe0c387897 */ /* 0x000fe4000fffe03f */
[----:B------:R-:W-:-:S02]  /*26c60*/  UIADD3.64 UR52, UR12, 0x300, URZ ;  /* 0x000003000c347897 */ /* 0x000fc4000fffe03f */
[----:B------:R-:W-:Y:S02]  /*26c70*/  UIADD3.64 UR48, UR12, 0x3fe, URZ ;  /* 0x000003fe0c307897 */ /* 0x000fe4000fffe03f */
[----:B------:R-:W-:Y:S02]  /*26c80*/  UIADD3.64 UR44, UR12, 0x400, URZ ;  /* 0x000004000c2c7897 */ /* 0x000fe4000fffe03f */
[----:B------:R-:W-:Y:S02]  /*26c90*/  UIADD3.64 UR16, UR12, 0x4fe, URZ ;  /* 0x000004fe0c107897 */ /* 0x000fe4000fffe03f */
[----:B------:R-:W-:Y:S02]  /*26ca0*/  UIADD3.64 UR20, UR12, 0x500, URZ ;  /* 0x000005000c147897 */ /* 0x000fe4000fffe03f */
[----:B------:R-:W-:Y:S02]  /*26cb0*/  UIADD3.64 UR24, UR12, 0x5fe, URZ ;  /* 0x000005fe0c187897 */ /* 0x000fe4000fffe03f */
[----:B------:R-:W-:-:S02]  /*26cc0*/  UIADD3.64 UR28, UR12, 0x600, URZ ;  /* 0x000006000c1c7897 */ /* 0x000fc4000fffe03f */
[----:B------:R-:W-:Y:S02]  /*26cd0*/  UIADD3.64 UR46, UR12, 0x6fe, URZ ;  /* 0x000006fe0c2e7897 */ /* 0x000fe4000fffe03f */
[----:B------:R-:W-:Y:S02]  /*26ce0*/  UIADD3.64 UR38, UR14, 0x3fe, URZ ;  /* 0x000003fe0e267897 */ /* 0x000fe4000fffe03f */
[----:B------:R-:W-:Y:S01]  /*26cf0*/  UIADD3.64 UR42, UR14, 0x400, URZ ;  /* 0x000004000e2a7897 */ /* 0x000fe2000fffe03f */
[----:B------:R-:W-:Y:S01]  /*26d00*/  UMOV UR33, 0x80000020 ;  /* 0x8000002000217882 */ /* 0x000fe20000000000 */
[----:B-1----:R-:W-:-:S10]  /*26d10*/  UMOV UR35, 0x80000020 ;  /* 0x8000002000237882 */ /* 0x002fd40000000000 */
.L_x_2:
[----:B------:R-:W-:Y:S04]  /*26d20*/  STL [R1+0x608c], R166 ;  /* 0x00608ca601007387 */ /* 0x000fe80000100800 */
        /* <DEDUP_REMOVED lines=12> */
[----:B-----5:R-:W-:Y:S04]  /*26df0*/  STL [R1+0x5efc], R21 ;  /* 0x005efc1501007387 */ /* 0x020fe80000100800 */
        /* <DEDUP_REMOVED lines=151> */
[----:B0-----:R0:W-:Y:S04]  /*27770*/  STL [R1+0x5d84], R33 ;  /* 0x005d842101007387 */ /* 0x0011e80000100800 */
[----:B0-----:R-:W2:Y:S01]  /*27780*/  LDL.LU R33, [R1+0x1ed4] ;  /* 0x001ed40001217983 */ /* 0x001ea20000300800 */
[----:B------:R-:W-:-:S02]  /*27790*/  MOV R4, UR29 ;  /* 0x0000001d00047c02 */ /* 0x000fc40008000f00 */
[----:B------:R-:W-:Y:S01]  /*277a0*/  MOV R0, UR28 ;  /* 0x0000001c00007c02 */ /* 0x000fe20008000f00 */
[----:B------:R-:W-:Y:S04]  /*277b0*/  STL [R1+0x5d80], R30 ;  /* 0x005d801e01007387 */ /* 0x000fe80000100800 */
[----:B------:R-:W-:Y:S04]  /*277c0*/  STL [R1+0x5d7c], R31 ;  /* 0x005d7c1f01007387 */ /* 0x000fe80000100800 */
[----:B------:R-:W-:Y:S04]  /*277d0*/  STL [R1+0x5d78], R28 ;  /* 0x005d781c01007387 */ /* 0x000fe80000100800 */
[----:B------:R-:W-:Y:S04]  /*277e0*/  STL [R1+0x5d74], R29 ;  /* 0x005d741d01007387 */ /* 0x000fe80000100800 */
[----:B------:R-:W-:Y:S04]  /*277f0*/  STL [R1+0x5d70], R26 ;  /* 0x005d701a01007387 */ /* 0x000fe80000100800 */
[----:B------:R-:W-:Y:S04]  /*27800*/  STL [R1+0x5d6c], R27 ;  /* 0x005d6c1b01007387 */ /* 0x000fe80000100800 */
[----:B------:R0:W-:Y:S04]  /*27810*/  STL [R1+0x5d68], R24 ;  /* 0x005d681801007387 */ /* 0x0001e80000100800 */
        /* <DEDUP_REMOVED lines=34> */
[----:B0-----:R-:W3:Y:S04]  /*27a40*/  LDL R24, [R1+0x2858] ;  /* 0x0028580001187983 */ /* 0x001ee80000100800 */
[----:B------:R-:W-:Y:S04]  /*27a50*/  STL [R1+0x3044], R4 ;  /* 0x0030440401007387 */ /* 0x000fe80000100800 */
[----:B------:R-:W4:Y:S04]  /*27a60*/  LDL.LU R38, [R1+0x285c] ;  /* 0x00285c0001267983 */ /* 0x000f280000300800 */
[----:B------:R0:W-:Y:S01]  /*27a70*/  STL [R1+0x3040], R0 ;  /* 0x0030400001007387 */ /* 0x0001e20000100800 */
[----:B------:R-:W-:-:S02]  /*27a80*/  PRMT R60, RZ, 0x7610, R60 ;  /* 0x00007610ff3c7816 */ /* 0x000fc4000000003c */
[----:B------:R-:W-:Y:S01]  /*27a90*/  PRMT R70, RZ, 0x7610, R70 ;  /* 0x00007610ff467816 */ /* 0x000fe20000000046 */
[----:B------:R-:W4:Y:S01]  /*27aa0*/  LDL.LU R30, [R1+0x284c] ;  /* 0x00284c00011e7983 */ /* 0x000f220000300800 */
[----:B------:R-:W-:Y:S02]  /*27ab0*/  PRMT R86, RZ, 0x7610, R86 ;  /* 0x00007610ff567816 */ /* 0x000fe40000000056 */
[----:B------:R-:W-:Y:S01]  /*27ac0*/  PRMT R102, RZ, 0x7610, R102 ;  /* 0x00007610ff667816 */ /* 0x000fe20000000066 */
[----:B------:R-:W4:Y:S01]  /*27ad0*/  LDL.LU R26, [R1+0x283c] ;  /* 0x00283c00011a7983 */ /* 0x000f220000300800 */
[----:B0-----:R-:W2:Y:S03]  /*27ae0*/  LDC R0, c[0x0][0x230] ;  /* 0x00008c00ff007b82 */ /* 0x001ea60000000800 */
[----:B------:R-:W4:Y:S04]  /*27af0*/  LDL.LU R25, [R1+0x2854] ;  /* 0x0028540001197983 */ /* 0x000f280000300800 */
[----:B------:R-:W4:Y:S01]  /*27b00*/  LDL.LU R19, [R1+0x2844] ;  /* 0x0028440001137983 */ /* 0x000f220000300800 */
[----:B------:R-:W-:Y:S01]  /*27b10*/  PRMT R67, RZ, 0x7610, R67 ;  /* 0x00007610ff437816 */ /* 0x000fe20000000043 */
[----:B--2---:R-:W-:-:S02]  /*27b20*/  IMAD R0, R33, -0x40, R0 ;  /* 0xffffffc021007824 */ /* 0x004fc400078e0200 */
[----:B------:R-:W-:Y:S03]  /*27b30*/  STL [R1+0x5f00], R33 ;  /* 0x005f002101007387 */ /* 0x000fe60000100800 */
[C---:B------:R-:W-:Y:S01]  /*27b40*/  ISETP.GT.AND P0, PT, R0.reuse, RZ, PT ;  /* 0x000000ff0000720c */ /* 0x040fe20003f04270 */
[----:B------:R-:W-:Y:S01]  /*27b50*/  STL [R1+0x5484], R3 ;  /* 0x0054840301007387 */ /* 0x000fe20000100800 */
[----:B------:R-:W-:-:S03]  /*27b60*/  ISETP.GT.AND P1, PT, R0, 0x1, PT ;  /* 0x000000010000780c */ /* 0x000fc60003f24270 */
[----:B------:R0:W-:Y:S08]  /*27b70*/  STL [R1+0x5480], R2 ;  /* 0x0054800201007387 */ /* 0x0001f00000100800 */
[----:B------:R-:W-:Y:S02]  /*27b80*/  @P0 IMAD.MOV.U32 R4, RZ, RZ, R3 ;  /* 0x000000ffff040224 */ /* 0x000fe400078e0003 */
[----:B------:R-:W-:-:S05]  /*27b90*/  @P0 IMAD.MOV.U32 R5, RZ, RZ, R2 ;  /* 0x000000ffff050224 */ /* 0x000fca00078e0002 */
[----:B------:R1:W2:Y:S04]  /*27ba0*/  @P0 LDG.E.U8 R60, desc[UR10][R4.64] ;  /* 0x0000000a043c0981 */ /* 0x0002a8000c1e1100 */
[----:B------:R-:W-:Y:S04]  /*27bb0*/  STL [R1+0x5f04], R14 ;  /* 0x005f040e01007387 */ /* 0x000fe80000100800 */
[----:B------:R-:W-:Y:S01]  /*27bc0*/  STL [R1+0x547c], R13 ;  /* 0x00547c0d01007387 */ /* 0x000fe20000100800 */
[----:B-1----:R-:W-:Y:S02]  /*27bd0*/  @P0 IMAD.MOV.U32 R4, RZ, RZ, R14 ;  /* 0x000000ffff040224 */ /* 0x002fe400078e000e */
        /* <DEDUP_REMOVED lines=8> */
[----:B------:R2:W-:Y:S01]  /*27c60*/  STL [R1+0x5478], R17 ;  /* 0x0054781101007387 */ /* 0x0005e20000100800 */
[----:B-1----:R-:W-:Y:S02]  /*27c70*/  @P0 IMAD.MOV.U32 R4, RZ, RZ, R18 ;  /* 0x000000ffff040224 */ /* 0x002fe400078e0012 */
[----:B------:R-:W-:-:S05]  /*27c80*/  @P0 IMAD.MOV.U32 R5, RZ, RZ, R17 ;  /* 0x000000ffff050224 */ /* 0x000fca00078e0011 */
[----:B------:R3:W2:Y:S01]  /*27c90*/  @P0 LDG.E.U8 R102, desc[UR10][R4.64] ;  /* 0x0000000a04660981 */ /* 0x0006a2000c1e1100 */
[----:B------:R-:W-:Y:S02]  /*27ca0*/  PRMT R73, RZ, 0x7610, R73 ;  /* 0x00007610ff497816 */ /* 0x000fe40000000049 */
[----:B------:R-:W-:Y:S02]  /*27cb0*/  PRMT R89, RZ, 0x7610, R89 ;  /* 0x00007610ff597816 */ /* 0x000fe40000000059 */
[----:B------:R-:W-:Y:S02]  /*27cc0*/  PRMT R105, RZ, 0x7610, R105 ;  /* 0x00007610ff697816 */ /* 0x000fe40000000069 */
[----:B------:R-:W-:Y:S01]  /*27cd0*/  ISETP.GT.AND P0, PT, R0, 0x2, PT ;  /* 0x000000020000780c */ /* 0x000fe20003f04270 */
[----:B---3--:R-:W-:Y:S02]  /*27ce0*/  @P1 IMAD.MOV.U32 R5, RZ, RZ, R24 ;  /* 0x000000ffff051224 */ /* 0x008fe400078e0018 */
[----:B----4-:R-:W-:Y:S01]  /*27cf0*/  @P1 IMAD.MOV.U32 R4, RZ, RZ, R38 ;  /* 0x000000ffff041224 */ /* 0x010fe200078e0026 */
[----:B------:R-:W-:Y:S04]  /*27d00*/  STL [R1+0x5f14], R38 ;  /* 0x005f142601007387 */ /* 0x000fe80000100800 */
[----:B------:R-:W3:Y:S04]  /*27d10*/  LDL.LU R24, [R1+0x2834] ;  /* 0x0028340001187983 */ /* 0x000ee80000300800 */
[----:B------:R1:W4:Y:S04]  /*27d20*/  @P1 LDG.E.U8 R67, desc[UR10][R4.64] ;  /* 0x0000000a04431981 */ /* 0x000328000c1e1100 */
[----:B------:R-:W2:Y:S01]  /*27d30*/  LDL R5, [R1+0x2850] ;  /* 0x0028500001057983 */ /* 0x000ea20000100800 */
[----:B-1----:R-:W-:-:S03]  /*27d40*/  @P1 IMAD.MOV.U32 R4, RZ, RZ, R25 ;  /* 0x000000ffff041224 */ /* 0x002fc600078e0019 */
[----:B------:R-:W-:Y:S04]  /*27d50*/  STL [R1+0x5f18], R25 ;  /* 0x005f181901007387 */ /* 0x000fe80000100800 */
[----:B--2---:R1:W2:Y:S04]  /*27d60*/  @P1 LDG.E.U8 R73, desc[UR10][R4.64] ;  /* 0x0000000a04491981 */ /* 0x0042a8000c1e1100 */
[----:B------:R-:W3:Y:S01]  /*27d70*/  LDL R5, [R1+0x2848] ;  /* 0x0028480001057983 */ /* 0x000ee20000100800 */
[----:B-1----:R-:W-:-:S03]  /*27d80*/  @P1 IMAD.MOV.U32 R4, RZ, RZ, R30 ;  /* 0x000000ffff041224 */ /* 0x002fc600078e001e */
[----:B------:R-:W-:Y:S04]  /*27d90*/  STL [R1+0x5f1c], R30 ;  /* 0x005f1c1e01007387 */ /* 0x000fe80000100800 */
[----:B---3--:R1:W3:Y:S04]  /*27da0*/  @P1 LDG.E.U8 R89, desc[UR10][R4.64] ;  /* 0x0000000a04591981 */ /* 0x0082e8000c1e1100 */
[----:B------:R-:W4:Y:S01]  /*27db0*/  LDL R5, [R1+0x2840] ;  /* 0x0028400001057983 */ /* 0x000f220000100800 */
[----:B-1----:R-:W-:Y:S01]  /*27dc0*/  @P1 IMAD.MOV.U32 R4, RZ, RZ, R19 ;  /* 0x000000ffff041224 */ /* 0x002fe200078e0013 */
[----:B------:R-:W-:-:S02]  /*27dd0*/  PRMT R64, RZ, 0x7610, R64 ;  /* 0x00007610ff407816 */ /* 0x000fc40000000040 */
[----:B------:R-:W-:Y:S04]  /*27de0*/  STL [R1+0x5f20], R19 ;  /* 0x005f201301007387 */ /* 0x000fe80000100800 */
[----:B----4-:R1:W4:Y:S04]  /*27df0*/  @P1 LDG.E.U8 R105, desc[UR10][R4.64] ;  /* 0x0000000a04691981 */ /* 0x010328000c1e1100 */
[----:B------:R-:W2:Y:S01]  /*27e00*/  LDL R5, [R1+0x2838] ;  /* 0x0028380001057983 */ /* 0x000ea20000100800 */
[----:B-1----:R-:W-:Y:S01]  /*27e10*/  @P0 IMAD.MOV.U32 R4, RZ, RZ, R26 ;  /* 0x000000ffff040224 */ /* 0x002fe200078e001a */
[----:B------:R-:W-:-:S02]  /*27e20*/  PRMT R85, RZ, 0x7610, R85 ;  /* 0x00007610ff557816 */ /* 0x000fc40000000055 */
[----:B------:R-:W-:Y:S01]  /*27e30*/  STL [R1+0x5f24], R26 ;  /* 0x005f241a01007387 */ /* 0x000fe20000100800 */
[----:B------:R-:W-:Y:S02]  /*27e40*/  PRMT R101, RZ, 0x7610, R101 ;  /* 0x00007610ff657816 */ /* 0x000fe40000000065 */
[----:B------:R-:W-:Y:S02]  /*27e50*/  PRMT R117, RZ, 0x7610, R117 ;  /* 0x00007610ff757816 */ /* 0x000fe40000000075 */
[----:B------:R-:W-:Y:S01]  /*27e60*/  ISETP.GT.AND P1, PT, R0, 0x3, PT ;  /* 0x000000030000780c */ /* 0x000fe20003f24270 */
[----:B--2---:R1:W2:Y:S04]  /*27e70*/  @P0 LDG.E.U8 R64, desc[UR10][R4.64] ;  /* 0x0000000a04400981 */ /* 0x0042a8000c1e1100 */
[----:B------:R-:W3:Y:S01]  /*27e80*/  LDL R5, [R1+0x2830] ;  /* 0x0028300001057983 */ /* 0x000ee20000100800 */
[----:B-1----:R-:W-:-:S03]  /*27e90*/  @P0 IMAD.MOV.U32 R4, RZ, RZ, R24 ;  /* 0x000000ffff040224 */ /* 0x002fc600078e0018 */
[----:B------:R-:W-:Y:S04]  /*27ea0*/  STL [R1+0x5f28], R24 ;  /* 0x005f281801007387 */ /* 0x000fe80000100800 */
[----:B---3--:R1:W3:Y:S04]  /*27eb0*/  @P0 LDG.E.U8 R85, desc[UR10][R4.64] ;  /* 0x0000000a04550981 */ /* 0x0082e8000c1e1100 */
[----:B------:R-:W1:Y:S04]  /*27ec0*/  LDL R4, [R1+0x2828] ;  /* 0x0028280001047983 */ /* 0x000e680000100800 */
[----:B------:R-:W1:Y:S02]  /*27ed0*/  LDL R5, [R1+0x282c] ;  /* 0x00282c0001057983 */ /* 0x000e640000100800 */
[----:B-1----:R-:W-:-:S04]  /*27ee0*/  @P0 LOP3.LUT R5, R5, R4, RZ, 0x3c, !PT ;  /* 0x0000000405050212 */ /* 0x002fc800078e3cff */
[----:B------:R-:W-:-:S04]  /*27ef0*/  @P0 LOP3.LUT R4, R5, R4, RZ, 0x3c, !PT ;  /* 0x0000000405040212 */ /* 0x000fc800078e3cff */
[----:B------:R-:W-:-:S05]  /*27f00*/  @P0 LOP3.LUT R5, R5, R4, RZ, 0x3c, !PT ;  /* 0x0000000405050212 */ /* 0x000fca00078e3cff */
[----:B------:R1:W4:Y:S04]  /*27f10*/  @P0 LDG.E.U8 R101, desc[UR10][R4.64] ;  /* 0x0000000a04650981 */ /* 0x000328000c1e1100 */
[----:B------:R-:W1:Y:S04]  /*27f20*/  LDL R4, [R1+0x2820] ;  /* 0x0028200001047983 */ /* 0x000e680000100800 */
[----:B------:R-:W1:Y:S01]  /*27f30*/  LDL R5, [R1+0x2824] ;  /* 0x0028240001057983 */ /* 0x000e620000100800 */
[----:B------:R-:W-:Y:S02]  /*27f40*/  PRMT R153, RZ, 0x7610, R153 ;  /* 0x00007610ff997816 */ /* 0x000fe40000000099 */
[----:B-1----:R-:W-:-:S04]  /*27f50*/  @P0 LOP3.LUT R5, R5, R4, RZ, 0x3c, !PT ;  /* 0x0000000405050212 */ /* 0x002fc800078e3cff */
[----:B------:R-:W-:-:S04]  /*27f60*/  @P0 LOP3.LUT R4, R5, R4, RZ, 0x3c, !PT ;  /* 0x0000000405040212 */ /* 0x000fc800078e3cff */
[----:B------:R-:W-:-:S05]  /*27f70*/  @P0 LOP3.LUT R5, R5, R4, RZ, 0x3c, !PT ;  /* 0x0000000405050212 */ /* 0x000fca00078e3cff */
[----:B------:R1:W4:Y:S04]  /*27f80*/  @P0 LDG.E.U8 R117, desc[UR10][R4.64] ;  /* 0x0000000a04750981 */ /* 0x000328000c1e1100 */
[----:B------:R-:W1:Y:S04]  /*27f90*/  LDL R4, [R1+0x2818] ;  /* 0x0028180001047983 */ /* 0x000e680000100800 */
[----:B------:R-:W1:Y:S01]  /*27fa0*/  LDL R5, [R1+0x281c] ;  /* 0x00281c0001057983 */ /* 0x000e620000100800 */
[----:B------:R-:W-:Y:S02]  /*27fb0*/  PRMT R84, RZ, 0x7610, R84 ;  /* 0x00007610ff547816 */ /* 0x000fe40000000054 */
[----:B------:R-:W-:-:S02]  /*27fc0*/  PRMT R100, RZ, 0x7610, R100 ;  /* 0x00007610ff647816 */ /* 0x000fc40000000064 */
[----:B------:R-:W-:Y:S02]  /*27fd0*/  PRMT R116, RZ, 0x7610, R116 ;  /* 0x00007610ff747816 */ /* 0x000fe40000000074 */
[----:B------:R-:W-:Y:S02]  /*27fe0*/  ISETP.GT.AND P0, PT, R0, 0x4, PT ;  /* 0x000000040000780c */ /* 0x000fe40003f04270 */
[----:B-1----:R-:W-:-:S04]  /*27ff0*/  @P1 LOP3.LUT R5, R5, R4, RZ, 0x3c, !PT ;  /* 0x0000000405051212 */ /* 0x002fc800078e3cff */
[----:B------:R-:W-:-:S04]  /*28000*/  @P1 LOP3.LUT R4, R5, R4, RZ, 0x3c, !PT ;  /* 0x0000000405041212 */ /* 0x000fc800078e3cff */
[----:B------:R-:W-:-:S05]  /*28010*/  @P1 LOP3.LUT R5, R5, R4, RZ, 0x3c, !PT ;  /* 0x0000000405051212 */ /* 0x000fca00078e3cff */
[----:B------:R1:W2:Y:S04]  /*28020*/  @P1 LDG.E.U8 R153, desc[UR10][R4.64] ;  /* 0x0000000a04991981 */ /* 0x0002a8000c1e1100 */
[----:B------:R-:W1:Y:S04]  /*28030*/  LDL R4, [R1+0x2810] ;  /* 0x0028100001047983 */ /* 0x000e680000100800 */
[----:B------:R-:W1:Y:S02]  /*28040*/  LDL R5, [R1+0x2814] ;  /* 0x0028140001057983 */ /* 0x000e640000100800 */
[----:B-1----:R-:W-:-:S04]  /*28050*/  @P1 LOP3.LUT R5, R5, R4, RZ, 0x3c, !PT ;  /* 0x0000000405051212 */ /* 0x002fc800078e3cff */
[----:B------:R-:W-:-:S04]  /*28060*/  @P1 LOP3.LUT R4, R5, R4, RZ, 0x3c, !PT ;  /* 0x0000000405041212 */ /* 0x000fc800078e3cff */
[----:B------:R-:W-:-:S05]  /*28070*/  @P1 LOP3.LUT R5, R5, R4, RZ, 0x3c, !PT ;  /* 0x0000000405051212 */ /* 0x000fca00078e3cff */
[----:B------:R1:W4:Y:S04]  /*28080*/  @P1 LDG.E.U8 R84, desc[UR10][R4.64] ;  /* 0x0000000a04541981 */ /* 0x000328000c1e1100 */
        /* <DEDUP_REMOVED lines=22> */
[----:B------:R1:W3:Y:S04]  /*281f0*/  @P0 LDG.E.U8 R63, desc[UR10][R4.64] ;  /* 0x0000000a043f0981 */ /* 0x0002e8000c1e1100 */
        /* <DEDUP_REMOVED lines=187> */
[----:B------:R-:W-:-:S02]  /*28db0*/  ISETP.GT.AND P1, PT, R0, 0xb, PT ;  /* 0x0000000b0000780c */ /* 0x000fc40003f24270 */
        /* <DEDUP_REMOVED lines=151> */
[----:B0-----:R-:W-:Y:S02]  /*29730*/  PRMT R2, RZ, 0x7610, R2 ;  /* 0x00007610ff027816 */ /* 0x001fe40000000002 */
[----:B-1----:R-:W-:-:S04]  /*29740*/  @P0 LOP3.LUT R5, R5, R4, RZ, 0x3c, !PT ;  /* 0x0000000405050212 */ /* 0x002fc800078e3cff */
[----:B------:R-:W-:-:S04]  /*29750*/  @P0 LOP3.LUT R4, R5, R4, RZ, 0x3c, !PT ;  /* 0x0000000405040212 */ /* 0x000fc800078e3cff */
[----:B------:R-:W-:-:S05]  /*29760*/  @P0 LOP3.LUT R5, R5, R4, RZ, 0x3c, !PT ;  /* 0x0000000405050212 */ /* 0x000fca00078e3cff */
[----:B------:R0:W4:Y:S04]  /*29770*/  @P0 LDG.E.U8 R2, desc[UR10][R4.64] ;  /* 0x0000000a04020981 */ /* 0x000128000c1e1100 */
[----:B------:R-:W0:Y:S04]  /*29780*/  LDL R4, [R1+0x2670] ;  /* 0x0026700001047983 */ /* 0x000e280000100800 */
[----:B------:R-:W0:Y:S01]  /*29790*/  LDL R5, [R1+0x2674] ;  /* 0x0026740001057983 */ /* 0x000e220000100800 */
[----:B------:R-:W-:Y:S02]  /*297a0*/  PRMT R138, RZ, 0x7610, R138 ;  /* 0x00007610ff8a7816 */ /* 0x000fe4000000008a */
[----:B0-----:R-:W-:-:S04]  /*297b0*/  @P0 LOP3.LUT R5, R5, R4, RZ, 0x3c, !PT ;  /* 0x0000000405050212 */ /* 0x001fc800078e3cff */
        /* <DEDUP_REMOVED lines=13> */
[----:B------:R-:W-:-:S02]  /*29890*/  ISETP.GT.AND P1, PT, R0, 0x11, PT ;  /* 0x000000110000780c */ /* 0x000fc40003f24270 */
        /* <DEDUP_REMOVED lines=916> */
[----:B------:R-:W2:Y:S04]  /*2d1e0*/  @P0 LDG.E.U8 R166, desc[UR10][R4.64] ;  /* 0x0000000a04a60981 */ /* 0x000ea8000c1e1100 */
[----:B--2---:R0:W-:Y:S04]  /*2d1f0*/  STL [R1+0x2054], R166 ;  /* 0x002054a601007387 */ /* 0x0041e80000100800 */
[----:B0-----:R-:W2:Y:S04]  /*2d200*/  LDL.LU R166, [R1+0x608c] ;  /* 0x00608c0001a67983 */ /* 0x001ea80000300800 */
[----:B------:R-:W3:Y:S04]  /*2d210*/  LDL R4, [R1+0x2268] ;  /* 0x0022680001047983 */ /* 0x000ee80000100800 */
[----:B------:R-:W3:Y:S01]  /*2d220*/  LDL R5, [R1+0x226c] ;  /* 0x00226c0001057983 */ /* 0x000ee20000100800 */
[----:B------:R-:W-:-:S02]  /*2d230*/  PRMT R165, RZ, 0x7610, R165 ;  /* 0x00007610ffa57816 */ /* 0x000fc400000000a5 */
[----:B---3--:R-:W-:-:S04]  /*2d240*/  @P0 LOP3.LUT R5, R5, R4, RZ, 0x3c, !PT ;  /* 0x0000000405050212 */ /* 0x008fc800078e3cff */
[----:B------:R-:W-:-:S04]  /*2d250*/  @P0 LOP3.LUT R4, R5, R4, RZ, 0x3c, !PT ;  /* 0x0000000405040212 */ /* 0x000fc800078e3cff */
[----:B------:R-:W-:-:S05]  /*2d260*/  @P0 LOP3.LUT R5, R5, R4, RZ, 0x3c, !PT ;  /* 0x0000000405050212 */ /* 0x000fca00078e3cff */
[----:B------:R-:W3:Y:S04]  /*2d270*/  @P0 LDG.E.U8 R165, desc[UR10][R4.64] ;  /* 0x0000000a04a50981 */ /* 0x000ee8000c1e1100 */
[----:B---3--:R0:W-:Y:S04]  /*2d280*/  STL [R1+0x2058], R165 ;  /* 0x002058a501007387 */ /* 0x0081e80000100800 */
[----:B0-----:R-:W3:Y:S04]  /*2d290*/  LDL.LU R165, [R1+0x6088] ;  /* 0x0060880001a57983 */ /* 0x001ee80000300800 */
[----:B------:R-:W4:Y:S04]  /*2d2a0*/  LDL R4, [R1+0x2260] ;  /* 0x0022600001047983 */ /* 0x000f280000100800 */
[----:B------:R-:W4:Y:S01]  /*2d2b0*/  LDL R5, [R1+0x2264] ;  /* 0x0022640001057983 */ /* 0x000f220000100800 */
[----:B------:R-:W-:-:S02]  /*2d2c0*/  PRMT R25, RZ, 0x7610, R25 ;  /* 0x00007610ff197816 */ /* 0x000fc40000000019 */
[----:B------:R-:W-:Y:S02]  /*2d2d0*/  ISETP.GT.AND P1, PT, R0, 0x31, PT ;  /* 0x000000310000780c */ /* 0x000fe40003f24270 */
[----:B----4-:R-:W-:-:S04]  /*2d2e0*/  @P0 LOP3.LUT R5, R5, R4, RZ, 0x3c, !PT ;  /* 0x0000000405050212 */ /* 0x010fc800078e3cff */
[----:B------:R-:W-:-:S04]  /*2d2f0*/  @P0 LOP3.LUT R4, R5, R4, RZ, 0x3c, !PT ;  /* 0x0000000405040212 */ /* 0x000fc800078e3cff */
[----:B------:R-:W-:-:S05]  /*2d300*/  @P0 LOP3.LUT R5, R5, R4, RZ, 0x3c, !PT ;  /* 0x0000000405050212 */ /* 0x000fca00078e3cff */
[----:B------:R-:W4:Y:S04]  /*2d310*/  @P0 LDG.E.U8 R25, desc[UR10][R4.64] ;  /* 0x0000000a04190981 */ /* 0x000f28000c1e1100 */
[----:B------:R-:W2:Y:S04]  /*2d320*/  LDL R4, [R1+0x2258] ;  /* 0x0022580001047983 */ /* 0x000ea80000100800 */
[----:B------:R-:W2:Y:S01]  /*2d330*/  LDL R5, [R1+0x225c] ;  /* 0x00225c0001057983 */ /* 0x000ea20000100800 */
[----:B------:R-:W-:-:S03]  /*2d340*/  PRMT R167, RZ, 0x7610, R167 ;  /* 0x00007610ffa77816 */ /* 0x000fc600000000a7 */
[----:B----4-:R-:W-:Y:S01]  /*2d350*/  STL [R1+0x5f30], R25 ;  /* 0x005f301901007387 */ /* 0x010fe20000100800 */
[----:B--2---:R-:W-:-:S04]  /*2d360*/  @P1 LOP3.LUT R5, R5, R4, RZ, 0x3c, !PT ;  /* 0x0000000405051212 */ /* 0x004fc800078e3cff */
[----:B------:R-:W-:-:S04]  /*2d370*/  @P1 LOP3.LUT R4, R5, R4, RZ, 0x3c, !PT ;  /* 0x0000000405041212 */ /* 0x000fc800078e3cff */
[----:B------:R-:W-:-:S05]  /*2d380*/  @P1 LOP3.LUT R5, R5, R4, RZ, 0x3c, !PT ;  /* 0x0000000405051212 */ /* 0x000fca00078e3cff */
[----:B------:R0:W2:Y:S04]  /*2d390*/  @P1 LDG.E.U8 R167, desc[UR10][R4.64] ;  /* 0x0000000a04a71981 */ /* 0x0000a8000c1e1100 */
[----:B------:R-:W0:Y:S04]  /*2d3a0*/  LDL R4, [R1+0x2250] ;  /* 0x0022500001047983 */ /* 0x000e280000100800 */
[----:B------:R-:W0:Y:S01]  /*2d3b0*/  LDL R5, [R1+0x2254] ;  /* 0x0022540001057983 */ /* 0x000e220000100800 */
[----:B------:R-:W-:Y:S02]  /*2d3c0*/  PRMT R164, RZ, 0x7610, R164 ;  /* 0x00007610ffa47816 */ /* 0x000fe400000000a4 */
[----:B0-----:R-:W-:-:S04]  /*2d3d0*/  @P1 LOP3.LUT R5, R5, R4, RZ, 0x3c, !PT ;  /* 0x0000000405051212 */ /* 0x001fc800078e3cff */
[----:B------:R-:W-:-:S04]  /*2d3e0*/  @P1 LOP3.LUT R4, R5, R4, RZ, 0x3c, !PT ;  /* 0x0000000405041212 */ /* 0x000fc800078e3cff */
[----:B------:R-:W-:-:S05]  /*2d3f0*/  @P1 LOP3.LUT R5, R5, R4, RZ, 0x3c, !PT ;  /* 0x0000000405051212 */ /* 0x000fca00078e3cff */
[----:B------:R-:W4:Y:S04]  /*2d400*/  @P1 LDG.E.U8 R164, desc[UR10][R4.64] ;  /* 0x0000000a04a41981 */ /* 0x000f28000c1e1100 */
[----:B----4-:R0:W-:Y:S04]  /*2d410*/  STL [R1+0x2048], R164 ;  /* 0x002048a401007387 */ /* 0x0101e80000100800 */
[----:B0-----:R-:W4:Y:S04]  /*2d420*/  LDL.LU R164, [R1+0x6084] ;  /* 0x0060840001a47983 */ /* 0x001f280000300800 */
        /* <DEDUP_REMOVED lines=9> */
[----:B------:R-:W2:Y:S04]  /*2d4c0*/  LDL R4, [R1+0x2240] ;  /* 0x0022400001047983 */ /* 0x000ea80000100800 */
[----:B------:R-:W2:Y:S01]  /*2d4d0*/  LDL R5, [R1+0x2244] ;  /* 0x0022440001057983 */ /* 0x000ea20000100800 */
[----:B------:R-:W-:-:S02]  /*2d4e0*/  PRMT R38, RZ, 0x7610, R38 ;  /* 0x00007610ff267816 */ /* 0x000fc40000000026 */
[----:B------:R-:W-:Y:S02]  /*2d4f0*/  ISETP.GT.AND P0, PT, R0, 0x32, PT ;  /* 0x000000320000780c */ /* 0x000fe40003f04270 */
[----:B--2---:R-:W-:-:S04]  /*2d500*/  @P1 LOP3.LUT R5, R5, R4, RZ, 0x3c, !PT ;  /* 0x0000000405051212 */ /* 0x004fc800078e3cff */
[----:B------:R-:W-:-:S04]  /*2d510*/  @P1 LOP3.LUT R4, R5, R4, RZ, 0x3c, !PT ;  /* 0x0000000405041212 */ /* 0x000fc800078e3cff */
[----:B------:R-:W-:-:S05]  /*2d520*/  @P1 LOP3.LUT R5, R5, R4, RZ, 0x3c, !PT ;  /* 0x0000000405051212 */ /* 0x000fca00078e3cff */
[----:B------:R-:W2:Y:S04]  /*2d530*/  @P1 LDG.E.U8 R38, desc[UR10][R4.64] ;  /* 0x0000000a04261981 */ /* 0x000ea8000c1e1100 */
[----:B------:R-:W4:Y:S04]  /*2d540*/  LDL R4, [R1+0x2238] ;  /* 0x0022380001047983 */ /* 0x000f280000100800 */
[----:B------:R-:W4:Y:S01]  /*2d550*/  LDL R5, [R1+0x223c] ;  /* 0x00223c0001057983 */ /* 0x000f220000100800 */
[----:B------:R-:W-:-:S03]  /*2d560*/  PRMT R166, RZ, 0x7610, R166 ;  /* 0x00007610ffa67816 */ /* 0x000fc600000000a6 */
[----:B--2---:R-:W-:Y:S01]  /*2d570*/  STL [R1+0x5f2c], R38 ;  /* 0x005f2c2601007387 */ /* 0x004fe20000100800 */
[----:B----4-:R-:W-:-:S04]  /*2d580*/  @P0 LOP3.LUT R5, R5, R4, RZ, 0x3c, !PT ;  /* 0x0000000405050212 */ /* 0x010fc800078e3cff */
        /* <DEDUP_REMOVED lines=19> */
[----:B------:R-:W2:Y:S04]  /*2d6c0*/  LDL R4, [R1+0x2220] ;  /* 0x0022200001047983 */ /* 0x000ea80000100800 */
[----:B------:R-:W2:Y:S01]  /*2d6d0*/  LDL R5, [R1+0x2224] ;  /* 0x0022240001057983 */ /* 0x000ea20000100800 */
[----:B------:R-:W-:Y:S02]  /*2d6e0*/  PRMT R123, RZ, 0x7610, R123 ;  /* 0x00007610ff7b7816 */ /* 0x000fe4000000007b */
[----:B------:R-:W-:Y:S01]  /*2d6f0*/  ISETP.GT.AND P1, PT, R0, 0x33, PT ;  /* 0x000000330000780c */ /* 0x000fe20003f24270 */
[----:B---3--:R-:W-:Y:S01]  /*2d700*/  STL [R1+0x5f4c], R38 ;  /* 0x005f4c2601007387 */ /* 0x008fe20000100800 */
[----:B--2---:R-:W-:-:S04]  /*2d710*/  @P0 LOP3.LUT R5, R5, R4, RZ, 0x3c, !PT ;  /* 0x0000000405050212 */ /* 0x004fc800078e3cff */
[----:B------:R-:W-:-:S04]  /*2d720*/  @P0 LOP3.LUT R4, R5, R4, RZ, 0x3c, !PT ;  /* 0x0000000405040212 */ /* 0x000fc800078e3cff */
[----:B------:R-:W-:-:S05]  /*2d730*/  @P0 LOP3.LUT R5, R5, R4, RZ, 0x3c, !PT ;  /* 0x0000000405050212 */ /* 0x000fca00078e3cff */
[----:B------:R-:W2:Y:S04]  /*2d740*/  @P0 LDG.E.U8 R123, desc[UR10][R4.64] ;  /* 0x0000000a047b0981 */ /* 0x000ea8000c1e1100 */
[----:B------:R-:W3:Y:S04]  /*2d750*/  LDL R4, [R1+0x2218] ;  /* 0x0022180001047983 */ /* 0x000ee80000100800 */
[----:B------:R-:W3:Y:S01]  /*2d760*/  LDL R5, [R1+0x221c] ;  /* 0x00221c0001057983 */ /* 0x000ee20000100800 */
[----:B------:R-:W-:-:S03]  /*2d770*/  PRMT R165, RZ, 0x7610, R165 ;  /* 0x00007610ffa57816 */ /* 0x000fc600000000a5 */
[----:B--2---:R-:W-:Y:S01]  /*2d780*/  STL [R1+0x5f34], R123 ;  /* 0x005f347b01007387 */ /* 0x004fe20000100800 */
[----:B---3--:R-:W-:-:S04]  /*2d790*/  @P1 LOP3.LUT R5, R5, R4, RZ, 0x3c, !PT ;  /* 0x0000000405051212 */ /* 0x008fc800078e3cff */
        /* <DEDUP_REMOVED lines=15> */
[----:B----4-:R-:W-:-:S04]  /*2d890*/  @P1 LOP3.LUT R5, R5, R4, RZ, 0x3c, !PT ;  /* 0x0000000405051212 */ /* 0x010fc800078e3cff */
[----:B------:R-:W-:-:S04]  /*2d8a0*/  @P1 LOP3.LUT R4, R5, R4, RZ, 0x3c, !PT ;  /* 0x0000000405041212 */ /* 0x000fc800078e3cff */
[----:B------:R-:W-:-:S05]  /*2d8b0*/  @P1 LOP3.LUT R5, R5, R4, RZ, 0x3c, !PT ;  /* 0x0000000405051212 */ /* 0x000fca00078e3cff */
[----:B------:R-:W4:Y:S04]  /*2d8c0*/  @P1 LDG.E.U8 R24, desc[UR10][R4.64] ;  /* 0x0000000a04181981 */ /* 0x000f28000c1e1100 */
[----:B------:R-:W2:Y:S04]  /*2d8d0*/  LDL R4, [R1+0x2200] ;  /* 0x0022000001047983 */ /* 0x000ea80000100800 */
[----:B------:R-:W2:Y:S01]  /*2d8e0*/  LDL R5, [R1+0x2204] ;  /* 0x0022040001057983 */ /* 0x000ea20000100800 */
[----:B------:R-:W-:Y:S02]  /*2d8f0*/  PRMT R120, RZ, 0x7610, R120 ;  /* 0x00007610ff787816 */ /* 0x000fe40000000078 */
[----:B------:R-:W-:Y:S01]  /*2d900*/  ISETP.GT.AND P0, PT, R0, 0x34, PT ;  /* 0x000000340000780c */ /* 0x000fe20003f04270 */
[----:B----4-:R-:W-:Y:S01]  /*2d910*/  STL [R1+0x5f58], R24 ;  /* 0x005f581801007387 */ /* 0x010fe20000100800 */
        /* <DEDUP_REMOVED lines=119> */
[----:B------:R0:W3:Y:S04]  /*2e090*/  @P1 LDG.E.U8 R24, desc[UR10][R4.64] ;  /* 0x0000000a04181981 */ /* 0x0000e8000c1e1100 */
[----:B------:R-:W0:Y:S04]  /*2e0a0*/  LDL R4, [R1+0x2188] ;  /* 0x0021880001047983 */ /* 0x000e280000100800 */
[----:B------:R-:W0:Y:S01]  /*2e0b0*/  LDL R5, [R1+0x218c] ;  /* 0x00218c0001057983 */ /* 0x000e220000100800 */
[----:B------:R-:W-:Y:S02]  /*2e0c0*/  PRMT R19, RZ, 0x7610, R19 ;  /* 0x00007610ff137816 */ /* 0x000fe40000000013 */
[----:B0-----:R-:W-:-:S04]  /*2e0d0*/  @P1 LOP3.LUT R5, R5, R4, RZ, 0x3c, !PT ;  /* 0x0000000405051212 */ /* 0x001fc800078e3cff */
        /* <DEDUP_REMOVED lines=38> */
[----:B------:R-:W-:-:S03]  /*2e340*/  PRMT R15, RZ, 0x7610, R15 ;  /* 0x00007610ff0f7816 */ /* 0x000fc6000000000f */
[----:B---3--:R0:W-:Y:S01]  /*2e350*/  STL [R1+0x5f5c], R118 ;  /* 0x005f5c7601007387 */ /* 0x0081e20000100800 */
[----:B------:R-:W-:Y:S02]  /*2e360*/  ISETP.GT.AND P1, PT, R0, 0x39, PT ;  /* 0x000000390000780c */ /* 0x000fe40003f24270 */
[----:B------:R-:W-:Y:S01]  /*2e370*/  PRMT R159, RZ, 0x7610, R159 ;  /* 0x00007610ff9f7816 */ /* 0x000fe2000000009f */
[----:B0-----:R-:W3:Y:S01]  /*2e380*/  LDL R118, [R1+0x2144] ;  /* 0x0021440001767983 */ /* 0x001ee20000100800 */
[----:B--2---:R-:W-:-:S04]  /*2e390*/  @P0 LOP3.LUT R5, R5, R4, RZ, 0x3c, !PT ;  /* 0x0000000405050212 */ /* 0x004fc800078e3cff */
[----:B------:R-:W-:-:S04]  /*2e3a0*/  @P0 LOP3.LUT R4, R5, R4, RZ, 0x3c, !PT ;  /* 0x0000000405040212 */ /* 0x000fc800078e3cff */
[----:B------:R-:W-:-:S05]  /*2e3b0*/  @P0 LOP3.LUT R5, R5, R4, RZ, 0x3c, !PT ;  /* 0x0000000405050212 */ /* 0x000fca00078e3cff */
[----:B------:R-:W2:Y:S04]  /*2e3c0*/  @P0 LDG.E.U8 R15, desc[UR10][R4.64] ;  /* 0x0000000a040f0981 */ /* 0x000ea8000c1e1100 */
[----:B------:R-:W4:Y:S04]  /*2e3d0*/  LDL R4, [R1+0x2158] ;  /* 0x0021580001047983 */ /* 0x000f280000100800 */
[----:B------:R-:W4:Y:S04]  /*2e3e0*/  LDL R5, [R1+0x215c] ;  /* 0x00215c0001057983 */ /* 0x000f280000100800 */
[----:B--2---:R0:W-:Y:S01]  /*2e3f0*/  STL [R1+0x5f60], R15 ;  /* 0x005f600f01007387 */ /* 0x0041e20000100800 */
[----:B------:R-:W-:-:S03]  /*2e400*/  PRMT R154, RZ, 0x7610, R154 ;  /* 0x00007610ff9a7816 */ /* 0x000fc6000000009a */
[----:B0-----:R-:W2:Y:S01]  /*2e410*/  LDL R15, [R1+0x2140] ;  /* 0x00214000010f7983 */ /* 0x001ea20000100800 */
[----:B----4-:R-:W-:-:S04]  /*2e420*/  @P1 LOP3.LUT R5, R5, R4, RZ, 0x3c, !PT ;  /* 0x0000000405051212 */ /* 0x010fc800078e3cff */
[----:B------:R-:W-:-:S04]  /*2e430*/  @P1 LOP3.LUT R4, R5, R4, RZ, 0x3c, !PT ;  /* 0x0000000405041212 */ /* 0x000fc800078e3cff */
[----:B------:R-:W-:-:S05]  /*2e440*/  @P1 LOP3.LUT R5, R5, R4, RZ, 0x3c, !PT ;  /* 0x0000000405051212 */ /* 0x000fca00078e3cff */
[----:B------:R0:W4:Y:S04]  /*2e450*/  @P1 LDG.E.U8 R159, desc[UR10][R4.64] ;  /* 0x0000000a049f1981 */ /* 0x000128000c1e1100 */
[----:B------:R-:W0:Y:S04]  /*2e460*/  LDL R4, [R1+0x2150] ;  /* 0x0021500001047983 */ /* 0x000e280000100800 */
[----:B------:R-:W0:Y:S02]  /*2e470*/  LDL R5, [R1+0x2154] ;  /* 0x0021540001057983 */ /* 0x000e240000100800 */
[----:B0-----:R-:W-:-:S04]  /*2e480*/  @P1 LOP3.LUT R5, R5, R4, RZ, 0x3c, !PT ;  /* 0x0000000405051212 */ /* 0x001fc800078e3cff */
        /* <DEDUP_REMOVED lines=8> */
[----:B--2---:R-:W-:-:S04]  /*2e510*/  @P1 LOP3.LUT R5, R5, R4, RZ, 0x3c, !PT ;  /* 0x0000000405051212 */ /* 0x004fc800078e3cff */
[----:B------:R-:W-:-:S04]  /*2e520*/  @P1 LOP3.LUT R4, R5, R4, RZ, 0x3c, !PT ;  /* 0x0000000405041212 */ /* 0x000fc800078e3cff */
[----:B------:R-:W-:-:S05]  /*2e530*/  @P1 LOP3.LUT R5, R5, R4, RZ, 0x3c, !PT ;  /* 0x0000000405051212 */ /* 0x000fca00078e3cff */
[----:B------:R0:W2:Y:S01]  /*2e540*/  @P1 LDG.E.U8 R121, desc[UR10][R4.64] ;  /* 0x0000000a04791981 */ /* 0x0000a2000c1e1100 */
[----:B------:R-:W-:Y:S02]  /*2e550*/  PRMT R14, RZ, 0x7610, R14 ;  /* 0x00007610ff0e7816 */ /* 0x000fe4000000000e */
[----:B------:R-:W-:Y:S01]  /*2e560*/  ISETP.GT.AND P0, PT, R0, 0x3a, PT ;  /* 0x0000003a0000780c */ /* 0x000fe20003f04270 */
[----:B0-----:R-:W-:Y:S02]  /*2e570*/  @P1 IMAD.MOV.U32 R4, RZ, RZ, R118 ;  /* 0x000000ffff041224 */ /* 0x001fe400078e0076 */
[----:B------:R-:W-:-:S05]  /*2e580*/  @P1 IMAD.MOV.U32 R5, RZ, RZ, R15 ;  /* 0x000000ffff051224 */ /* 0x000fca00078e000f */
[----:B------:R-:W4:Y:S04]  /*2e590*/  @P1 LDG.E.U8 R14, desc[UR10][R4.64] ;  /* 0x0000000a040e1981 */ /* 0x000f28000c1e1100 */
[----:B--2---:R0:W-:Y:S04]  /*2e5a0*/  STL [R1+0x5f64], R121 ;  /* 0x005f647901007387 */ /* 0x0041e80000100800 */
[----:B------:R-:W2:Y:S04]  /*2e5b0*/  LDL R4, [R1+0x2138] ;  /* 0x0021380001047983 */ /* 0x000ea80000100800 */
[----:B------:R-:W2:Y:S01]  /*2e5c0*/  LDL R5, [R1+0x213c] ;  /* 0x00213c0001057983 */ /* 0x000ea20000100800 */
[----:B------:R-:W-:-:S03]  /*2e5d0*/  PRMT R158, RZ, 0x7610, R158 ;  /* 0x00007610ff9e7816 */ /* 0x000fc6000000009e */
[----:B0-----:R-:W3:Y:S04]  /*2e5e0*/  LDL R121, [R1+0x2124] ;  /* 0x0021240001797983 */ /* 0x001ee80000100800 */
[----:B------:R-:W3:Y:S04]  /*2e5f0*/  LDL R118, [R1+0x2118] ;  /* 0x0021180001767983 */ /* 0x000ee80000100800 */
[----:B------:R-:W3:Y:S04]  /*2e600*/  LDL R15, [R1+0x211c] ;  /* 0x00211c00010f7983 */ /* 0x000ee80000100800 */
        /* <DEDUP_REMOVED lines=18> */
[----:B------:R3:W2:Y:S04]  /*2e730*/  @P0 LDG.E.U8 R16, desc[UR10][R4.64] ;  /* 0x0000000a04100981 */ /* 0x0006a8000c1e1100 */
[----:B------:R-:W4:Y:S01]  /*2e740*/  LDL R5, [R1+0x2120] ;  /* 0x0021200001057983 */ /* 0x000f220000100800 */
[----:B------:R-:W-:Y:S01]  /*2e750*/  PRMT R33, RZ, 0x7610, R33 ;  /* 0x00007610ff217816 */ /* 0x000fe20000000021 */
[----:B---3--:R-:W-:Y:S01]  /*2e760*/  @P0 IMAD.MOV.U32 R4, RZ, RZ, R121 ;  /* 0x000000ffff040224 */ /* 0x008fe200078e0079 */
[----:B------:R-:W-:Y:S02]  /*2e770*/  ISETP.GT.AND P1, PT, R0, 0x3b, PT ;  /* 0x0000003b0000780c */ /* 0x000fe40003f24270 */
[----:B------:R-:W-:Y:S02]  /*2e780*/  PRMT R157, RZ, 0x7610, R157 ;  /* 0x00007610ff9d7816 */ /* 0x000fe4000000009d */
[----:B----4-:R0:W3:Y:S04]  /*2e790*/  @P0 LDG.E.U8 R33, desc[UR10][R4.64] ;  /* 0x0000000a04210981 */ /* 0x0100e8000c1e1100 */
[----:B--2---:R-:W-:Y:S04]  /*2e7a0*/  STL [R1+0x5f6c], R16 ;  /* 0x005f6c1001007387 */ /* 0x004fe80000100800 */
[----:B------:R-:W2:Y:S01]  /*2e7b0*/  LDL R121, [R1+0x20fc] ;  /* 0x0020fc0001797983 */ /* 0x000ea20000100800 */
[----:B0-----:R-:W-:-:S02]  /*2e7c0*/  @P1 IMAD.MOV.U32 R4, RZ, RZ, R15 ;  /* 0x000000ffff041224 */ /* 0x001fc400078e000f */
[----:B------:R-:W-:-:S05]  /*2e7d0*/  @P1 IMAD.MOV.U32 R5, RZ, RZ, R118 ;  /* 0x000000ffff051224 */ /* 0x000fca00078e0076 */
[----:B------:R0:W4:Y:S04]  /*2e7e0*/  @P1 LDG.E.U8 R157, desc[UR10][R4.64] ;  /* 0x0000000a049d1981 */ /* 0x000128000c1e1100 */
[----:B---3--:R1:W-:Y:S04]  /*2e7f0*/  STL [R1+0x5f70], R33 ;  /* 0x005f702101007387 */ /* 0x0083e80000100800 */
[----:B------:R-:W0:Y:S04]  /*2e800*/  LDL R4, [R1+0x2110] ;  /* 0x0021100001047983 */ /* 0x000e280000100800 */
[----:B------:R-:W0:Y:S01]  /*2e810*/  LDL R5, [R1+0x2114] ;  /* 0x0021140001057983 */ /* 0x000e220000100800 */
[----:B------:R-:W-:-:S02]  /*2e820*/  PRMT R19, RZ, 0x7610, R19 ;  /* 0x00007610ff137816 */ /* 0x000fc40000000013 */
[----:B------:R-:W-:Y:S01]  /*2e830*/  PRMT R30, RZ, 0x7610, R30 ;  /* 0x00007610ff1e7816 */ /* 0x000fe2000000001e */
[----:B------:R-:W3:Y:S01]  /*2e840*/  LDL R118, [R1+0x20f0] ;  /* 0x0020f00001767983 */ /* 0x000ee20000100800 */
[----:B------:R-:W-:-:S03]  /*2e850*/  PRMT R119, RZ, 0x7610, R119 ;  /* 0x00007610ff777816 */ /* 0x000fc60000000077 */
[----:B------:R-:W4:Y:S01]  /*2e860*/  LDL R15, [R1+0x20f4] ;  /* 0x0020f400010f7983 */ /* 0x000f220000100800 */
[----:B0-----:R-:W-:-:S04]  /*2e870*/  @P1 LOP3.LUT R5, R5, R4, RZ, 0x3c, !PT ;  /* 0x0000000405051212 */ /* 0x001fc800078e3cff */
[----:B------:R-:W-:-:S04]  /*2e880*/  @P1 LOP3.LUT R4, R5, R4, RZ, 0x3c, !PT ;  /* 0x0000000405041212 */ /* 0x000fc800078e3cff */
[----:B------:R-:W-:-:S05]  /*2e890*/  @P1 LOP3.LUT R5, R5, R4, RZ, 0x3c, !PT ;  /* 0x0000000405051212 */ /* 0x000fca00078e3cff */
[----:B------:R0:W3:Y:S04]  /*2e8a0*/  @P1 LDG.E.U8 R19, desc[UR10][R4.64] ;  /* 0x0000000a04131981 */ /* 0x0000e8000c1e1100 */
[----:B------:R-:W0:Y:S04]  /*2e8b0*/  LDL R4, [R1+0x2108] ;  /* 0x0021080001047983 */ /* 0x000e280000100800 */
[----:B------:R-:W0:Y:S02]  /*2e8c0*/  LDL R5, [R1+0x210c] ;  /* 0x00210c0001057983 */ /* 0x000e240000100800 */
[----:B0-----:R-:W-:-:S04]  /*2e8d0*/  @P1 LOP3.LUT R5, R5, R4, RZ, 0x3c, !PT ;  /* 0x0000000405051212 */ /* 0x001fc800078e3cff */
[----:B------:R-:W-:-:S04]  /*2e8e0*/  @P1 LOP3.LUT R4, R5, R4, RZ, 0x3c, !PT ;  /* 0x0000000405041212 */ /* 0x000fc800078e3cff */
[----:B------:R-:W-:-:S05]  /*2e8f0*/  @P1 LOP3.LUT R5, R5, R4, RZ, 0x3c, !PT ;  /* 0x0000000405051212 */ /* 0x000fca00078e3cff */
[----:B------:R0:W3:Y:S04]  /*2e900*/  @P1 LDG.E.U8 R30, desc[UR10][R4.64] ;  /* 0x0000000a041e1981 */ /* 0x0000e8000c1e1100 */
[----:B------:R-:W0:Y:S04]  /*2e910*/  LDL R4, [R1+0x2100] ;  /* 0x0021000001047983 */ /* 0x000e280000100800 */
[----:B------:R-:W0:Y:S01]  /*2e920*/  LDL R5, [R1+0x2104] ;  /* 0x0021040001057983 */ /* 0x000e220000100800 */
[----:B------:R-:W-:Y:S02]  /*2e930*/  ISETP.GT.AND P0, PT, R0, 0x3c, PT ;  /* 0x0000003c0000780c */ /* 0x000fe40003f04270 */
[----:B0-----:R-:W-:-:S04]  /*2e940*/  @P1 LOP3.LUT R5, R5, R4, RZ, 0x3c, !PT ;  /* 0x0000000405051212 */ /* 0x001fc800078e3cff */
[----:B------:R-:W-:-:S04]  /*2e950*/  @P1 LOP3.LUT R4, R5, R4, RZ, 0x3c, !PT ;  /* 0x0000000405041212 */ /* 0x000fc800078e3cff */
[----:B------:R-:W-:-:S05]  /*2e960*/  @P1 LOP3.LUT R5, R5, R4, RZ, 0x3c, !PT ;  /* 0x0000000405051212 */ /* 0x000fca00078e3cff */
[----:B------:R2:W3:Y:S04]  /*2e970*/  @P1 LDG.E.U8 R119, desc[UR10][R4.64] ;  /* 0x0000000a04771981 */ /* 0x0004e8000c1e1100 */
[----:B------:R-:W4:Y:S01]  /*2e980*/  LDL R5, [R1+0x20f8] ;  /* 0x0020f80001057983 */ /* 0x000f220000100800 */
[----:B------:R-:W-:Y:S01]  /*2e990*/  PRMT R156, RZ, 0x7610, R156 ;  /* 0x00007610ff9c7816 */ /* 0x000fe2000000009c */
[----:B--2---:R-:W-:Y:S01]  /*2e9a0*/  @P0 IMAD.MOV.U32 R4, RZ, RZ, R121 ;  /* 0x000000ffff040224 */ /* 0x004fe200078e0079 */
[----:B-1----:R-:W-:Y:S01]  /*2e9b0*/  PRMT R33, RZ, 0x7610, R33 ;  /* 0x00007610ff217816 */ /* 0x002fe20000000021 */
[----:B------:R-:W2:Y:S04]  /*2e9c0*/  LDL R121, [R1+0x20d4] ;  /* 0x0020d40001797983 */ /* 0x000ea80000100800 */
[----:B----4-:R0:W4:Y:S02]  /*2e9d0*/  @P0 LDG.E.U8 R156, desc[UR10][R4.64] ;  /* 0x0000000a049c0981 */ /* 0x010124000c1e1100 */
[----:B0-----:R-:W-:-:S02]  /*2e9e0*/  @P0 IMAD.MOV.U32 R4, RZ, RZ, R15 ;  /* 0x000000ffff040224 */ /* 0x001fc400078e000f */
[----:B---3--:R-:W-:Y:S01]  /*2e9f0*/  @P0 IMAD.MOV.U32 R5, RZ, RZ, R118 ;  /* 0x000000ffff050224 */ /* 0x008fe200078e0076 */
[----:B------:R-:W-:Y:S01]  /*2ea00*/  PRMT R18, RZ, 0x7610, R18 ;  /* 0x00007610ff127816 */ /* 0x000fe20000000012 */
[----:B------:R-:W3:Y:S04]  /*2ea10*/  LDL R118, [R1+0x20c8] ;  /* 0x0020c80001767983 */ /* 0x000ee80000100800 */
[----:B------:R0:W4:Y:S01]  /*2ea20*/  @P0 LDG.E.U8 R33, desc[UR10][R4.64] ;  /* 0x0000000a04210981 */ /* 0x000122000c1e1100 */
[----:B------:R-:W-:Y:S02]  /*2ea30*/  PRMT R21, RZ, 0x7610, R21 ;  /* 0x00007610ff157816 */ /* 0x000fe40000000015 */
[----:B------:R-:W-:Y:S01]  /*2ea40*/  ISETP.GT.AND P1, PT, R0, 0x3d, PT ;  /* 0x0000003d0000780c */ /* 0x000fe20003f24270 */
[----:B------:R-:W3:Y:S04]  /*2ea50*/  LDL R15, [R1+0x20cc] ;  /* 0x0020cc00010f7983 */ /* 0x000ee80000100800 */
[----:B------:R-:W0:Y:S04]  /*2ea60*/  LDL R4, [R1+0x20e8] ;  /* 0x0020e80001047983 */ /* 0x000e280000100800 */
[----:B------:R-:W0:Y:S02]  /*2ea70*/  LDL R5, [R1+0x20ec] ;  /* 0x0020ec0001057983 */ /* 0x000e240000100800 */
[----:B0-----:R-:W-:-:S04]  /*2ea80*/  @P0 LOP3.LUT R5, R5, R4, RZ, 0x3c, !PT ;  /* 0x0000000405050212 */ /* 0x001fc800078e3cff */
        /* <DEDUP_REMOVED lines=16> */
[----:B------:R-:W3:Y:S01]  /*2eb90*/  LDL R5, [R1+0x20d0] ;  /* 0x0020d00001057983 */ /* 0x000ee20000100800 */
[----:B------:R-:W-:Y:S01]  /*2eba0*/  PRMT R16, RZ, 0x7610, R16 ;  /* 0x00007610ff107816 */ /* 0x000fe20000000010 */
[----:B--2---:R-:W-:Y:S01]  /*2ebb0*/  @P1 IMAD.MOV.U32 R4, RZ, RZ, R121 ;  /* 0x000000ffff041224 */ /* 0x004fe200078e0079 */
[----:B------:R-:W-:Y:S01]  /*2ebc0*/  PRMT R120, RZ, 0x7610, R120 ;  /* 0x00007610ff787816 */ /* 0x000fe20000000078 */
[----:B------:R-:W2:Y:S04]  /*2ebd0*/  LDL R121, [R1+0x20ac] ;  /* 0x0020ac0001797983 */ /* 0x000ea80000100800 */
[----:B---3--:R0:W3:Y:S02]  /*2ebe0*/  @P1 LDG.E.U8 R16, desc[UR10][R4.64] ;  /* 0x0000000a04101981 */ /* 0x0080e4000c1e1100 */
[----:B0-----:R-:W-:-:S02]  /*2ebf0*/  @P1 IMAD.MOV.U32 R4, RZ, RZ, R15 ;  /* 0x000000ffff041224 */ /* 0x001fc400078e000f */
[----:B------:R-:W-:Y:S01]  /*2ec00*/  @P1 IMAD.MOV.U32 R5, RZ, RZ, R118 ;  /* 0x000000ffff051224 */ /* 0x000fe200078e0076 */
[----:B------:R-:W-:Y:S01]  /*2ec10*/  PRMT R20, RZ, 0x7610, R20 ;  /* 0x00007610ff147816 */ /* 0x000fe20000000014 */
[----:B------:R-:W4:Y:S04]  /*2ec20*/  LDL R118, [R1+0x20a0] ;  /* 0x0020a00001767983 */ /* 0x000f280000100800 */
[----:B------:R0:W3:Y:S01]  /*2ec30*/  @P1 LDG.E.U8 R120, desc[UR10][R4.64] ;  /* 0x0000000a04781981 */ /* 0x0000e2000c1e1100 */
[----:B------:R-:W-:Y:S02]  /*2ec40*/  ISETP.GT.AND P0, PT, R0, 0x3e, PT ;  /* 0x0000003e0000780c */ /* 0x000fe40003f04270 */
[----:B------:R-:W-:Y:S01]  /*2ec50*/  PRMT R154, RZ, 0x7610, R154 ;  /* 0x00007610ff9a7816 */ /* 0x000fe2000000009a */
[----:B------:R-:W4:Y:S04]  /*2ec60*/  LDL R15, [R1+0x20a4] ;  /* 0x0020a400010f7983 */ /* 0x000f280000100800 */
[----:B------:R-:W0:Y:S04]  /*2ec70*/  LDL R4, [R1+0x20c0] ;  /* 0x0020c00001047983 */ /* 0x000e280000100800 */
[----:B------:R-:W0:Y:S02]  /*2ec80*/  LDL R5, [R1+0x20c4] ;  /* 0x0020c40001057983 */ /* 0x000e240000100800 */
        /* <DEDUP_REMOVED lines=16> */
[----:B------:R2:W3:Y:S04]  /*2ed90*/  @P0 LDG.E.U8 R14, desc[UR10][R4.64] ;  /* 0x0000000a040e0981 */ /* 0x0004e8000c1e1100 */
[----:B------:R-:W4:Y:S01]  /*2eda0*/  LDL R5, [R1+0x20a8] ;  /* 0x0020a80001057983 */ /* 0x000f220000100800 */
[----:B------:R-:W-:Y:S01]  /*2edb0*/  PRMT R123, RZ, 0x7610, R123 ;  /* 0x00007610ff7b7816 */ /* 0x000fe2000000007b */
[----:B--2---:R-:W-:Y:S01]  /*2edc0*/  @P0 IMAD.MOV.U32 R4, RZ, RZ, R121 ;  /* 0x000000ffff040224 */ /* 0x004fe200078e0079 */
[----:B------:R-:W-:Y:S02]  /*2edd0*/  PRMT R124, RZ, 0x7610, R124 ;  /* 0x00007610ff7c7816 */ /* 0x000fe4000000007c */
[----:B------:R-:W-:Y:S02]  /*2ede0*/  LOP3.LUT R153, R153, 0xffff, RZ, 0xc0, !PT ;  /* 0x0000ffff99997812 */ /* 0x000fe400078ec0ff */
[----:B----4-:R0:W2:Y:S02]  /*2edf0*/  @P0 LDG.E.U8 R123, desc[UR10][R4.64] ;  /* 0x0000000a047b0981 */ /* 0x0100a4000c1e1100 */
[----:B0-----:R-:W-:-:S02]  /*2ee00*/  LOP3.LUT R5, R60, 0xffff, RZ, 0xc0, !PT ;  /* 0x0000ffff3c057812 */ /* 0x001fc400078ec0ff */
[----:B------:R-:W-:Y:S01]  /*2ee10*/  LOP3.LUT R4, R67, 0xffff, RZ, 0xc0, !PT ;  /* 0x0000ffff43047812 */ /* 0x000fe200078ec0ff */
[----:B------:R-:W4:Y:S03]  /*2ee20*/  LDL.LU R60, [R1+0x6058] ;  /* 0x00605800013c7983 */ /* 0x000f260000300800 */
[----:B------:R-:W-:Y:S01]  /*2ee30*/  PRMT R67, R5, 0x3340, R4 ;  /* 0x0000334005437816 */ /* 0x000fe20000000004 */
[----:B------:R-:W-:Y:S01]  /*2ee40*/  @P0 IMAD.MOV.U32 R4, RZ, RZ, R15 ;  /* 0x000000ffff040224 */ /* 0x000fe200078e000f */
[----:B------:R-:W3:Y:S01]  /*2ee50*/  LDL R121, [R1+0x2094] ;  /* 0x0020940001797983 */ /* 0x000ee20000100800 */
[----:B------:R-:W-:-:S03]  /*2ee60*/  @P0 IMAD.MOV.U32 R5, RZ, RZ, R118 ;  /* 0x000000ffff050224 */ /* 0x000fc600078e0076 */
[----:B------:R-:W2:Y:S04]  /*2ee70*/  LDL R118, [R1+0x2088] ;  /* 0x0020880001767983 */ /* 0x000ea80000100800 */
[----:B------:R0:W4:Y:S04]  /*2ee80*/  @P0 LDG.E.U8 R124, desc[UR10][R4.64] ;  /* 0x0000000a047c0981 */ /* 0x000128000c1e1100 */
[----:B------:R-:W2:Y:S01]  /*2ee90*/  LDL R15, [R1+0x208c] ;  /* 0x00208c00010f7983 */ /* 0x000ea20000100800 */
[----:B0-----:R-:W-:-:S03]  /*2eea0*/  LOP3.LUT R4, R64, 0xffff, RZ, 0xc0, !PT ;  /* 0x0000ffff40047812 */ /* 0x001fc600078ec0ff */
[----:B------:R-:W3:Y:S01]  /*2eeb0*/  LDL R5, [R1+0x209c] ;  /* 0x00209c0001057983 */ /* 0x000ee20000100800 */
[----:B------:R-:W-:-:S03]  /*2eec0*/  PRMT R64, R4, 0x3340, R153 ;  /* 0x0000334004407816 */ /* 0x000fc60000000099 */
[----:B------:R-:W3:Y:S01]  /*2eed0*/  LDL R4, [R1+0x2098] ;  /* 0x0020980001047983 */ /* 0x000ee20000100800 */
[----:B------:R-:W-:Y:S02]  /*2eee0*/  ISETP.GT.AND P0, PT, R0, 0x3f, PT ;  /* 0x0000003f0000780c */ /* 0x000fe40003f04270 */
[----:B------:R-:W-:-:S11]  /*2eef0*/  PRMT R153, RZ, 0x7610, R153 ;  /* 0x00007610ff997816 */ /* 0x000fd60000000099 */
[----:B---3--:R-:W-:-:S04]  /*2ef00*/  @P0 LOP3.LUT R5, R5, R4, RZ, 0x3c, !PT ;  /* 0x0000000405050212 */ /* 0x008fc800078e3cff */
[----:B------:R-:W-:-:S04]  /*2ef10*/  @P0 LOP3.LUT R4, R5, R4, RZ, 0x3c, !PT ;  /* 0x0000000405040212 */ /* 0x000fc800078e3cff */
[----:B------:R-:W-:-:S05]  /*2ef20*/  @P0 LOP3.LUT R5, R5, R4, RZ, 0x3c, !PT ;  /* 0x0000000405050212 */ /* 0x000fca00078e3cff */
[----:B------:R0:W3:Y:S02]  /*2ef30*/  @P0 LDG.E.U8 R153, desc[UR10][R4.64] ;  /* 0x0000000a04990981 */ /* 0x0000e4000c1e1100 */
[----:B0-----:R-:W-:Y:S02]  /*2ef40*/  LOP3.LUT R4, R69, 0xffff, RZ, 0xc0, !PT ;  /* 0x0000ffff45047812 */ /* 0x001fe400078ec0ff */
[----:B------:R-:W-:Y:S02]  /*2ef50*/  LOP3.LUT R5, R63, 0xffff, RZ, 0xc0, !PT ;  /* 0x0000ffff3f057812 */ /* 0x000fe400078ec0ff */
[----:B------:R-:W4:Y:S02]  /*2ef60*/  LDL.LU R63, [R1+0x6054] ;  /* 0x00605400013f7983 */ /* 0x000f240000300800 */
[----:B------:R-:W-:Y:S02]  /*2ef70*/  PRMT R69, R5, 0x3340, R4 ;  /* 0x0000334005457816 */ /* 0x000fe40000000004 */
[----:B------:R-:W2:Y:S01]  /*2ef80*/  LDL R4, [R1+0x2090] ;  /* 0x0020900001047983 */ /* 0x000ea20000100800 */
[----:B------:R-:W-:-:S02]  /*2ef90*/  PRMT R38, RZ, 0x7610, R38 ;  /* 0x00007610ff267816 */ /* 0x000fc40000000026 */
[----:B------:R-:W-:Y:S02]  /*2efa0*/  PRMT R25, RZ, 0x7610, R25 ;  /* 0x00007610ff197816 */ /* 0x000fe40000000019 */
[----:B------:R-:W-:Y:S01]  /*2efb0*/  LOP3.LUT R68, R68, 0xffff, RZ, 0xc0, !PT ;  /* 0x0000ffff44447812 */ /* 0x000fe200078ec0ff */
[----:B--2---:R-:W-:Y:S02]  /*2efc0*/  @P0 IMAD.MOV.U32 R5, RZ, RZ, R4 ;  /* 0x000000ffff050224 */ /* 0x004fe400078e0004 */
[----:B------:R-:W-:-:S05]  /*2efd0*/  @P0 IMAD.MOV.U32 R4, RZ, RZ, R121 ;  /* 0x000000ffff040224 */ /* 0x000fca00078e0079 */
[----:B------:R0:W2:Y:S02]  /*2efe0*/  @P0 LDG.E.U8 R38, desc[UR10][R4.64] ;  /* 0x0000000a04260981 */ /* 0x0000a4000c1e1100 */
[----:B0-----:R-:W-:Y:S02]  /*2eff0*/  LOP3.LUT R5, R62, 0xffff, RZ, 0xc0, !PT ;  /* 0x0000ffff3e057812 */ /* 0x001fe400078ec0ff */
[----:B------:R-:W-:Y:S01]  /*2f000*/  LOP3.LUT R4, R66, 0xffff, RZ, 0xc0, !PT ;  /* 0x0000ffff42047812 */ /* 0x000fe200078ec0ff */
[----:B------:R-:W4:Y:S03]  /*2f010*/  LDL.LU R62, [R1+0x6050] ;  /* 0x00605000013e7983 */ /* 0x000f260000300800 */
[----:B------:R-:W-:Y:S01]  /*2f020*/  PRMT R66, R5, 0x3340, R4 ;  /* 0x0000334005427816 */ /* 0x000fe20000000004 */
[----:B------:R-:W-:Y:S02]  /*2f030*/  @P0 IMAD.MOV.U32 R4, RZ, RZ, R15 ;  /* 0x000000ffff040224 */ /* 0x000fe400078e000f */
[----:B------:R-:W-:Y:S01]  /*2f040*/  @P0 IMAD.MOV.U32 R5, RZ, RZ, R118 ;  /* 0x000000ffff050224 */ /* 0x000fe200078e0076 */
[----:B------:R-:W-:-:S02]  /*2f050*/  LOP3.LUT R15, R65, 0xffff, RZ, 0xc0, !PT ;  /* 0x0000ffff410f7812 */ /* 0x000fc400078ec0ff */
[----:B------:R-:W2:Y:S04]  /*2f060*/  LDL.LU R65, [R1+0x604c] ;  /* 0x00604c0001417983 */ /* 0x000ea80000300800 */
[----:B------:R0:W4:Y:S04]  /*2f070*/  @P0 LDG.E.U8 R25, desc[UR10][R4.64] ;  /* 0x0000000a04190981 */ /* 0x000128000c1e1100 */
[----:B------:R-:W3:Y:S04]  /*2f080*/  LDL R121, [R1+0x2080] ;  /* 0x0020800001797983 */ /* 0x000ee80000100800 */
[----:B------:R-:W2:Y:S01]  /*2f090*/  LDL R118, [R1+0x2084] ;  /* 0x0020840001767983 */ /* 0x000ea20000100800 */
[----:B0-----:R-:W-:-:S03]  /*2f0a0*/  LOP3.LUT R5, R122, 0xffff, RZ, 0xc0, !PT ;  /* 0x0000ffff7a057812 */ /* 0x001fc600078ec0ff */
[----:B------:R-:W4:Y:S01]  /*2f0b0*/  LDL.LU R122, [R1+0x6048] ;  /* 0x00604800017a7983 */ /* 0x000f220000300800 */
[----:B------:R-:W-:Y:S02]  /*2f0c0*/  LOP3.LUT R4, R71, 0xffff, RZ, 0xc0, !PT ;  /* 0x0000ffff47047812 */ /* 0x000fe400078ec0ff */
[----:B------:R-:W-:Y:S02]  /*2f0d0*/  PRMT R71, R15, 0x3340, R68 ;  /* 0x000033400f477816 */ /* 0x000fe40000000044 */
[----:B------:R-:W4:Y:S01]  /*2f0e0*/  LDL R15, [R1+0x1e10] ;  /* 0x001e1000010f7983 */ /* 0x000f220000100800 */
[----:B------:R-:W-:Y:S02]  /*2f0f0*/  LOP3.LUT R23, R23, 0xffff, RZ, 0xc0, !PT ;  /* 0x0000ffff17177812 */ /* 0x000fe400078ec0ff */
[----:B------:R-:W-:Y:S02]  /*2f100*/  LOP3.LUT R22, R22, 0xffff, RZ, 0xc0, !PT ;  /* 0x0000ffff16167812 */ /* 0x000fe400078ec0ff */
[----:B------:R-:W-:-:S02]  /*2f110*/  LOP3.LUT R7, R7, 0xffff, RZ, 0xc0, !PT ;  /* 0x0000ffff07077812 */ /* 0x000fc400078ec0ff */
[----:B------:R-:W-:Y:S02]  /*2f120*/  LOP3.LUT R6, R6, 0xffff, RZ, 0xc0, !PT ;  /* 0x0000ffff06067812 */ /* 0x000fe400078ec0ff */
[----:B------:R-:W-:Y:S02]  /*2f130*/  PRMT R22, R23, 0x3340, R22 ;  /* 0x0000334017167816 */ /* 0x000fe40000000016 */
[----:B------:R-:W-:-:S04]  /*2f140*/  PRMT R7, R7, 0x3340, R6 ;  /* 0x0000334007077816 */ /* 0x000fc80000000006 */
[----:B------:R-:W-:Y:S02]  /*2f150*/  PRMT R7, R22, 0x5410, R7 ;  /* 0x0000541016077816 */ /* 0x000fe40000000007 */
[----:B------:R-:W-:Y:S02]  /*2f160*/  PRMT R68, R5, 0x3340, R4 ;  /* 0x0000334005447816 */ /* 0x000fe40000000004 */
[----:B------:R-:W-:Y:S02]  /*2f170*/  PRMT R4, R67, 0x5410, R64 ;  /* 0x0000541043047816 */ /* 0x000fe40000000040 */
[----:B------:R-:W-:Y:S01]  /*2f180*/  PRMT R5, R69, 0x5410, R66 ;  /* 0x0000541045057816 */ /* 0x000fe20000000042 */
[----:B------:R-:W4:Y:S01]  /*2f190*/  LDL.LU R64, [R1+0x6044] ;  /* 0x0060440001407983 */ /* 0x000f220000300800 */
[----:B------:R-:W-:-:S03]  /*2f1a0*/  PRMT R6, R71, 0x5410, R68 ;  /* 0x0000541047067816 */ /* 0x000fc60000000044 */
[----:B------:R-:W4:Y:S04]  /*2f1b0*/  LDL.LU R67, [R1+0x6040] ;  /* 0x0060400001437983 */ /* 0x000f280000300800 */
[----:B------:R-:W4:Y:S04]  /*2f1c0*/  LDL.LU R66, [R1+0x603c] ;  /* 0x00603c0001427983 */ /* 0x000f280000300800 */
[----:B------:R-:W4:Y:S04]  /*2f1d0*/  LDL.LU R69, [R1+0x6038] ;  /* 0x0060380001457983 */ /* 0x000f280000300800 */
[----:B------:R-:W4:Y:S04]  /*2f1e0*/  LDL.LU R68, [R1+0x6034] ;  /* 0x0060340001447983 */ /* 0x000f280000300800 */
[----:B------:R-:W4:Y:S01]  /*2f1f0*/  LDL.LU R71, [R1+0x6030] ;  /* 0x0060300001477983 */ /* 0x000f220000300800 */
[----:B---3--:R-:W-:-:S02]  /*2f200*/  @P0 IMAD.MOV.U32 R23, RZ, RZ, R121 ;  /* 0x000000ffff170224 */ /* 0x008fc400078e0079 */
[----:B--2---:R-:W-:Y:S01]  /*2f210*/  @P0 IMAD.MOV.U32 R22, RZ, RZ, R118 ;  /* 0x000000ffff160224 */ /* 0x004fe200078e0076 */
[----:B----4-:R-:W-:-:S06]  /*2f220*/  PRMT R122, RZ, 0x7610, R122 ;  /* 0x00007610ff7a7816 */ /* 0x010fcc000000007a */
[----:B------:R0:W2:Y:S01]  /*2f230*/  @P0 LDG.E.U8 R122, desc[UR10][R22.64] ;  /* 0x0000000a167a0981 */ /* 0x0000a2000c1e1100 */
[----:B------:R-:W-:Y:S06]  /*2f240*/  BAR.SYNC.DEFER_BLOCKING 0x0 ;  /* 0x0000000000007b1d */ /* 0x000fec0000010000 */
[----:B------:R1:W-:Y:S02]  /*2f250*/  STS.128 [R15+UR4], R4 ;  /* 0x000000040f007988 */ /* 0x0003e40008000c04 */
[----:B-1----:R-:W-:Y:S02]  /*2f260*/  LOP3.LUT R7, R70, 0xffff, RZ, 0xc0, !PT ;  /* 0x0000ffff46077812 */ /* 0x002fe400078ec0ff */
[----:B------:R-:W-:Y:S01]  /*2f270*/  LOP3.LUT R6, R73, 0xffff, RZ, 0xc0, !PT ;  /* 0x0000ffff49067812 */ /* 0x000fe200078ec0ff */
[----:B------:R-:W3:Y:S01]  /*2f280*/  LDL.LU R70, [R1+0x602c] ;  /* 0x00602c0001467983 */ /* 0x000ee20000300800 */
[----:B------:R-:W-:-:S02]  /*2f290*/  LOP3.LUT R5, R85, 0xffff, RZ, 0xc0, !PT ;  /* 0x0000ffff55057812 */ /* 0x000fc400078ec0ff */
[----:B------:R-:W-:Y:S01]  /*2f2a0*/  LOP3.LUT R4, R84, 0xffff, RZ, 0xc0, !PT ;  /* 0x0000ffff54047812 */ /* 0x000fe200078ec0ff */
[----:B------:R-:W4:Y:S01]  /*2f2b0*/  LDL.LU R73, [R1+0x6028] ;  /* 0x0060280001497983 */ /* 0x000f220000300800 */
[----:B------:R-:W-:Y:S02]  /*2f2c0*/  PRMT R84, R7, 0x3340, R6 ;  /* 0x0000334007547816 */ /* 0x000fe40000000006 */
[----:B------:R-:W-:Y:S02]  /*2f2d0*/  PRMT R85, R5, 0x3340, R4 ;  /* 0x0000334005557816 */ /* 0x000fe40000000004 */
[----:B------:R-:W-:Y:S02]  /*2f2e0*/  LOP3.LUT R7, R72, 0xffff, RZ, 0xc0, !PT ;  /* 0x0000ffff48077812 */ /* 0x000fe400078ec0ff */
[----:B------:R-:W-:Y:S01]  /*2f2f0*/  LOP3.LUT R6, R75, 0xffff, RZ, 0xc0, !PT ;  /* 0x0000ffff4b067812 */ /* 0x000fe200078ec0ff */
[----:B------:R-:W2:Y:S01]  /*2f300*/  LDL.LU R72, [R1+0x6024] ;  /* 0x0060240001487983 */ /* 0x000ea20000300800 */
[----:B------:R-:W-:-:S02]  /*2f310*/  LOP3.LUT R5, R74, 0xffff, RZ, 0xc0, !PT ;  /* 0x0000ffff4a057812 */ /* 0x000fc400078ec0ff */
[----:B------:R-:W-:Y:S01]  /*2f320*/  LOP3.LUT R4, R87, 0xffff, RZ, 0xc0, !PT ;  /* 0x0000ffff57047812 */ /* 0x000fe200078ec0ff */
[----:B------:R-:W3:Y:S01]  /*2f330*/  LDL.LU R75, [R1+0x6020] ;  /* 0x00602000014b7983 */ /* 0x000ee20000300800 */
[----:B------:R-:W-:Y:S02]  /*2f340*/  PRMT R121, R7, 0x3340, R6 ;  /* 0x0000334007797816 */ /* 0x000fe40000000006 */
[----:B------:R-:W-:Y:S01]  /*2f350*/  PRMT R87, R5, 0x3340, R4 ;  /* 0x0000334005577816 */ /* 0x000fe20000000004 */
[----:B------:R-:W4:Y:S01]  /*2f360*/  LDL.LU R74, [R1+0x601c] ;  /* 0x00601c00014a7983 */ /* 0x000f220000300800 */
[----:B------:R-:W-:Y:S02]  /*2f370*/  LOP3.LUT R7, R77, 0xffff, RZ, 0xc0, !PT ;  /* 0x0000ffff4d077812 */ /* 0x000fe400078ec0ff */
[----:B------:R-:W-:Y:S01]  /*2f380*/  LOP3.LUT R6, R76, 0xffff, RZ, 0xc0, !PT ;  /* 0x0000ffff4c067812 */ /* 0x000fe200078ec0ff */
[----:B------:R-:W2:Y:S01]  /*2f390*/  LDL.LU R77, [R1+0x6018] ;  /* 0x00601800014d7983 */ /* 0x000ea20000300800 */
[----:B------:R-:W-:-:S02]  /*2f3a0*/  LOP3.LUT R5, R79, 0xffff, RZ, 0xc0, !PT ;  /* 0x0000ffff4f057812 */ /* 0x000fc400078ec0ff */
[----:B------:R-:W-:Y:S01]  /*2f3b0*/  LOP3.LUT R4, R78, 0xffff, RZ, 0xc0, !PT ;  /* 0x0000ffff4e047812 */ /* 0x000fe200078ec0ff */
[----:B------:R-:W3:Y:S01]  /*2f3c0*/  LDL.LU R76, [R1+0x6014] ;  /* 0x00601400014c7983 */ /* 0x000ee20000300800 */
[----:B------:R-:W-:Y:S02]  /*2f3d0*/  PRMT R118, R7, 0x3340, R6 ;  /* 0x0000334007767816 */ /* 0x000fe40000000006 */
[----:B0-----:R-:W-:Y:S01]  /*2f3e0*/  PRMT R23, R5, 0x3340, R4 ;  /* 0x0000334005177816 */ /* 0x001fe20000000004 */
        /* <DEDUP_REMOVED lines=10> */
[----:B------:R-:W-:Y:S02]  /*2f490*/  PRMT R4, R84, 0x5410, R85 ;  /* 0x0000541054047816 */ /* 0x000fe40000000055 */
[----:B------:R-:W-:Y:S01]  /*2f4a0*/  PRMT R5, R121, 0x5410, R87 ;  /* 0x0000541079057816 */ /* 0x000fe20000000057 */
[----:B------:R-:W2:Y:S01]  /*2f4b0*/  LDL.LU R83, [R1+0x6000] ;  /* 0x0060000001537983 */ /* 0x000ea20000300800 */
[----:B------:R-:W-:-:S02]  /*2f4c0*/  PRMT R6, R118, 0x5410, R23 ;  /* 0x0000541076067816 */ /* 0x000fc40000000017 */
[----:B------:R-:W-:Y:S01]  /*2f4d0*/  PRMT R7, R22, 0x5410, R7 ;  /* 0x0000541016077816 */ /* 0x000fe20000000007 */
[----:B------:R-:W3:Y:S04]  /*2f4e0*/  LDL.LU R82, [R1+0x5ffc] ;  /* 0x005ffc0001527983 */ /* 0x000ee80000300800 */
[----:B------:R0:W-:Y:S04]  /*2f4f0*/  STS.128 [R15+UR4+0x2000], R4 ;  /* 0x002000040f007988 */ /* 0x0001e80008000c04 */
[----:B------:R-:W4:Y:S04]  /*2f500*/  LDL.LU R85, [R1+0x5ff8] ;  /* 0x005ff80001557983 */ /* 0x000f280000300800 */
[----:B------:R-:W2:Y:S04]  /*2f510*/  LDL.LU R84, [R1+0x5ff4] ;  /* 0x005ff40001547983 */ /* 0x000ea80000300800 */
[----:B------:R-:W3:Y:S01]  /*2f520*/  LDL.LU R87, [R1+0x5ff0] ;  /* 0x005ff00001577983 */ /* 0x000ee20000300800 */
[----:B0-----:R-:W-:-:S02]  /*2f530*/  LOP3.LUT R7, R86, 0xffff, RZ, 0xc0, !PT ;  /* 0x0000ffff56077812 */ /* 0x001fc400078ec0ff */
[----:B------:R-:W-:Y:S01]  /*2f540*/  LOP3.LUT R6, R89, 0xffff, RZ, 0xc0, !PT ;  /* 0x0000ffff59067812 */ /* 0x000fe200078ec0ff */
[----:B------:R-:W4:Y:S01]  /*2f550*/  LDL.LU R86, [R1+0x5fec] ;  /* 0x005fec0001567983 */ /* 0x000f220000300800 */
[----:B------:R-:W-:Y:S02]  /*2f560*/  LOP3.LUT R5, R101, 0xffff, RZ, 0xc0, !PT ;  /* 0x0000ffff65057812 */ /* 0x000fe400078ec0ff */
[----:B------:R-:W-:Y:S01]  /*2f570*/  LOP3.LUT R4, R100, 0xffff, RZ, 0xc0, !PT ;  /* 0x0000ffff64047812 */ /* 0x000fe200078ec0ff */
[----:B------:R-:W2:Y:S01]  /*2f580*/  LDL.LU R89, [R1+0x5fe8] ;  /* 0x005fe80001597983 */ /* 0x000ea20000300800 */
[----:B------:R-:W-:Y:S02]  /*2f590*/  PRMT R100, R7, 0x3340, R6 ;  /* 0x0000334007647816 */ /* 0x000fe40000000006 */
[----:B------:R-:W-:Y:S02]  /*2f5a0*/  PRMT R101, R5, 0x3340, R4 ;  /* 0x0000334005657816 */ /* 0x000fe40000000004 */
[----:B------:R-:W-:-:S02]  /*2f5b0*/  LOP3.LUT R7, R88, 0xffff, RZ, 0xc0, !PT ;  /* 0x0000ffff58077812 */ /* 0x000fc400078ec0ff */
[----:B------:R-:W-:Y:S01]  /*2f5c0*/  LOP3.LUT R6, R91, 0xffff, RZ, 0xc0, !PT ;  /* 0x0000ffff5b067812 */ /* 0x000fe200078ec0ff */
[----:B------:R-:W3:Y:S01]  /*2f5d0*/  LDL.LU R88, [R1+0x5fe4] ;  /* 0x005fe40001587983 */ /* 0x000ee20000300800 */
[----:B------:R-:W-:Y:S02]  /*2f5e0*/  LOP3.LUT R5, R90, 0xffff, RZ, 0xc0, !PT ;  /* 0x0000ffff5a057812 */ /* 0x000fe400078ec0ff */
[----:B------:R-:W-:Y:S01]  /*2f5f0*/  LOP3.LUT R4, R103, 0xffff, RZ, 0xc0, !PT ;  /* 0x0000ffff67047812 */ /* 0x000fe200078ec0ff */
[----:B------:R-:W4:Y:S01]  /*2f600*/  LDL.LU R91, [R1+0x5fe0] ;  /* 0x005fe000015b7983 */ /* 0x000f220000300800 */
[----:B------:R-:W-:Y:S02]  /*2f610*/  PRMT R121, R7, 0x3340, R6 ;  /* 0x0000334007797816 */ /* 0x000fe40000000006 */
[----:B------:R-:W-:Y:S01]  /*2f620*/  PRMT R103, R5, 0x3340, R4 ;  /* 0x0000334005677816 */ /* 0x000fe20000000004 */
[----:B------:R-:W2:Y:S01]  /*2f630*/  LDL.LU R90, [R1+0x5fdc] ;  /* 0x005fdc00015a7983 */ /* 0x000ea20000300800 */
        /* <DEDUP_REMOVED lines=18> */
[----:B------:R-:W-:-:S02]  /*2f760*/  PRMT R4, R100, 0x5410, R101 ;  /* 0x0000541064047816 */ /* 0x000fc40000000065 */
[----:B------:R-:W-:Y:S01]  /*2f770*/  PRMT R5, R121, 0x5410, R103 ;  /* 0x0000541079057816 */ /* 0x000fe20000000067 */
[----:B------:R-:W3:Y:S01]  /*2f780*/  LDL.LU R99, [R1+0x5fc0] ;  /* 0x005fc00001637983 */ /* 0x000ee20000300800 */
[----:B------:R-:W-:Y:S02]  /*2f790*/  PRMT R6, R118, 0x5410, R23 ;  /* 0x0000541076067816 */ /* 0x000fe40000000017 */
[----:B------:R-:W-:Y:S01]  /*2f7a0*/  PRMT R7, R22, 0x5410, R7 ;  /* 0x0000541016077816 */ /* 0x000fe20000000007 */
[----:B------:R-:W4:Y:S04]  /*2f7b0*/  LDL.LU R98, [R1+0x5fbc] ;  /* 0x005fbc0001627983 */ /* 0x000f280000300800 */
[----:B------:R0:W-:Y:S04]  /*2f7c0*/  STS.128 [R15+UR4+0x4000], R4 ;  /* 0x004000040f007988 */ /* 0x0001e80008000c04 */
[----:B------:R-:W2:Y:S04]  /*2f7d0*/  LDL.LU R101, [R1+0x5fb8] ;  /* 0x005fb80001657983 */ /* 0x000ea80000300800 */
[----:B------:R-:W3:Y:S04]  /*2f7e0*/  LDL.LU R100, [R1+0x5fb4] ;  /* 0x005fb40001647983 */ /* 0x000ee80000300800 */
[----:B------:R-:W4:Y:S01]  /*2f7f0*/  LDL.LU R103, [R1+0x5fb0] ;  /* 0x005fb00001677983 */ /* 0x000f220000300800 */
[----:B0-----:R-:W-:-:S02]  /*2f800*/  LOP3.LUT R7, R102, 0xffff, RZ, 0xc0, !PT ;  /* 0x0000ffff66077812 */ /* 0x001fc400078ec0ff */
[----:B------:R-:W-:Y:S01]  /*2f810*/  LOP3.LUT R6, R105, 0xffff, RZ, 0xc0, !PT ;  /* 0x0000ffff69067812 */ /* 0x000fe200078ec0ff */
[----:B------:R-:W2:Y:S01]  /*2f820*/  LDL.LU R102, [R1+0x5fac] ;  /* 0x005fac0001667983 */ /* 0x000ea20000300800 */
[----:B------:R-:W-:Y:S02]  /*2f830*/  LOP3.LUT R5, R117, 0xffff, RZ, 0xc0, !PT ;  /* 0x0000ffff75057812 */ /* 0x000fe400078ec0ff */
[----:B------:R-:W-:Y:S01]  /*2f840*/  LOP3.LUT R4, R116, 0xffff, RZ, 0xc0, !PT ;  /* 0x0000ffff74047812 */ /* 0x000fe200078ec0ff */
[----:B------:R-:W3:Y:S01]  /*2f850*/  LDL.LU R105, [R1+0x5fa8] ;  /* 0x005fa80001697983 */ /* 0x000ee20000300800 */
[----:B------:R-:W-:Y:S02]  /*2f860*/  PRMT R116, R7, 0x3340, R6 ;  /* 0x0000334007747816 */ /* 0x000fe40000000006 */
[----:B------:R-:W-:Y:S02]  /*2f870*/  PRMT R117, R5, 0x3340, R4 ;  /* 0x0000334005757816 */ /* 0x000fe40000000004 */
[----:B------:R-:W-:-:S02]  /*2f880*/  LOP3.LUT R7, R104, 0xffff, RZ, 0xc0, !PT ;  /* 0x0000ffff68077812 */ /* 0x000fc400078ec0ff */
[----:B------:R-:W-:Y:S01]  /*2f890*/  LOP3.LUT R6, R107, 0xffff, RZ, 0xc0, !PT ;  /* 0x0000ffff6b067812 */ /* 0x000fe200078ec0ff */
[----:B------:R-:W4:Y:S01]  /*2f8a0*/  LDL.LU R104, [R1+0x5fa4] ;  /* 0x005fa40001687983 */ /* 0x000f220000300800 */
[----:B------:R-:W-:Y:S02]  /*2f8b0*/  LOP3.LUT R5, R106, 0xffff, RZ, 0xc0, !PT ;  /* 0x0000ffff6a057812 */ /* 0x000fe400078ec0ff */
[----:B------:R-:W-:Y:S01]  /*2f8c0*/  LOP3.LUT R4, R152, 0xffff, RZ, 0xc0, !PT ;  /* 0x0000ffff98047812 */ /* 0x000fe200078ec0ff */
[----:B------:R-:W2:Y:S01]  /*2f8d0*/  LDL.LU R107, [R1+0x5fa0] ;  /* 0x005fa000016b7983 */ /* 0x000ea20000300800 */
[----:B------:R-:W-:Y:S02]  /*2f8e0*/  PRMT R121, R7, 0x3340, R6 ;  /* 0x0000334007797816 */ /* 0x000fe40000000006 */
[----:B------:R-:W-:Y:S01]  /*2f8f0*/  PRMT R152, R5, 0x3340, R4 ;  /* 0x0000334005987816 */ /* 0x000fe20000000004 */
[----:B------:R-:W3:Y:S01]  /*2f900*/  LDL.LU R106, [R1+0x5f9c] ;  /* 0x005f9c00016a7983 */ /* 0x000ee20000300800 */
        /* <DEDUP_REMOVED lines=18> */
[----:B------:R-:W-:-:S02]  /*2fa30*/  PRMT R4, R116, 0x5410, R117 ;  /* 0x0000541074047816 */ /* 0x000fc40000000075 */
[----:B------:R-:W-:Y:S01]  /*2fa40*/  PRMT R5, R121, 0x5410, R152 ;  /* 0x0000541079057816 */ /* 0x000fe20000000098 */
[----:B------:R-:W4:Y:S01]  /*2fa50*/  LDL.LU R115, [R1+0x5f80] ;  /* 0x005f800001737983 */ /* 0x000f220000300800 */
[----:B------:R-:W-:Y:S02]  /*2fa60*/  PRMT R6, R118, 0x5410, R23 ;  /* 0x0000541076067816 */ /* 0x000fe40000000017 */
[----:B------:R-:W-:Y:S01]  /*2fa70*/  PRMT R7, R22, 0x5410, R7 ;  /* 0x0000541016077816 */ /* 0x000fe20000000007 */
[----:B------:R-:W2:Y:S04]  /*2fa80*/  LDL.LU R114, [R1+0x5f7c] ;  /* 0x005f7c0001727983 */ /* 0x000ea80000300800 */
[----:B------:R-:W3:Y:S04]  /*2fa90*/  LDL.LU R117, [R1+0x5f78] ;  /* 0x005f780001757983 */ /* 0x000ee80000300800 */
[----:B------:R0:W-:Y:S04]  /*2faa0*/  STS.128 [R15+UR4+0x6000], R4 ;  /* 0x006000040f007988 */ /* 0x0001e80008000c04 */
[----:B------:R-:W4:Y:S01]  /*2fab0*/  LDL.LU R116, [R1+0x5f74] ;  /* 0x005f740001747983 */ /* 0x000f220000300800 */
[----:B0-----:R-:W-:-:S03]  /*2fac0*/  LOP3.LUT R7, R2, 0xffff, RZ, 0xc0, !PT ;  /* 0x0000ffff02077812 */ /* 0x001fc600078ec0ff */
[----:B------:R-:W2:Y:S01]  /*2fad0*/  LDL R2, [R1+0x1f50] ;  /* 0x001f500001027983 */ /* 0x000ea20000100800 */
[----:B------:R-:W-:Y:S02]  /*2fae0*/  LOP3.LUT R6, R151, 0xffff, RZ, 0xc0, !PT ;  /* 0x0000ffff97067812 */ /* 0x000fe400078ec0ff */
[----:B------:R-:W-:Y:S02]  /*2faf0*/  LOP3.LUT R5, R150, 0xffff, RZ, 0xc0, !PT ;  /* 0x0000ffff96057812 */ /* 0x000fe400078ec0ff */
[----:B------:R-:W-:Y:S02]  /*2fb00*/  LOP3.LUT R4, R149, 0xffff, RZ, 0xc0, !PT ;  /* 0x0000ffff95047812 */ /* 0x000fe400078ec0ff */
[----:B------:R-:W-:Y:S02]  /*2fb10*/  PRMT R118, R7, 0x3340, R6 ;  /* 0x0000334007767816 */ /* 0x000fe40000000006 */
[----:B------:R-:W-:Y:S02]  /*2fb20*/  PRMT R121, R5, 0x3340, R4 ;  /* 0x0000334005797816 */ /* 0x000fe40000000004 */
[----:B------:R-:W-:-:S02]  /*2fb30*/  LOP3.LUT R7, R147, 0xffff, RZ, 0xc0, !PT ;  /* 0x0000ffff93077812 */ /* 0x000fc400078ec0ff */
        /* <DEDUP_REMOVED lines=9> */
[----:B------:R-:W-:Y:S02]  /*2fbd0*/  LOP3.LUT R245, R245, 0xffff, RZ, 0xc0, !PT ;  /* 0x0000fffff5f57812 */ /* 0x000fe400078ec0ff */
[----:B------:R-:W-:Y:S02]  /*2fbe0*/  LOP3.LUT R241, R241, 0xffff, RZ, 0xc0, !PT ;  /* 0x0000fffff1f17812 */ /* 0x000fe400078ec0ff */
[----:B------:R-:W-:-:S02]  /*2fbf0*/  LOP3.LUT R234, R234, 0xffff, RZ, 0xc0, !PT ;  /* 0x0000ffffeaea7812 */ /* 0x000fc400078ec0ff */
[----:B------:R-:W-:Y:S02]  /*2fc00*/  LOP3.LUT R226, R226, 0xffff, RZ, 0xc0, !PT ;  /* 0x0000ffffe2e27812 */ /* 0x000fe400078ec0ff */
[----:B------:R-:W-:Y:S02]  /*2fc10*/  PRMT R22, R6, 0x3340, R5 ;  /* 0x0000334006167816 */ /* 0x000fe40000000005 */
[----:B------:R-:W-:Y:S02]  /*2fc20*/  PRMT R6, R4, 0x3340, R249 ;  /* 0x0000334004067816 */ /* 0x000fe400000000f9 */
[----:B------:R-:W-:Y:S02]  /*2fc30*/  PRMT R241, R245, 0x3340, R241 ;  /* 0x00003340f5f17816 */ /* 0x000fe400000000f1 */
[----:B------:R-:W-:Y:S02]  /*2fc40*/  PRMT R7, R234, 0x3340, R226 ;  /* 0x00003340ea077816 */ /* 0x000fe400000000e2 */
[----:B------:R-:W-:-:S02]  /*2fc50*/  PRMT R4, R118, 0x5410, R121 ;  /* 0x0000541076047816 */ /* 0x000fc40000000079 */
[----:B------:R-:W-:Y:S02]  /*2fc60*/  PRMT R5, R15, 0x5410, R23 ;  /* 0x000054100f057816 */ /* 0x000fe40000000017 */
[----:B------:R-:W-:Y:S02]  /*2fc70*/  PRMT R6, R22, 0x5410, R6 ;  /* 0x0000541016067816 */ /* 0x000fe40000000006 */
[----:B------:R-:W-:Y:S02]  /*2fc80*/  LOP3.LUT R250, R250, 0xffff, RZ, 0xc0, !PT ;  /* 0x0000fffffafa7812 */ /* 0x000fe400078ec0ff */
[----:B------:R-:W-:Y:S02]  /*2fc90*/  LOP3.LUT R246, R246, 0xffff, RZ, 0xc0, !PT ;  /* 0x0000fffff6f67812 */ /* 0x000fe400078ec0ff */
[----:B------:R-:W-:Y:S02]  /*2fca0*/  LOP3.LUT R242, R242, 0xffff, RZ, 0xc0, !PT ;  /* 0x0000fffff2f27812 */ /* 0x000fe400078ec0ff */
[----:B------:R-:W-:-:S02]  /*2fcb0*/  LOP3.LUT R236, R236, 0xffff, RZ, 0xc0, !PT ;  /* 0x0000ffffecec7812 */ /* 0x000fc400078ec0ff */
[----:B------:R-:W-:Y:S02]  /*2fcc0*/  LOP3.LUT R228, R228, 0xffff, RZ, 0xc0, !PT ;  /* 0x0000ffffe4e47812 */ /* 0x000fe400078ec0ff */
[----:B------:R-:W-:Y:S02]  /*2fcd0*/  LOP3.LUT R251, R251, 0xffff, RZ, 0xc0, !PT ;  /* 0x0000fffffbfb7812 */ /* 0x000fe400078ec0ff */
[----:B------:R-:W-:Y:S02]  /*2fce0*/  LOP3.LUT R247, R247, 0xffff, RZ, 0xc0, !PT ;  /* 0x0000fffff7f77812 */ /* 0x000fe400078ec0ff */
[----:B------:R-:W-:Y:S02]  /*2fcf0*/  LOP3.LUT R243, R243, 0xffff, RZ, 0xc0, !PT ;  /* 0x0000fffff3f37812 */ /* 0x000fe400078ec0ff */
[----:B------:R-:W-:Y:S02]  /*2fd00*/  LOP3.LUT R238, R238, 0xffff, RZ, 0xc0, !PT ;  /* 0x0000ffffeeee7812 */ /* 0x000fe400078ec0ff */
[----:B------:R-:W-:Y:S01]  /*2fd10*/  LOP3.LUT R230, R230, 0xffff, RZ, 0xc0, !PT ;  /* 0x0000ffffe6e67812 */ /* 0x000fe200078ec0ff */
[----:B------:R-:W0:Y:S01]  /*2fd20*/  S2R R152, SR_TID.X ;  /* 0x0000000000987919 */ /* 0x000e220000002100 */
[----:B------:R-:W-:-:S02]  /*2fd30*/  PRMT R7, R241, 0x5410, R7 ;  /* 0x00005410f1077816 */ /* 0x000fc40000000007 */
[----:B------:R-:W-:Y:S01]  /*2fd40*/  PRMT R242, R246, 0x3340, R242 ;  /* 0x00003340f6f27816 */ /* 0x000fe200000000f2 */
[----:B------:R-:W3:Y:S01]  /*2fd50*/  LDL R15, [R1+0x2f9c] ;  /* 0x002f9c00010f7983 */ /* 0x000ee20000100800 */
[----:B------:R-:W-:-:S03]  /*2fd60*/  PRMT R243, R247, 0x3340, R243 ;  /* 0x00003340f7f37816 */ /* 0x000fc600000000f3 */
[----:B--2---:R1:W-:Y:S02]  /*2fd70*/  STS.128 [R2+UR4], R4 ;  /* 0x0000000402007988 */ /* 0x0043e40008000c04 */
[----:B-1----:R-:W-:Y:S02]  /*2fd80*/  LOP3.LUT R7, R138, 0xffff, RZ, 0xc0, !PT ;  /* 0x0000ffff8a077812 */ /* 0x002fe400078ec0ff */
[----:B------:R-:W-:Y:S02]  /*2fd90*/  LOP3.LUT R6, R136, 0xffff, RZ, 0xc0, !PT ;  /* 0x0000ffff88067812 */ /* 0x000fe400078ec0ff */
[----:B------:R-:W-:Y:S02]  /*2fda0*/  LOP3.LUT R5, R135, 0xffff, RZ, 0xc0, !PT ;  /* 0x0000ffff87057812 */ /* 0x000fe400078ec0ff */
[----:B------:R-:W-:Y:S02]  /*2fdb0*/  LOP3.LUT R4, R134, 0xffff, RZ, 0xc0, !PT ;  /* 0x0000ffff86047812 */ /* 0x000fe400078ec0ff */
[----:B------:R-:W-:-:S02]  /*2fdc0*/  PRMT R241, R7, 0x3340, R6 ;  /* 0x0000334007f17816 */ /* 0x000fc40000000006 */
[----:B------:R-:W-:Y:S02]  /*2fdd0*/  PRMT R234, R5, 0x3340, R4 ;  /* 0x0000334005ea7816 */ /* 0x000fe40000000004 */
[----:B------:R-:W-:Y:S02]  /*2fde0*/  LOP3.LUT R7, R133, 0xffff, RZ, 0xc0, !PT ;  /* 0x0000ffff85077812 */ /* 0x000fe400078ec0ff */
        /* <DEDUP_REMOVED lines=8> */
[----:B------:R-:W-:Y:S02]  /*2fe70*/  PRMT R22, R6, 0x3340, R5 ;  /* 0x0000334006167816 */ /* 0x000fe40000000005 */
[----:B------:R-:W-:-:S02]  /*2fe80*/  PRMT R6, R4, 0x3340, R250 ;  /* 0x0000334004067816 */ /* 0x000fc400000000fa */
[----:B------:R-:W-:Y:S02]  /*2fe90*/  PRMT R7, R236, 0x3340, R228 ;  /* 0x00003340ec077816 */ /* 0x000fe400000000e4 */
[----:B------:R-:W-:Y:S02]  /*2fea0*/  PRMT R4, R241, 0x5410, R234 ;  /* 0x00005410f1047816 */ /* 0x000fe400000000ea */
[----:B------:R-:W-:Y:S02]  /*2feb0*/  PRMT R5, R226, 0x5410, R23 ;  /* 0x00005410e2057816 */ /* 0x000fe40000000017 */
[----:B------:R-:W-:Y:S02]  /*2fec0*/  PRMT R6, R22, 0x5410, R6 ;  /* 0x0000541016067816 */ /* 0x000fe40000000006 */
[----:B------:R-:W-:-:S05]  /*2fed0*/  PRMT R7, R242, 0x5410, R7 ;  /* 0x00005410f2077816 */ /* 0x000fca0000000007 */
[----:B------:R1:W-:Y:S02]  /*2fee0*/  STS.128 [R2+UR4+0x2000], R4 ;  /* 0x0020000402007988 */ /* 0x0003e40008000c04 */
        /* <DEDUP_REMOVED lines=10> */
[----:B------:R-:W-:Y:S01]  /*2ff90*/  PRMT R226, R7, 0x3340, R6 ;  /* 0x0000334007e27816 */ /* 0x000fe20000000006 */
[----:B------:R-:W2:Y:S01]  /*2ffa0*/  LDL R36, [R1+0x3038] ;  /* 0x0030380001247983 */ /* 0x000ea20000100800 */
[----:B------:R-:W-:-:S02]  /*2ffb0*/  PRMT R23, R5, 0x3340, R4 ;  /* 0x0000334005177816 */ /* 0x000fc40000000004 */
[----:B------:R-:W-:Y:S02]  /*2ffc0*/  LOP3.LUT R6, R35, 0xffff, RZ, 0xc0, !PT ;  /* 0x0000ffff23067812 */ /* 0x000fe400078ec0ff */
[----:B------:R-:W-:Y:S01]  /*2ffd0*/  LOP3.LUT R5, R34, 0xffff, RZ, 0xc0, !PT ;  /* 0x0000ffff22057812 */ /* 0x000fe200078ec0ff */
[----:B------:R-:W2:Y:S01]  /*2ffe0*/  LDL R35, [R1+0x303c] ;  /* 0x00303c0001237983 */ /* 0x000ea20000100800 */
[----:B------:R-:W-:Y:S02]  /*2fff0*/  LOP3.LUT R4, R32, 0xffff, RZ, 0xc0, !PT ;  /* 0x0000ffff20047812 */ /* 0x000fe400078ec0ff */
[----:B------:R-:W-:Y:S01]  /*30000*/  PRMT R22, R6, 0x3340, R5 ;  /* 0x0000334006167816 */ /* 0x000fe20000000005 */
[----:B------:R-:W2:Y:S01]  /*30010*/  LDL R34, [R1+0x3018] ;  /* 0x0030180001227983 */ /* 0x000ea20000100800 */
[----:B------:R-:W-:Y:S02]  /*30020*/  PRMT R6, R4, 0x3340, R251 ;  /* 0x0000334004067816 */ /* 0x000fe400000000fb */
[----:B------:R-:W-:Y:S01]  /*30030*/  PRMT R7, R238, 0x3340, R230 ;  /* 0x00003340ee077816 */ /* 0x000fe200000000e6 */
[----:B------:R-:W2:Y:S01]  /*30040*/  LDL R32, [R1+0x301c] ;  /* 0x00301c0001207983 */ /* 0x000ea20000100800 */
[----:B------:R-:W-:-:S02]  /*30050*/  PRMT R4, R234, 0x5410, R228 ;  /* 0x00005410ea047816 */ /* 0x000fc400000000e4 */
[----:B------:R-:W-:Y:S02]  /*30060*/  PRMT R5, R226, 0x5410, R23 ;  /* 0x00005410e2057816 */ /* 0x000fe40000000017 */
[----:B------:R-:W-:Y:S02]  /*30070*/  PRMT R6, R22, 0x5410, R6 ;  /* 0x0000541016067816 */ /* 0x000fe40000000006 */
[----:B------:R-:W-:-:S05]  /*30080*/  PRMT R7, R243, 0x5410, R7 ;  /* 0x00005410f3077816 */ /* 0x000fca0000000007 */
[----:B------:R1:W-:Y:S02]  /*30090*/  STS.128 [R2+UR4+0x4000], R4 ;  /* 0x0040000402007988 */ /* 0x0003e40008000c04 */
[----:B-1----:R-:W-:Y:S02]  /*300a0*/  LOP3.LUT R5, R28, 0xffff, RZ, 0xc0, !PT ;  /* 0x0000ffff1c057812 */ /* 0x002fe400078ec0ff */
[----:B------:R-:W-:Y:S01]  /*300b0*/  LOP3.LUT R4, R27, 0xffff, RZ, 0xc0, !PT ;  /* 0x0000ffff1b047812 */ /* 0x000fe200078ec0ff */
[----:B------:R-:W2:Y:S03]  /*300c0*/  LDL R28, [R1+0x2fd8] ;  /* 0x002fd800011c7983 */ /* 0x000ea60000100800 */
[----:B------:R-:W-:Y:S01]  /*300d0*/  PRMT R228, R5, 0x3340, R4 ;  /* 0x0000334005e47816 */ /* 0x000fe20000000004 */
[----:B------:R-:W2:Y:S01]  /*300e0*/  LDL R27, [R1+0x2fb8] ;  /* 0x002fb800011b7983 */ /* 0x000ea20000100800 */
[----:B------:R-:W-:-:S02]  /*300f0*/  LOP3.LUT R5, R12, 0xffff, RZ, 0xc0, !PT ;  /* 0x0000ffff0c057812 */ /* 0x000fc400078ec0ff */
[----:B------:R-:W-:Y:S01]  /*30100*/  LOP3.LUT R4, R11, 0xffff, RZ, 0xc0, !PT ;  /* 0x0000ffff0b047812 */ /* 0x000fe200078ec0ff */
[----:B------:R-:W2:Y:S03]  /*30110*/  LDL R12, [R1+0x302c] ;  /* 0x00302c00010c7983 */ /* 0x000ea60000100800 */
[----:B------:R-:W-:Y:S02]  /*30120*/  PRMT R23, R5, 0x3340, R4 ;  /* 0x0000334005177816 */ /* 0x000fe40000000004 */
[----:B------:R-:W-:Y:S02]  /*30130*/  LOP3.LUT R4, R3, 0xffff, RZ, 0xc0, !PT ;  /* 0x0000ffff03047812 */ /* 0x000fe400078ec0ff */
[----:B------:R-:W4:Y:S01]  /*30140*/  LDL R3, [R1+0x1f4c] ;  /* 0x001f4c0001037983 */ /* 0x000f220000100800 */
[----:B------:R-:W-:Y:S02]  /*30150*/  LOP3.LUT R7, R31, 0xffff, RZ, 0xc0, !PT ;  /* 0x0000ffff1f077812 */ /* 0x000fe400078ec0ff */
[----:B------:R-:W-:Y:S01]  /*30160*/  LOP3.LUT R6, R29, 0xffff, RZ, 0xc0, !PT ;  /* 0x0000ffff1d067812 */ /* 0x000fe200078ec0ff */
[----:B------:R-:W2:Y:S03]  /*30170*/  LDL R31, [R1+0x2ff8] ;  /* 0x002ff800011f7983 */ /* 0x000ea60000100800 */
[----:B------:R-:W-:Y:S01]  /*30180*/  PRMT R230, R7, 0x3340, R6 ;  /* 0x0000334007e67816 */ /* 0x000fe20000000006 */
[----:B------:R-:W2:Y:S01]  /*30190*/  LDL R29, [R1+0x2ffc] ;  /* 0x002ffc00011d7983 */ /* 0x000ea20000100800 */
[----:B------:R-:W-:-:S02]  /*301a0*/  LOP3.LUT R7, R17, 0xffff, RZ, 0xc0, !PT ;  /* 0x0000ffff11077812 */ /* 0x000fc400078ec0ff */
[----:B------:R-:W-:Y:S01]  /*301b0*/  LOP3.LUT R6, R13, 0xffff, RZ, 0xc0, !PT ;  /* 0x0000ffff0d067812 */ /* 0x000fe200078ec0ff */
[----:B------:R-:W2:Y:S01]  /*301c0*/  LDL R17, [R1+0x2f98] ;  /* 0x002f980001117983 */ /* 0x000ea20000100800 */
[----:B------:R-:W-:Y:S02]  /*301d0*/  LOP3.LUT R5, R8, 0xffff, RZ, 0xc0, !PT ;  /* 0x0000ffff08057812 */ /* 0x000fe400078ec0ff */
[----:B------:R-:W-:Y:S01]  /*301e0*/  PRMT R226, R7, 0x3340, R6 ;  /* 0x0000334007e27816 */ /* 0x000fe20000000006 */
[----:B------:R-:W2:Y:S01]  /*301f0*/  LDL R13, [R1+0x206c] ;  /* 0x00206c00010d7983 */ /* 0x000ea20000100800 */
[----:B------:R-:W-:Y:S02]  /*30200*/  LOP3.LUT R6, R10, 0xffff, RZ, 0xc0, !PT ;  /* 0x0000ffff0a067812 */ /* 0x000fe400078ec0ff */
[----:B------:R-:W-:Y:S02]  /*30210*/  LOP3.LUT R252, R252, 0xffff, RZ, 0xc0, !PT ;  /* 0x0000fffffcfc7812 */ /* 0x000fe400078ec0ff */
[----:B------:R-:W-:-:S02]  /*30220*/  LOP3.LUT R248, R248, 0xffff, RZ, 0xc0, !PT ;  /* 0x0000fffff8f87812 */ /* 0x000fc400078ec0ff */
[----:B------:R-:W-:Y:S02]  /*30230*/  LOP3.LUT R244, R244, 0xffff, RZ, 0xc0, !PT ;  /* 0x0000fffff4f47812 */ /* 0x000fe400078ec0ff */
[----:B------:R-:W-:Y:S02]  /*30240*/  LOP3.LUT R240, R240, 0xffff, RZ, 0xc0, !PT ;  /* 0x0000fffff0f07812 */ /* 0x000fe400078ec0ff */
[----:B------:R-:W-:Y:S02]  /*30250*/  LOP3.LUT R232, R232, 0xffff, RZ, 0xc0, !PT ;  /* 0x0000ffffe8e87812 */ /* 0x000fe400078ec0ff */
[----:B------:R-:W-:Y:S02]  /*30260*/  PRMT R22, R6, 0x3340, R5 ;  /* 0x0000334006167816 */ /* 0x000fe40000000005 */
[----:B------:R-:W-:Y:S02]  /*30270*/  PRMT R6, R4, 0x3340, R252 ;  /* 0x0000334004067816 */ /* 0x000fe400000000fc */
[----:B------:R-:W-:-:S02]  /*30280*/  PRMT R244, R248, 0x3340, R244 ;  /* 0x00003340f8f47816 */ /* 0x000fc400000000f4 */
[----:B------:R-:W-:Y:S02]  /*30290*/  PRMT R7, R240, 0x3340, R232 ;  /* 0x00003340f0077816 */ /* 0x000fe400000000e8 */
[----:B------:R-:W-:Y:S02]  /*302a0*/  PRMT R4, R230, 0x5410, R228 ;  /* 0x00005410e6047816 */ /* 0x000fe400000000e4 */
[----:B------:R-:W-:Y:S02]  /*302b0*/  PRMT R5, R226, 0x5410, R23 ;  /* 0x00005410e2057816 */ /* 0x000fe40000000017 */
        /* <DEDUP_REMOVED lines=17> */
[----:B------:R-:W-:Y:S01]  /*303d0*/  LOP3.LUT R168, R168, 0xffff, RZ, 0xc0, !PT ;  /* 0x0000ffffa8a87812 */ /* 0x000fe200078ec0ff */
[----:B------:R1:W-:Y:S01]  /*303e0*/  STS.128 [R2+UR4+0x6000], R4 ;  /* 0x0060000402007988 */ /* 0x0003e20008000c04 */
[----:B------:R-:W-:Y:S02]  /*303f0*/  PRMT R225, R233, 0x3340, R225 ;  /* 0x00003340e9e17816 */ /* 0x000fe400000000e1 */
[----:B------:R-:W-:Y:S02]  /*30400*/  PRMT R209, R213, 0x3340, R209 ;  /* 0x00003340d5d17816 */ /* 0x000fe400000000d1 */
[----:B------:R-:W-:-:S02]  /*30410*/  PRMT R193, R197, 0x3340, R193 ;  /* 0x00003340c5c17816 */ /* 0x000fc400000000c1 */
[----:B------:R-:W-:Y:S02]  /*30420*/  PRMT R177, R181, 0x3340, R177 ;  /* 0x00003340b5b17816 */ /* 0x000fe400000000b1 */
[----:B------:R-:W-:Y:S02]  /*30430*/  LOP3.LUT R235, R235, 0xffff, RZ, 0xc0, !PT ;  /* 0x0000ffffebeb7812 */ /* 0x000fe400078ec0ff */
[----:B-1----:R-:W-:Y:S02]  /*30440*/  PRMT R4, R221, 0x3340, R217 ;  /* 0x00003340dd047816 */ /* 0x002fe400000000d9 */
[----:B------:R-:W-:Y:S02]  /*30450*/  PRMT R5, R205, 0x3340, R201 ;  /* 0x00003340cd057816 */ /* 0x000fe400000000c9 */
[----:B------:R-:W-:Y:S02]  /*30460*/  PRMT R6, R189, 0x3340, R185 ;  /* 0x00003340bd067816 */ /* 0x000fe400000000b9 */
[----:B------:R-:W-:-:S02]  /*30470*/  PRMT R7, R173, 0x3340, R168 ;  /* 0x00003340ad077816 */ /* 0x000fc400000000a8 */
[----:B------:R-:W-:Y:S02]  /*30480*/  PRMT R4, R225, 0x5410, R4 ;  /* 0x00005410e1047816 */ /* 0x000fe40000000004 */
[----:B------:R-:W-:Y:S02]  /*30490*/  PRMT R5, R209, 0x5410, R5 ;  /* 0x00005410d1057816 */ /* 0x000fe40000000005 */
[----:B------:R-:W-:Y:S02]  /*304a0*/  PRMT R6, R193, 0x5410, R6 ;  /* 0x00005410c1067816 */ /* 0x000fe40000000006 */
[----:B------:R-:W-:Y:S02]  /*304b0*/  PRMT R7, R177, 0x5410, R7 ;  /* 0x00005410b1077816 */ /* 0x000fe40000000007 */
        /* <DEDUP_REMOVED lines=19> */
[----:B0-----:R-:W-:-:S02]  /*305f0*/  LOP3.LUT R2, R152, 0x3f, RZ, 0xc0, !PT ;  /* 0x0000003f98027812 */ /* 0x001fc400078ec0ff */
[----:B------:R-:W3:Y:S01]  /*30600*/  LDL R152, [R1+0x1f48] ;  /* 0x001f480001987983 */ /* 0x000ee20000100800 */
        /* <DEDUP_REMOVED lines=36> */
[----:B------:R-:W-:Y:S02]  /*30850*/  PRMT R231, R239, 0x3340, R231 ;  /* 0x00003340efe77816 */ /* 0x000fe400000000e7 */
[----:B------:R-:W-:Y:S02]  /*30860*/  PRMT R212, R216, 0x3340, R212 ;  /* 0x00003340d8d47816 */ /* 0x000fe400000000d4 */
[----:B------:R-:W-:Y:S02]  /*30870*/  PRMT R196, R200, 0x3340, R196 ;  /* 0x00003340c8c47816 */ /* 0x000fe400000000c4 */
[----:B------:R-:W-:Y:S02]  /*30880*/  PRMT R180, R184, 0x3340, R180 ;  /* 0x00003340b8b47816 */ /* 0x000fe400000000b4 */
[----:B------:R-:W-:Y:S02]  /*30890*/  ISETP.GE.AND P0, PT, R2, R0, PT ;  /* 0x000000000200720c */ /* 0x000fe40003f06270 */
[----:B------:R-:W2:Y:S04]  /*308a0*/  LDL R2, [R1+0x2fbc] ;  /* 0x002fbc0001027983 */ /* 0x000ea80000100800 */
[----:B----4-:R0:W-:Y:S02]  /*308b0*/  STS.128 [R3+UR4], R4 ;  /* 0x0000000403007988 */ /* 0x0101e40008000c04 */
[----:B0-----:R-:W-:-:S02]  /*308c0*/  PRMT R4, R222, 0x3340, R218 ;  /* 0x00003340de047816 */ /* 0x001fc400000000da */
[----:B------:R-:W-:Y:S02]  /*308d0*/  PRMT R5, R206, 0x3340, R202 ;  /* 0x00003340ce057816 */ /* 0x000fe400000000ca */
[----:B------:R-:W-:Y:S02]  /*308e0*/  PRMT R6, R190, 0x3340, R186 ;  /* 0x00003340be067816 */ /* 0x000fe400000000ba */
[----:B------:R-:W-:Y:S02]  /*308f0*/  PRMT R7, R174, 0x3340, R169 ;  /* 0x00003340ae077816 */ /* 0x000fe400000000a9 */
[----:B------:R-:W-:Y:S02]  /*30900*/  PRMT R4, R227, 0x5410, R4 ;  /* 0x00005410e3047816 */ /* 0x000fe40000000004 */
[----:B------:R-:W-:Y:S02]  /*30910*/  PRMT R5, R210, 0x5410, R5 ;  /* 0x00005410d2057816 */ /* 0x000fe40000000005 */
[----:B------:R-:W-:-:S02]  /*30920*/  PRMT R6, R194, 0x5410, R6 ;  /* 0x00005410c2067816 */ /* 0x000fc40000000006 */
[----:B------:R-:W-:-:S05]  /*30930*/  PRMT R7, R178, 0x5410, R7 ;  /* 0x00005410b2077816 */ /* 0x000fca0000000007 */
[----:B------:R0:W-:Y:S02]  /*30940*/  STS.128 [R3+UR4+0x2000], R4 ;  /* 0x0020000403007988 */ /* 0x0001e40008000c04 */
[----:B0-----:R-:W-:Y:S02]  /*30950*/  PRMT R4, R223, 0x3340, R219 ;  /* 0x00003340df047816 */ /* 0x001fe400000000db */
[----:B------:R-:W-:Y:S02]  /*30960*/  PRMT R5, R207, 0x3340, R203 ;  /* 0x00003340cf057816 */ /* 0x000fe400000000cb */
[----:B------:R-:W-:Y:S02]  /*30970*/  PRMT R6, R191, 0x3340, R187 ;  /* 0x00003340bf067816 */ /* 0x000fe400000000bb */
[----:B------:R-:W-:Y:S02]  /*30980*/  PRMT R7, R175, 0x3340, R170 ;  /* 0x00003340af077816 */ /* 0x000fe400000000aa */
[----:B------:R-:W-:-:S02]  /*30990*/  PRMT R4, R229, 0x5410, R4 ;  /* 0x00005410e5047816 */ /* 0x000fc40000000004 */
[----:B------:R-:W-:Y:S02]  /*309a0*/  PRMT R5, R211, 0x5410, R5 ;  /* 0x00005410d3057816 */ /* 0x000fe40000000005 */
[----:B------:R-:W-:Y:S02]  /*309b0*/  PRMT R6, R195, 0x5410, R6 ;  /* 0x00005410c3067816 */ /* 0x000fe40000000006 */
        /* <DEDUP_REMOVED lines=10> */
[----:B------:R0:W-:Y:S04]  /*30a60*/  STS.128 [R3+UR4+0x6000], R4 ;  /* 0x0060000403007988 */ /* 0x0001e80008000c04 */
[----:B0-----:R-:W4:Y:S01]  /*30a70*/  LDL R3, [R1+0x2fdc] ;  /* 0x002fdc0001037983 */ /* 0x001f220000100800 */
[----:B------:R-:W-:Y:S02]  /*30a80*/  LOP3.LUT R172, R172, 0xffff, RZ, 0xc0, !PT ;  /* 0x0000ffffacac7812 */ /* 0x000fe400078ec0ff */
[----:B------:R-:W-:Y:S01]  /*30a90*/  LOP3.LUT R167, R167, 0xffff, RZ, 0xc0, !PT ;  /* 0x0000ffffa7a77812 */ /* 0x000fe200078ec0ff */
[----:B------:R-:W4:Y:S01]  /*30aa0*/  LDL.LU R126, [R1+0x2e18] ;  /* 0x002e1800017e7983 */ /* 0x000f220000300800 */
[----:B------:R-:W-:Y:S02]  /*30ab0*/  LOP3.LUT R166, R166, 0xffff, RZ, 0xc0, !PT ;  /* 0x0000ffffa6a67812 */ /* 0x000fe400078ec0ff */
[----:B------:R-:W-:Y:S01]  /*30ac0*/  LOP3.LUT R165, R165, 0xffff, RZ, 0xc0, !PT ;  /* 0x0000ffffa5a57812 */ /* 0x000fe200078ec0ff */
[----:B------:R-:W4:Y:S01]  /*30ad0*/  LDL.LU R131, [R1+0x2ddc] ;  /* 0x002ddc0001837983 */ /* 0x000f220000300800 */
[----:B------:R-:W-:-:S02]  /*30ae0*/  LOP3.LUT R164, R164, 0xffff, RZ, 0xc0, !PT ;  /* 0x0000ffffa4a47812 */ /* 0x000fc400078ec0ff */
[----:B------:R-:W-:Y:S01]  /*30af0*/  LOP3.LUT R163, R163, 0xffff, RZ, 0xc0, !PT ;  /* 0x0000ffffa3a37812 */ /* 0x000fe200078ec0ff */
[----:B------:R-:W4:Y:S01]  /*30b00*/  LDL.LU R134, [R1+0x2df8] ;  /* 0x002df80001867983 */ /* 0x000f220000300800 */
        /* <DEDUP_REMOVED lines=15> */
[----:B------:R-:W-:-:S02]  /*30c00*/  PRMT R167, R172, 0x3340, R167 ;  /* 0x00003340aca77816 */ /* 0x000fc400000000a7 */
[----:B------:R-:W-:Y:S01]  /*30c10*/  PRMT R4, R166, 0x3340, R165 ;  /* 0x00003340a6047816 */ /* 0x000fe200000000a5 */
[----:B------:R-:W4:Y:S01]  /*30c20*/  LDL.LU R10, [R1+0x2938] ;  /* 0x00293800010a7983 */ /* 0x000f220000300800 */
[----:B------:R-:W-:Y:S02]  /*30c30*/  PRMT R163, R164, 0x3340, R163 ;  /* 0x00003340a4a37816 */ /* 0x000fe400000000a3 */
[----:B------:R-:W-:Y:S01]  /*30c40*/  PRMT R5, R162, 0x3340, R161 ;  /* 0x00003340a2057816 */ /* 0x000fe200000000a1 */
[----:B------:R-:W4:Y:S01]  /*30c50*/  LDL.LU R8, [R1+0x2930] ;  /* 0x0029300001087983 */ /* 0x000f220000300800 */
[----:B------:R-:W-:Y:S02]  /*30c60*/  PRMT R159, R160, 0x3340, R159 ;  /* 0x00003340a09f7816 */ /* 0x000fe4000000009f */
[----:B------:R-:W-:Y:S01]  /*30c70*/  PRMT R6, R158, 0x3340, R157 ;  /* 0x000033409e067816 */ /* 0x000fe2000000009d */
[----:B------:R-:W4:Y:S01]  /*30c80*/  LDL R39, [R1+0x2f38] ;  /* 0x002f380001277983 */ /* 0x000f220000100800 */
[----:B------:R-:W-:-:S02]  /*30c90*/  PRMT R155, R156, 0x3340, R155 ;  /* 0x000033409c9b7816 */ /* 0x000fc4000000009b */
[----:B------:R-:W-:Y:S01]  /*30ca0*/  PRMT R7, R154, 0x3340, R153 ;  /* 0x000033409a077816 */ /* 0x000fe20000000099 */
[----:B------:R-:W4:Y:S01]  /*30cb0*/  LDL R37, [R1+0x2f18] ;  /* 0x002f180001257983 */ /* 0x000f220000100800 */
[----:B------:R-:W-:Y:S02]  /*30cc0*/  PRMT R4, R167, 0x5410, R4 ;  /* 0x00005410a7047816 */ /* 0x000fe40000000004 */
[----:B------:R-:W-:Y:S02]  /*30cd0*/  PRMT R5, R163, 0x5410, R5 ;  /* 0x00005410a3057816 */ /* 0x000fe40000000005 */
[----:B------:R-:W-:Y:S02]  /*30ce0*/  PRMT R6, R159, 0x5410, R6 ;  /* 0x000054109f067816 */ /* 0x000fe40000000006 */
[----:B------:R-:W-:Y:S02]  /*30cf0*/  PRMT R7, R155, 0x5410, R7 ;  /* 0x000054109b077816 */ /* 0x000fe40000000007 */
[----:B------:R-:W-:-:S03]  /*30d00*/  PRMT R116, RZ, 0x7610, R116 ;  /* 0x00007610ff747816 */ /* 0x000fc60000000074 */
[----:B---3--:R2:W-:Y:S01]  /*30d10*/  STS.128 [R152+UR4], R4 ;  /* 0x0000000498007988 */ /* 0x0085e20008000c04 */
[----:B------:R-:W-:Y:S02]  /*30d20*/  PRMT R117, RZ, 0x7610, R117 ;  /* 0x00007610ff757816 */ /* 0x000fe40000000075 */
[----:B------:R-:W-:Y:S01]  /*30d30*/  PRMT R114, RZ, 0x7610, R114 ;  /* 0x00007610ff727816 */ /* 0x000fe20000000072 */
[----:B--2---:R-:W-:Y:S01]  /*30d40*/  @!P0 IMAD.MOV.U32 R4, RZ, RZ, R35 ;  /* 0x000000ffff048224 */ /* 0x004fe200078e0023 */
[----:B------:R-:W-:Y:S01]  /*30d50*/  PRMT R115, RZ, 0x7610, R115 ;  /* 0x00007610ff737816 */ /* 0x000fe20000000073 */
[----:B------:R-:W-:Y:S01]  /*30d60*/  @!P0 IMAD.MOV.U32 R5, RZ, RZ, R36 ;  /* 0x000000ffff058224 */ /* 0x000fe200078e0024 */
[----:B------:R-:W2:Y:S04]  /*30d70*/  LDL R7, [R1+0x2f58] ;  /* 0x002f580001077983 */ /* 0x000ea80000100800 */
[----:B------:R0:W3:Y:S04]  /*30d80*/  @!P0 LDG.E.U8 R116, desc[UR10][R4.64] ;  /* 0x0000000a04748981 */ /* 0x0000e8000c1e1100 */
[----:B------:R-:W2:Y:S01]  /*30d90*/  LDL R6, [R1+0x2f5c] ;  /* 0x002f5c0001067983 */ /* 0x000ea20000100800 */
[----:B------:R-:W-:-:S03]  /*30da0*/  PRMT R112, RZ, 0x7610, R112 ;  /* 0x00007610ff707816 */ /* 0x000fc60000000070 */
[----:B------:R-:W3:Y:S01]  /*30db0*/  LDL R36, [R1+0x2f1c] ;  /* 0x002f1c0001247983 */ /* 0x000ee20000100800 */
[----:B0-----:R-:W-:Y:S02]  /*30dc0*/  @!P0 IMAD.MOV.U32 R4, RZ, RZ, R12 ;  /* 0x000000ffff048224 */ /* 0x001fe400078e000c */
[----:B------:R-:W-:Y:S01]  /*30dd0*/  @!P0 IMAD.MOV.U32 R5, RZ, RZ, R13 ;  /* 0x000000ffff058224 */ /* 0x000fe200078e000d */
[----:B------:R-:W2:Y:S04]  /*30de0*/  LDL R12, [R1+0x2f7c] ;  /* 0x002f7c00010c7983 */ /* 0x000ea80000100800 */
[----:B------:R0:W3:Y:S04]  /*30df0*/  @!P0 LDG.E.U8 R117, desc[UR10][R4.64] ;  /* 0x0000000a04758981 */ /* 0x0000e8000c1e1100 */
[----:B------:R-:W3:Y:S04]  /*30e00*/  LDL R13, [R1+0x2f78] ;  /* 0x002f7800010d7983 */ /* 0x000ee80000100800 */
[----:B------:R-:W3:Y:S01]  /*30e10*/  LDL R35, [R1+0x2ef8] ;  /* 0x002ef80001237983 */ /* 0x000ee20000100800 */
[----:B0-----:R-:W-:-:S02]  /*30e20*/  @!P0 IMAD.MOV.U32 R4, RZ, RZ, R32 ;  /* 0x000000ffff048224 */ /* 0x001fc400078e0020 */
[----:B------:R-:W-:Y:S01]  /*30e30*/  @!P0 IMAD.MOV.U32 R5, RZ, RZ, R34 ;  /* 0x000000ffff058224 */ /* 0x000fe200078e0022 */
[----:B------:R-:W3:Y:S04]  /*30e40*/  LDL R32, [R1+0x2edc] ;  /* 0x002edc0001207983 */ /* 0x000ee80000100800 */
[----:B------:R0:W3:Y:S04]  /*30e50*/  @!P0 LDG.E.U8 R114, desc[UR10][R4.64] ;  /* 0x0000000a04728981 */ /* 0x0000e8000c1e1100 */
[----:B------:R-:W3:Y:S01]  /*30e60*/  LDL R34, [R1+0x2ed8] ;  /* 0x002ed80001227983 */ /* 0x000ee20000100800 */
[----:B0-----:R-:W-:-:S02]  /*30e70*/  @!P0 IMAD.MOV.U32 R4, RZ, RZ, R29 ;  /* 0x000000ffff048224 */ /* 0x001fc400078e001d */
[----:B------:R-:W-:Y:S01]  /*30e80*/  @!P0 IMAD.MOV.U32 R5, RZ, RZ, R31 ;  /* 0x000000ffff058224 */ /* 0x000fe200078e001f */
[----:B------:R-:W3:Y:S04]  /*30e90*/  LDL R29, [R1+0x2ebc] ;  /* 0x002ebc00011d7983 */ /* 0x000ee80000100800 */
[----:B------:R0:W3:Y:S04]  /*30ea0*/  @!P0 LDG.E.U8 R115, desc[UR10][R4.64] ;  /* 0x0000000a04738981 */ /* 0x0000e8000c1e1100 */
[----:B------:R-:W3:Y:S01]  /*30eb0*/  LDL R31, [R1+0x2eb8] ;  /* 0x002eb800011f7983 */ /* 0x000ee20000100800 */
[----:B0-----:R-:W-:Y:S01]  /*30ec0*/  @!P0 IMAD.MOV.U32 R5, RZ, RZ, R28 ;  /* 0x000000ffff058224 */ /* 0x001fe200078e001c */
[----:B------:R-:W-:-:S02]  /*30ed0*/  PRMT R113, RZ, 0x7610, R113 ;  /* 0x00007610ff717816 */ /* 0x000fc40000000071 */
[----:B------:R-:W3:Y:S01]  /*30ee0*/  LDL R28, [R1+0x2e98] ;  /* 0x002e9800011c7983 */ /* 0x000ee20000100800 */
[----:B----4-:R-:W-:-:S03]  /*30ef0*/  @!P0 IMAD.MOV.U32 R4, RZ, RZ, R3 ;  /* 0x000000ffff048224 */ /* 0x010fc600078e0003 */
[----:B------:R-:W4:Y:S04]  /*30f00*/  LDL R3, [R1+0x2f3c] ;  /* 0x002f3c0001037983 */ /* 0x000f280000100800 */
[----:B------:R0:W4:Y:S02]  /*30f10*/  @!P0 LDG.E.U8 R112, desc[UR10][R4.64] ;  /* 0x0000000a04708981 */ /* 0x000124000c1e1100 */
[----:B0-----:R-:W-:Y:S02]  /*30f20*/  @!P0 IMAD.MOV.U32 R4, RZ, RZ, R2 ;  /* 0x000000ffff048224 */ /* 0x001fe400078e0002 */
[----:B------:R-:W4:Y:S01]  /*30f30*/  LDL R2, [R1+0x2efc] ;  /* 0x002efc0001027983 */ /* 0x000f220000100800 */
[----:B------:R-:W-:-:S03]  /*30f40*/  @!P0 IMAD.MOV.U32 R5, RZ, RZ, R27 ;  /* 0x000000ffff058224 */ /* 0x000fc600078e001b */
[----:B------:R-:W4:Y:S04]  /*30f50*/  LDL R27, [R1+0x2e9c] ;  /* 0x002e9c00011b7983 */ /* 0x000f280000100800 */
[----:B------:R0:W4:Y:S02]  /*30f60*/  @!P0 LDG.E.U8 R113, desc[UR10][R4.64] ;  /* 0x0000000a04718981 */ /* 0x000124000c1e1100 */
[----:B0-----:R-:W-:Y:S02]  /*30f70*/  @!P0 IMAD.MOV.U32 R5, RZ, RZ, R17 ;  /* 0x000000ffff058224 */ /* 0x001fe400078e0011 */
[----:B------:R-:W4:Y:S01]  /*30f80*/  LDL R17, [R1+0x2e78] ;  /* 0x002e780001117983 */ /* 0x000f220000100800 */
[----:B------:R-:W-:Y:S01]  /*30f90*/  PRMT R110, RZ, 0x7610, R110 ;  /* 0x00007610ff6e7816 */ /* 0x000fe2000000006e */
[----:B------:R-:W-:-:S02]  /*30fa0*/  @!P0 IMAD.MOV.U32 R4, RZ, RZ, R15 ;  /* 0x000000ffff048224 */ /* 0x000fc400078e000f */
[----:B------:R-:W4:Y:S01]  /*30fb0*/  LDL R15, [R1+0x2e7c] ;  /* 0x002e7c00010f7983 */ /* 0x000f220000100800 */
[----:B------:R-:W-:-:S03]  /*30fc0*/  PRMT R111, RZ, 0x7610, R111 ;  /* 0x00007610ff6f7816 */ /* 0x000fc6000000006f */
[----:B------:R2:W4:Y:S01]  /*30fd0*/  @!P0 LDG.E.U8 R110, desc[UR10][R4.64] ;  /* 0x0000000a046e8981 */ /* 0x000522000c1e1100 */
[----:B------:R-:W-:Y:S02]  /*30fe0*/  PRMT R108, RZ, 0x7610, R108 ;  /* 0x00007610ff6c7816 */ /* 0x000fe4000000006c */
[----:B------:R-:W-:Y:S02]  /*30ff0*/  PRMT R109, RZ, 0x7610, R109 ;  /* 0x00007610ff6d7816 */ /* 0x000fe4000000006d */
[----:B------:R-:W-:Y:S01]  /*31000*/  PRMT R106, RZ, 0x7610, R106 ;  /* 0x00007610ff6a7816 */ /* 0x000fe2000000006a */
[----:B--2---:R-:W-:Y:S02]  /*31010*/  @!P0 IMAD.MOV.U32 R4, RZ, RZ, R12 ;  /* 0x000000ffff048224 */ /* 0x004fe400078e000c */
[----:B------:R-:W2:Y:S01]  /*31020*/  LDL R12, [R1+0x2e5c] ;  /* 0x002e5c00010c7983 */ /* 0x000ea20000100800 */
[----:B---3--:R-:W-:-:S03]  /*31030*/  @!P0 IMAD.MOV.U32 R5, RZ, RZ, R13 ;  /* 0x000000ffff058224 */ /* 0x008fc600078e000d */
[----:B------:R-:W3:Y:S04]  /*31040*/  LDL R13, [R1+0x2e58] ;  /* 0x002e5800010d7983 */ /* 0x000ee80000100800 */
[----:B------:R0:W3:Y:S02]  /*31050*/  @!P0 LDG.E.U8 R111, desc[UR10][R4.64] ;  /* 0x0000000a046f8981 */ /* 0x0000e4000c1e1100 */
[----:B0-----:R-:W-:Y:S02]  /*31060*/  @!P0 IMAD.MOV.U32 R4, RZ, RZ, R6 ;  /* 0x000000ffff048224 */ /* 0x001fe400078e0006 */
[----:B------:R-:W-:Y:S01]  /*31070*/  @!P0 IMAD.MOV.U32 R5, RZ, RZ, R7 ;  /* 0x000000ffff058224 */ /* 0x000fe200078e0007 */
[----:B------:R-:W3:Y:S04]  /*31080*/  LDL R6, [R1+0x2e3c] ;  /* 0x002e3c0001067983 */ /* 0x000ee80000100800 */
[----:B------:R-:W3:Y:S04]  /*31090*/  LDL R7, [R1+0x2e38] ;  /* 0x002e380001077983 */ /* 0x000ee80000100800 */
[----:B------:R0:W3:Y:S02]  /*310a0*/  @!P0 LDG.E.U8 R108, desc[UR10][R4.64] ;  /* 0x0000000a046c8981 */ /* 0x0000e4000c1e1100 */
[----:B0-----:R-:W-:-:S02]  /*310b0*/  @!P0 IMAD.MOV.U32 R5, RZ, RZ, R39 ;  /* 0x000000ffff058224 */ /* 0x001fc400078e0027 */
[----:B----4-:R-:W-:Y:S02]  /*310c0*/  @!P0 IMAD.MOV.U32 R4, RZ, RZ, R3 ;  /* 0x000000ffff048224 */ /* 0x010fe400078e0003 */
[----:B------:R-:W4:Y:S04]  /*310d0*/  LDL R3, [R1+0x2e1c] ;  /* 0x002e1c0001037983 */ /* 0x000f280000100800 */
[----:B------:R0:W4:Y:S02]  /*310e0*/  @!P0 LDG.E.U8 R109, desc[UR10][R4.64] ;  /* 0x0000000a046d8981 */ /* 0x000124000c1e1100 */
[----:B0-----:R-:W-:Y:S02]  /*310f0*/  @!P0 IMAD.MOV.U32 R4, RZ, RZ, R36 ;  /* 0x000000ffff048224 */ /* 0x001fe400078e0024 */
[----:B------:R-:W-:Y:S01]  /*31100*/  @!P0 IMAD.MOV.U32 R5, RZ, RZ, R37 ;  /* 0x000000ffff058224 */ /* 0x000fe200078e0025 */
[----:B------:R-:W-:Y:S01]  /*31110*/  PRMT R107, RZ, 0x7610, R107 ;  /* 0x00007610ff6b7816 */ /* 0x000fe2000000006b */
[----:B------:R-:W4:Y:S04]  /*31120*/  LDL R36, [R1+0x2bd8] ;  /* 0x002bd80001247983 */ /* 0x000f280000100800 */
[----:B------:R0:W4:Y:S02]  /*31130*/  @!P0 LDG.E.U8 R106, desc[UR10][R4.64] ;  /* 0x0000000a046a8981 */ /* 0x000124000c1e1100 */
[----:B0-----:R-:W-:-:S02]  /*31140*/  @!P0 IMAD.MOV.U32 R4, RZ, RZ, R2 ;  /* 0x000000ffff048224 */ /* 0x001fc400078e0002 */
[----:B------:R-:W4:Y:S01]  /*31150*/  LDL R2, [R1+0x2dfc] ;  /* 0x002dfc0001027983 */ /* 0x000f220000100800 */
[----:B------:R-:W-:Y:S01]  /*31160*/  @!P0 IMAD.MOV.U32 R5, RZ, RZ, R35 ;  /* 0x000000ffff058224 */ /* 0x000fe200078e0023 */
[----:B------:R-:W-:Y:S02]  /*31170*/  PRMT R104, RZ, 0x7610, R104 ;  /* 0x00007610ff687816 */ /* 0x000fe40000000068 */
[----:B------:R-:W-:Y:S01]  /*31180*/  PRMT R105, RZ, 0x7610, R105 ;  /* 0x00007610ff697816 */ /* 0x000fe20000000069 */
[----:B------:R-:W4:Y:S04]  /*31190*/  LDL R35, [R1+0x2bdc] ;  /* 0x002bdc0001237983 */ /* 0x000f280000100800 */
[----:B------:R0:W4:Y:S02]  /*311a0*/  @!P0 LDG.E.U8 R107, desc[UR10][R4.64] ;  /* 0x0000000a046b8981 */ /* 0x000124000c1e1100 */
[----:B0-----:R-:W-:-:S02]  /*311b0*/  @!P0 IMAD.MOV.U32 R4, RZ, RZ, R32 ;  /* 0x000000ffff048224 */ /* 0x001fc400078e0020 */
[----:B------:R-:W-:Y:S01]  /*311c0*/  @!P0 IMAD.MOV.U32 R5, RZ, RZ, R34 ;  /* 0x000000ffff058224 */ /* 0x000fe200078e0022 */
[----:B------:R-:W-:Y:S01]  /*311d0*/  PRMT R102, RZ, 0x7610, R102 ;  /* 0x00007610ff667816 */ /* 0x000fe20000000066 */
[----:B------:R-:W4:Y:S04]  /*311e0*/  LDL R34, [R1+0x2cd8] ;  /* 0x002cd80001227983 */ /* 0x000f280000100800 */
[----:B------:R0:W4:Y:S01]  /*311f0*/  @!P0 LDG.E.U8 R104, desc[UR10][R4.64] ;  /* 0x0000000a04688981 */ /* 0x000122000c1e1100 */
[----:B------:R-:W-:Y:S02]  /*31200*/  PRMT R103, RZ, 0x7610, R103 ;  /* 0x00007610ff677816 */ /* 0x000fe40000000067 */
[----:B------:R-:W-:Y:S01]  /*31210*/  PRMT R100, RZ, 0x7610, R100 ;  /* 0x00007610ff647816 */ /* 0x000fe20000000064 */
[----:B------:R-:W4:Y:S01]  /*31220*/  LDL R32, [R1+0x2cdc] ;  /* 0x002cdc0001207983 */ /* 0x000f220000100800 */
[----:B0-----:R-:W-:-:S02]  /*31230*/  @!P0 IMAD.MOV.U32 R4, RZ, RZ, R29 ;  /* 0x000000ffff048224 */ /* 0x001fc400078e001d */
[----:B------:R-:W-:Y:S01]  /*31240*/  @!P0 IMAD.MOV.U32 R5, RZ, RZ, R31 ;  /* 0x000000ffff058224 */ /* 0x000fe200078e001f */
[----:B------:R-:W4:Y:S04]  /*31250*/  LDL R29, [R1+0x2d58] ;  /* 0x002d5800011d7983 */ /* 0x000f280000100800 */
[----:B------:R0:W4:Y:S04]  /*31260*/  @!P0 LDG.E.U8 R105, desc[UR10][R4.64] ;  /* 0x0000000a04698981 */ /* 0x000128000c1e1100 */
[----:B------:R-:W4:Y:S01]  /*31270*/  LDL R31, [R1+0x2d78] ;  /* 0x002d7800011f7983 */ /* 0x000f220000100800 */
[----:B0-----:R-:W-:-:S02]  /*31280*/  @!P0 IMAD.MOV.U32 R4, RZ, RZ, R27 ;  /* 0x000000ffff048224 */ /* 0x001fc400078e001b */
[----:B------:R-:W-:Y:S01]  /*31290*/  @!P0 IMAD.MOV.U32 R5, RZ, RZ, R28 ;  /* 0x000000ffff058224 */ /* 0x000fe200078e001c */
[----:B------:R-:W4:Y:S04]  /*312a0*/  LDL R27, [R1+0x2d5c] ;  /* 0x002d5c00011b7983 */ /* 0x000f280000100800 */
[----:B------:R0:W4:Y:S01]  /*312b0*/  @!P0 LDG.E.U8 R102, desc[UR10][R4.64] ;  /* 0x0000000a04668981 */ /* 0x000122000c1e1100 */
[----:B------:R-:W-:Y:S02]  /*312c0*/  PRMT R101, RZ, 0x7610, R101 ;  /* 0x00007610ff657816 */ /* 0x000fe40000000065 */
[----:B------:R-:W-:Y:S01]  /*312d0*/  PRMT R98, RZ, 0x7610, R98 ;  /* 0x00007610ff627816 */ /* 0x000fe20000000062 */
[----:B------:R-:W4:Y:S01]  /*312e0*/  LDL R28, [R1+0x2cb8] ;  /* 0x002cb800011c7983 */ /* 0x000f220000100800 */
[----:B0-----:R-:W-:-:S03]  /*312f0*/  @!P0 IMAD.MOV.U32 R5, RZ, RZ, R17 ;  /* 0x000000ffff058224 */ /* 0x001fc600078e0011 */
[----:B------:R-:W4:Y:S01]  /*31300*/  LDL R17, [R1+0x2d98] ;  /* 0x002d980001117983 */ /* 0x000f220000100800 */
[----:B------:R-:W-:-:S03]  /*31310*/  @!P0 IMAD.MOV.U32 R4, RZ, RZ, R15 ;  /* 0x000000ffff048224 */ /* 0x000fc600078e000f */
[----:B------:R-:W4:Y:S04]  /*31320*/  LDL R15, [R1+0x2d7c] ;  /* 0x002d7c00010f7983 */ /* 0x000f280000100800 */
[----:B------:R2:W4:Y:S02]  /*31330*/  @!P0 LDG.E.U8 R103, desc[UR10][R4.64] ;  /* 0x0000000a04678981 */ /* 0x000524000c1e1100 */
[----:B--2---:R-:W-:Y:S02]  /*31340*/  @!P0 IMAD.MOV.U32 R4, RZ, RZ, R12 ;  /* 0x000000ffff048224 */ /* 0x004fe400078e000c */
[----:B---3--:R-:W-:Y:S01]  /*31350*/  @!P0 IMAD.MOV.U32 R5, RZ, RZ, R13 ;  /* 0x000000ffff058224 */ /* 0x008fe200078e000d */
[----:B------:R-:W2:Y:S04]  /*31360*/  LDL R12, [R1+0x2d3c] ;  /* 0x002d3c00010c7983 */ /* 0x000ea80000100800 */
[----:B------:R0:W3:Y:S04]  /*31370*/  @!P0 LDG.E.U8 R100, desc[UR10][R4.64] ;  /* 0x0000000a04648981 */ /* 0x0000e8000c1e1100 */
[----:B------:R-:W3:Y:S01]  /*31380*/  LDL R13, [R1+0x2d38] ;  /* 0x002d3800010d7983 */ /* 0x000ee20000100800 */
[----:B0-----:R-:W-:-:S02]  /*31390*/  @!P0 IMAD.MOV.U32 R4, RZ, RZ, R6 ;  /* 0x000000ffff048224 */ /* 0x001fc400078e0006 */
[----:B------:R-:W-:Y:S01]  /*313a0*/  @!P0 IMAD.MOV.U32 R5, RZ, RZ, R7 ;  /* 0x000000ffff058224 */ /* 0x000fe200078e0007 */
[----:B------:R-:W3:Y:S04]  /*313b0*/  LDL R6, [R1+0x2cf8] ;  /* 0x002cf80001067983 */ /* 0x000ee80000100800 */
[----:B------:R0:W3:Y:S04]  /*313c0*/  @!P0 LDG.E.U8 R101, desc[UR10][R4.64] ;  /* 0x0000000a04658981 */ /* 0x0000e8000c1e1100 */
[----:B------:R-:W3:Y:S01]  /*313d0*/  LDL R7, [R1+0x2d18] ;  /* 0x002d180001077983 */ /* 0x000ee20000100800 */
[----:B0-----:R-:W-:-:S02]  /*313e0*/  @!P0 IMAD.MOV.U32 R5, RZ, RZ, R126 ;  /* 0x000000ffff058224 */ /* 0x001fc400078e007e */
[----:B----4-:R-:W-:Y:S02]  /*313f0*/  @!P0 IMAD.MOV.U32 R4, RZ, RZ, R3 ;  /* 0x000000ffff048224 */ /* 0x010fe400078e0003 */
[----:B------:R-:W4:Y:S04]  /*31400*/  LDL R3, [R1+0x2d1c] ;  /* 0x002d1c0001037983 */ /* 0x000f280000100800 */
[----:B------:R0:W4:Y:S02]  /*31410*/  @!P0 LDG.E.U8 R98, desc[UR10][R4.64] ;  /* 0x0000000a04628981 */ /* 0x000124000c1e1100 */
[----:B0-----:R-:W-:Y:S02]  /*31420*/  @!P0 IMAD.MOV.U32 R4, RZ, RZ, R2 ;  /* 0x000000ffff048224 */ /* 0x001fe400078e0002 */
[----:B------:R-:W4:Y:S01]  /*31430*/  LDL R2, [R1+0x2cfc] ;  /* 0x002cfc0001027983 */ /* 0x000f220000100800 */
[----:B------:R-:W-:Y:S01]  /*31440*/  PRMT R99, RZ, 0x7610, R99 ;  /* 0x00007610ff637816 */ /* 0x000fe20000000063 */
[----:B------:R-:W-:Y:S01]  /*31450*/  @!P0 IMAD.MOV.U32 R5, RZ, RZ, R134 ;  /* 0x000000ffff058224 */ /* 0x000fe200078e0086 */
[----:B------:R-:W-:-:S04]  /*31460*/  PRMT R96, RZ, 0x7610, R96 ;  /* 0x00007610ff607816 */ /* 0x000fc80000000060 */
[----:B------:R0:W4:Y:S01]  /*31470*/  @!P0 LDG.E.U8 R99, desc[UR10][R4.64] ;  /* 0x0000000a04638981 */ /* 0x000122000c1e1100 */
[----:B------:R-:W-:Y:S01]  /*31480*/  PRMT R97, RZ, 0x7610, R97 ;  /* 0x00007610ff617816 */ /* 0x000fe20000000061 */
[----:B0-----:R-:W-:Y:S02]  /*31490*/  @!P0 IMAD.MOV.U32 R4, RZ, RZ, R131 ;  /* 0x000000ffff048224 */ /* 0x001fe400078e0083 */
[----:B------:R-:W-:-:S05]  /*314a0*/  @!P0 IMAD.MOV.U32 R5, RZ, RZ, R142 ;  /* 0x000000ffff058224 */ /* 0x000fca00078e008e */
[----:B------:R0:W4:Y:S02]  /*314b0*/  @!P0 LDG.E.U8 R96, desc[UR10][R4.64] ;  /* 0x0000000a04608981 */ /* 0x000124000c1e1100 */
[----:B0-----:R-:W-:Y:S02]  /*314c0*/  @!P0 IMAD.MOV.U32 R4, RZ, RZ, R139 ;  /* 0x000000ffff048224 */ /* 0x001fe400078e008b */
[----:B------:R-:W-:-:S05]  /*314d0*/  @!P0 IMAD.MOV.U32 R5, RZ, RZ, R150 ;  /* 0x000000ffff058224 */ /* 0x000fca00078e0096 */
[----:B------:R0:W4:Y:S01]  /*314e0*/  @!P0 LDG.E.U8 R97, desc[UR10][R4.64] ;  /* 0x0000000a04618981 */ /* 0x000122000c1e1100 */
[----:B------:R-:W-:Y:S02]  /*314f0*/  PRMT R94, RZ, 0x7610, R94 ;  /* 0x00007610ff5e7816 */ /* 0x000fe4000000005e */
[----:B------:R-:W-:Y:S01]  /*31500*/  PRMT R95, RZ, 0x7610, R95 ;  /* 0x00007610ff5f7816 */ /* 0x000fe2000000005f */
[----:B0-----:R-:W-:Y:S01]  /*31510*/  @!P0 IMAD.MOV.U32 R4, RZ, RZ, R147 ;  /* 0x000000ffff048224 */ /* 0x001fe200078e0093 */
[----:B------:R-:W-:Y:S01]  /*31520*/  PRMT R92, RZ, 0x7610, R92 ;  /* 0x00007610ff5c7816 */ /* 0x000fe2000000005c */
[----:B------:R-:W-:Y:S02]  /*31530*/  @!P0 IMAD.MOV.U32 R5, RZ, RZ, R17 ;  /* 0x000000ffff058224 */ /* 0x000fe400078e0011 */
[----:B------:R-:W4:Y:S04]  /*31540*/  LDL R17, [R1+0x2cbc] ;  /* 0x002cbc0001117983 */ /* 0x000f280000100800 */
[----:B------:R0:W4:Y:S02]  /*31550*/  @!P0 LDG.E.U8 R94, desc[UR10][R4.64] ;  /* 0x0000000a045e8981 */ /* 0x000124000c1e1100 */
[----:B0-----:R-:W-:-:S02]  /*31560*/  @!P0 IMAD.MOV.U32 R4, RZ, RZ, R15 ;  /* 0x000000ffff048224 */ /* 0x001fc400078e000f */
[----:B------:R-:W-:Y:S01]  /*31570*/  @!P0 IMAD.MOV.U32 R5, RZ, RZ, R31 ;  /* 0x000000ffff058224 */ /* 0x000fe200078e001f */
[----:B------:R-:W4:Y:S04]  /*31580*/  LDL R15, [R1+0x2c9c] ;  /* 0x002c9c00010f7983 */ /* 0x000f280000100800 */
[----:B------:R-:W4:Y:S04]  /*31590*/  LDL R31, [R1+0x2c98] ;  /* 0x002c9800011f7983 */ /* 0x000f280000100800 */
[----:B------:R0:W4:Y:S01]  /*315a0*/  @!P0 LDG.E.U8 R95, desc[UR10][R4.64] ;  /* 0x0000000a045f8981 */ /* 0x000122000c1e1100 */
[----:B------:R-:W-:Y:S01]  /*315b0*/  PRMT R93, RZ, 0x7610, R93 ;  /* 0x00007610ff5d7816 */ /* 0x000fe2000000005d */
[----:B0-----:R-:W-:-:S02]  /*315c0*/  @!P0 IMAD.MOV.U32 R4, RZ, RZ, R27 ;  /* 0x000000ffff048224 */ /* 0x001fc400078e001b */
[----:B------:R-:W-:Y:S01]  /*315d0*/  @!P0 IMAD.MOV.U32 R5, RZ, RZ, R29 ;  /* 0x000000ffff058224 */ /* 0x000fe200078e001d */
[----:B------:R-:W4:Y:S04]  /*315e0*/  LDL R27, [R1+0x2c7c] ;  /* 0x002c7c00011b7983 */ /* 0x000f280000100800 */
[----:B------:R-:W4:Y:S04]  /*315f0*/  LDL R29, [R1+0x2c78] ;  /* 0x002c7800011d7983 */ /* 0x000f280000100800 */
[----:B------:R2:W4:Y:S02]  /*31600*/  @!P0 LDG.E.U8 R92, desc[UR10][R4.64] ;  /* 0x0000000a045c8981 */ /* 0x000524000c1e1100 */
[----:B--2---:R-:W-:-:S02]  /*31610*/  @!P0 IMAD.MOV.U32 R4, RZ, RZ, R12 ;  /* 0x000000ffff048224 */ /* 0x004fc400078e000c */
[----:B---3--:R-:W-:Y:S01]  /*31620*/  @!P0 IMAD.MOV.U32 R5, RZ, RZ, R13 ;  /* 0x000000ffff058224 */ /* 0x008fe200078e000d */
[----:B------:R-:W2:Y:S04]  /*31630*/  LDL R12, [R1+0x2c5c] ;  /* 0x002c5c00010c7983 */ /* 0x000ea80000100800 */
[----:B------:R-:W3:Y:S04]  /*31640*/  LDL R13, [R1+0x2c58] ;  /* 0x002c5800010d7983 */ /* 0x000ee80000100800 */
[----:B------:R0:W3:Y:S01]  /*31650*/  @!P0 LDG.E.U8 R93, desc[UR10][R4.64] ;  /* 0x0000000a045d8981 */ /* 0x0000e2000c1e1100 */
[----:B------:R-:W-:Y:S01]  /*31660*/  PRMT R90, RZ, 0x7610, R90 ;  /* 0x00007610ff5a7816 */ /* 0x000fe2000000005a */
[----:B0-----:R-:W-:-:S02]  /*31670*/  @!P0 IMAD.MOV.U32 R5, RZ, RZ, R7 ;  /* 0x000000ffff058224 */ /* 0x001fc400078e0007 */
[----:B------:R-:W3:Y:S01]  /*31680*/  LDL R7, [R1+0x2c38] ;  /* 0x002c380001077983 */ /* 0x000ee20000100800 */
[----:B----4-:R-:W-:-:S03]  /*31690*/  @!P0 IMAD.MOV.U32 R4, RZ, RZ, R3 ;  /* 0x000000ffff048224 */ /* 0x010fc600078e0003 */
[----:B------:R-:W4:Y:S04]  /*316a0*/  LDL R3, [R1+0x2c3c] ;  /* 0x002c3c0001037983 */ /* 0x000f280000100800 */
[----:B------:R0:W4:Y:S02]  /*316b0*/  @!P0 LDG.E.U8 R90, desc[UR10][R4.64] ;  /* 0x0000000a045a8981 */ /* 0x000124000c1e1100 */
[----:B0-----:R-:W-:Y:S02]  /*316c0*/  @!P0 IMAD.MOV.U32 R5, RZ, RZ, R6 ;  /* 0x000000ffff058224 */ /* 0x001fe400078e0006 */
[----:B------:R-:W4:Y:S01]  /*316d0*/  LDL R6, [R1+0x2c18] ;  /* 0x002c180001067983 */ /* 0x000f220000100800 */
[----:B------:R-:W-:-:S03]  /*316e0*/  @!P0 IMAD.MOV.U32 R4, RZ, RZ, R2 ;  /* 0x000000ffff048224 */ /* 0x000fc600078e0002 */
[----:B------:R-:W4:Y:S01]  /*316f0*/  LDL R2, [R1+0x2c1c] ;  /* 0x002c1c0001027983 */ /* 0x000f220000100800 */
[----:B------:R-:W-:Y:S02]  /*31700*/  PRMT R91, RZ, 0x7610, R91 ;  /* 0x00007610ff5b7816 */ /* 0x000fe4000000005b */
[----:B------:R-:W-:-:S04]  /*31710*/  PRMT R88, RZ, 0x7610, R88 ;  /* 0x00007610ff587816 */ /* 0x000fc80000000058 */
[----:B------:R0:W4:Y:S02]  /*31720*/  @!P0 LDG.E.U8 R91, desc[UR10][R4.64] ;  /* 0x0000000a045b8981 */ /* 0x000124000c1e1100 */
[----:B0-----:R-:W-:Y:S02]  /*31730*/  @!P0 IMAD.MOV.U32 R4, RZ, RZ, R32 ;  /* 0x000000ffff048224 */ /* 0x001fe400078e0020 */
[----:B------:R-:W-:Y:S01]  /*31740*/  @!P0 IMAD.MOV.U32 R5, RZ, RZ, R34 ;  /* 0x000000ffff058224 */ /* 0x000fe200078e0022 */
[----:B------:R-:W-:Y:S01]  /*31750*/  PRMT R89, RZ, 0x7610, R89 ;  /* 0x00007610ff597816 */ /* 0x000fe20000000059 */
[----:B------:R-:W4:Y:S04]  /*31760*/  LDL R34, [R1+0x2bb8] ;  /* 0x002bb80001227983 */ /* 0x000f280000100800 */
[----:B------:R0:W4:Y:S01]  /*31770*/  @!P0 LDG.E.U8 R88, desc[UR10][R4.64] ;  /* 0x0000000a04588981 */ /* 0x000122000c1e1100 */
[----:B------:R-:W-:-:S02]  /*31780*/  PRMT R86, RZ, 0x7610, R86 ;  /* 0x00007610ff567816 */ /* 0x000fc40000000056 */
[----:B------:R-:W-:Y:S01]  /*31790*/  PRMT R87, RZ, 0x7610, R87 ;  /* 0x00007610ff577816 */ /* 0x000fe20000000057 */
[----:B------:R-:W4:Y:S01]  /*317a0*/  LDL R32, [R1+0x2b98] ;  /* 0x002b980001207983 */ /* 0x000f220000100800 */
[----:B0-----:R-:W-:-:S03]  /*317b0*/  @!P0 IMAD.MOV.U32 R5, RZ, RZ, R28 ;  /* 0x000000ffff058224 */ /* 0x001fc600078e001c */
[----:B------:R-:W4:Y:S01]  /*317c0*/  LDL R28, [R1+0x2bf8] ;  /* 0x002bf800011c7983 */ /* 0x000f220000100800 */
[----:B------:R-:W-:Y:S01]  /*317d0*/  PRMT R84, RZ, 0x7610, R84 ;  /* 0x00007610ff547816 */ /* 0x000fe20000000054 */
[----:B------:R-:W-:Y:S02]  /*317e0*/  @!P0 IMAD.MOV.U32 R4, RZ, RZ, R17 ;  /* 0x000000ffff048224 */ /* 0x000fe400078e0011 */
[----:B------:R-:W4:Y:S04]  /*317f0*/  LDL R17, [R1+0x2bfc] ;  /* 0x002bfc0001117983 */ /* 0x000f280000100800 */
[----:B------:R0:W4:Y:S02]  /*31800*/  @!P0 LDG.E.U8 R89, desc[UR10][R4.64] ;  /* 0x0000000a04598981 */ /* 0x000124000c1e1100 */
[----:B0-----:R-:W-:-:S02]  /*31810*/  @!P0 IMAD.MOV.U32 R4, RZ, RZ, R15 ;  /* 0x000000ffff048224 */ /* 0x001fc400078e000f */
[----:B------:R-:W4:Y:S01]  /*31820*/  LDL R15, [R1+0x2bbc] ;  /* 0x002bbc00010f7983 */ /* 0x000f220000100800 */
[----:B------:R-:W-:Y:S01]  /*31830*/  @!P0 IMAD.MOV.U32 R5, RZ, RZ, R31 ;  /* 0x000000ffff058224 */ /* 0x000fe200078e001f */
[----:B------:R-:W-:Y:S02]  /*31840*/  PRMT R85, RZ, 0x7610, R85 ;  /* 0x00007610ff557816 */ /* 0x000fe40000000055 */
[----:B------:R-:W4:Y:S04]  /*31850*/  LDL R31, [R1+0x2b38] ;  /* 0x002b3800011f7983 */ /* 0x000f280000100800 */
[----:B------:R0:W4:Y:S02]  /*31860*/  @!P0 LDG.E.U8 R86, desc[UR10][R4.64] ;  /* 0x0000000a04568981 */ /* 0x000124000c1e1100 */
[----:B0-----:R-:W-:-:S02]  /*31870*/  @!P0 IMAD.MOV.U32 R4, RZ, RZ, R27 ;  /* 0x000000ffff048224 */ /* 0x001fc400078e001b */
[----:B------:R-:W4:Y:S01]  /*31880*/  LDL R27, [R1+0x2b9c] ;  /* 0x002b9c00011b7983 */ /* 0x000f220000100800 */
[----:B------:R-:W-:-:S03]  /*31890*/  @!P0 IMAD.MOV.U32 R5, RZ, RZ, R29 ;  /* 0x000000ffff058224 */ /* 0x000fc600078e001d */
[----:B------:R-:W4:Y:S04]  /*318a0*/  LDL R29, [R1+0x2b3c] ;  /* 0x002b3c00011d7983 */ /* 0x000f280000100800 */
[----:B------:R2:W4:Y:S02]  /*318b0*/  @!P0 LDG.E.U8 R87, desc[UR10][R4.64] ;  /* 0x0000000a04578981 */ /* 0x000524000c1e1100 */
[----:B--2---:R-:W-:Y:S02]  /*318c0*/  @!P0 IMAD.MOV.U32 R4, RZ, RZ, R12 ;  /* 0x000000ffff048224 */ /* 0x004fe400078e000c */
[----:B------:R-:W2:Y:S01]  /*318d0*/  LDL R12, [R1+0x2b7c] ;  /* 0x002b7c00010c7983 */ /* 0x000ea20000100800 */
[----:B---3--:R-:W-:-:S03]  /*318e0*/  @!P0 IMAD.MOV.U32 R5, RZ, RZ, R13 ;  /* 0x000000ffff058224 */ /* 0x008fc600078e000d */
[----:B------:R-:W3:Y:S04]  /*318f0*/  LDL R13, [R1+0x2b78] ;  /* 0x002b7800010d7983 */ /* 0x000ee80000100800 */
[----:B------:R0:W3:Y:S02]  /*31900*/  @!P0 LDG.E.U8 R84, desc[UR10][R4.64] ;  /* 0x0000000a04548981 */ /* 0x0000e4000c1e1100 */
[----:B0-----:R-:W-:Y:S02]  /*31910*/  @!P0 IMAD.MOV.U32 R5, RZ, RZ, R7 ;  /* 0x000000ffff058224 */ /* 0x001fe400078e0007 */
        /* <DEDUP_REMOVED lines=10> */
[----:B------:R0:W4:Y:S01]  /*319c0*/  @!P0 LDG.E.U8 R82, desc[UR10][R4.64] ;  /* 0x0000000a04528981 */ /* 0x000122000c1e1100 */
[----:B------:R-:W-:Y:S02]  /*319d0*/  PRMT R80, RZ, 0x7610, R80 ;  /* 0x00007610ff507816 */ /* 0x000fe40000000050 */
[----:B------:R-:W-:Y:S02]  /*319e0*/  PRMT R81, RZ, 0x7610, R81 ;  /* 0x00007610ff517816 */ /* 0x000fe40000000051 */
[----:B------:R-:W-:Y:S01]  /*319f0*/  PRMT R78, RZ, 0x7610, R78 ;  /* 0x00007610ff4e7816 */ /* 0x000fe2000000004e */
[----:B0-----:R-:W-:Y:S02]  /*31a00*/  @!P0 IMAD.MOV.U32 R5, RZ, RZ, R28 ;  /* 0x000000ffff058224 */ /* 0x001fe400078e001c */
[----:B------:R-:W4:Y:S01]  /*31a10*/  LDL R28, [R1+0x2af8] ;  /* 0x002af800011c7983 */ /* 0x000f220000100800 */
[----:B------:R-:W-:Y:S02]  /*31a20*/  PRMT R79, RZ, 0x7610, R79 ;  /* 0x00007610ff4f7816 */ /* 0x000fe4000000004f */
[----:B------:R-:W-:Y:S01]  /*31a30*/  PRMT R76, RZ, 0x7610, R76 ;  /* 0x00007610ff4c7816 */ /* 0x000fe2000000004c */
[----:B------:R-:W-:-:S02]  /*31a40*/  @!P0 IMAD.MOV.U32 R4, RZ, RZ, R17 ;  /* 0x000000ffff048224 */ /* 0x000fc400078e0011 */
[----:B------:R-:W4:Y:S04]  /*31a50*/  LDL R17, [R1+0x2afc] ;  /* 0x002afc0001117983 */ /* 0x000f280000100800 */
[----:B------:R0:W4:Y:S02]  /*31a60*/  @!P0 LDG.E.U8 R83, desc[UR10][R4.64] ;  /* 0x0000000a04538981 */ /* 0x000124000c1e1100 */
[----:B0-----:R-:W-:Y:S02]  /*31a70*/  @!P0 IMAD.MOV.U32 R4, RZ, RZ, R35 ;  /* 0x000000ffff048224 */ /* 0x001fe400078e0023 */
[----:B------:R-:W-:-:S05]  /*31a80*/  @!P0 IMAD.MOV.U32 R5, RZ, RZ, R36 ;  /* 0x000000ffff058224 */ /* 0x000fca00078e0024 */
[----:B------:R0:W4:Y:S02]  /*31a90*/  @!P0 LDG.E.U8 R80, desc[UR10][R4.64] ;  /* 0x0000000a04508981 */ /* 0x000124000c1e1100 */
[----:B0-----:R-:W-:Y:S02]  /*31aa0*/  @!P0 IMAD.MOV.U32 R4, RZ, RZ, R15 ;  /* 0x000000ffff048224 */ /* 0x001fe400078e000f */
[----:B------:R-:W-:Y:S01]  /*31ab0*/  @!P0 IMAD.MOV.U32 R5, RZ, RZ, R34 ;  /* 0x000000ffff058224 */ /* 0x000fe200078e0022 */
[----:B------:R-:W4:Y:S04]  /*31ac0*/  LDL R15, [R1+0x2ad8] ;  /* 0x002ad800010f7983 */ /* 0x000f280000100800 */
[----:B------:R0:W4:Y:S02]  /*31ad0*/  @!P0 LDG.E.U8 R81, desc[UR10][R4.64] ;  /* 0x0000000a04518981 */ /* 0x000124000c1e1100 */
[----:B0-----:R-:W-:-:S02]  /*31ae0*/  @!P0 IMAD.MOV.U32 R4, RZ, RZ, R27 ;  /* 0x000000ffff048224 */ /* 0x001fc400078e001b */
[----:B------:R-:W-:Y:S01]  /*31af0*/  @!P0 IMAD.MOV.U32 R5, RZ, RZ, R32 ;  /* 0x000000ffff058224 */ /* 0x000fe200078e0020 */
[----:B------:R-:W4:Y:S04]  /*31b00*/  LDL.LU R27, [R1+0x2adc] ;  /* 0x002adc00011b7983 */ /* 0x000f280000300800 */
[----:B------:R2:W4:Y:S01]  /*31b10*/  @!P0 LDG.E.U8 R78, desc[UR10][R4.64] ;  /* 0x0000000a044e8981 */ /* 0x000522000c1e1100 */
[----:B------:R-:W-:-:S03]  /*31b20*/  PRMT R77, RZ, 0x7610, R77 ;  /* 0x00007610ff4d7816 */ /* 0x000fc6000000004d */
[----:B------:R-:W4:Y:S04]  /*31b30*/  LDL R41, [R1+0x2a58] ;  /* 0x002a580001297983 */ /* 0x000f280000100800 */
[----:B------:R-:W4:Y:S01]  /*31b40*/  LDL R40, [R1+0x2a5c] ;  /* 0x002a5c0001287983 */ /* 0x000f220000100800 */
[----:B--2---:R-:W-:Y:S02]  /*31b50*/  @!P0 IMAD.MOV.U32 R4, RZ, RZ, R12 ;  /* 0x000000ffff048224 */ /* 0x004fe400078e000c */
[----:B---3--:R-:W-:Y:S01]  /*31b60*/  @!P0 IMAD.MOV.U32 R5, RZ, RZ, R13 ;  /* 0x000000ffff058224 */ /* 0x008fe200078e000d */
[----:B------:R-:W2:Y:S04]  /*31b70*/  LDL R12, [R1+0x2abc] ;  /* 0x002abc00010c7983 */ /* 0x000ea80000100800 */
[----:B------:R0:W3:Y:S04]  /*31b80*/  @!P0 LDG.E.U8 R79, desc[UR10][R4.64] ;  /* 0x0000000a044f8981 */ /* 0x0000e8000c1e1100 */
[----:B------:R-:W3:Y:S04]  /*31b90*/  LDL R13, [R1+0x2ab8] ;  /* 0x002ab800010d7983 */ /* 0x000ee80000100800 */
[----:B------:R-:W3:Y:S01]  /*31ba0*/  LDL R39, [R1+0x2a38] ;  /* 0x002a380001277983 */ /* 0x000ee20000100800 */
[----:B0-----:R-:W-:-:S03]  /*31bb0*/  @!P0 IMAD.MOV.U32 R5, RZ, RZ, R7 ;  /* 0x000000ffff058224 */ /* 0x001fc600078e0007 */
[----:B------:R-:W3:Y:S04]  /*31bc0*/  LDL R7, [R1+0x2a98] ;  /* 0x002a980001077983 */ /* 0x000ee80000100800 */
[----:B------:R-:W3:Y:S04]  /*31bd0*/  LDL R37, [R1+0x2a3c] ;  /* 0x002a3c0001257983 */ /* 0x000ee80000100800 */
[----:B------:R-:W3:Y:S04]  /*31be0*/  LDL R36, [R1+0x2a18] ;  /* 0x002a180001247983 */ /* 0x000ee80000100800 */
[----:B------:R-:W3:Y:S01]  /*31bf0*/  LDL R35, [R1+0x2a1c] ;  /* 0x002a1c0001237983 */ /* 0x000ee20000100800 */
[----:B------:R-:W-:-:S03]  /*31c00*/  PRMT R74, RZ, 0x7610, R74 ;  /* 0x00007610ff4a7816 */ /* 0x000fc6000000004a */
[----:B------:R-:W3:Y:S04]  /*31c10*/  LDL R34, [R1+0x29f8] ;  /* 0x0029f80001227983 */ /* 0x000ee80000100800 */
[----:B------:R-:W3:Y:S01]  /*31c20*/  LDL R32, [R1+0x29fc] ;  /* 0x0029fc0001207983 */ /* 0x000ee20000100800 */
[----:B----4-:R-:W-:-:S03]  /*31c30*/  @!P0 IMAD.MOV.U32 R4, RZ, RZ, R3 ;  /* 0x000000ffff048224 */ /* 0x010fc600078e0003 */
[----:B------:R-:W4:Y:S04]  /*31c40*/  LDL R3, [R1+0x2a9c] ;  /* 0x002a9c0001037983 */ /* 0x000f280000100800 */
[----:B------:R0:W4:Y:S02]  /*31c50*/  @!P0 LDG.E.U8 R76, desc[UR10][R4.64] ;  /* 0x0000000a044c8981 */ /* 0x000124000c1e1100 */
[----:B0-----:R-:W-:Y:S02]  /*31c60*/  @!P0 IMAD.MOV.U32 R4, RZ, RZ, R29 ;  /* 0x000000ffff048224 */ /* 0x001fe400078e001d */
[----:B------:R-:W-:Y:S01]  /*31c70*/  @!P0 IMAD.MOV.U32 R5, RZ, RZ, R31 ;  /* 0x000000ffff058224 */ /* 0x000fe200078e001f */
[----:B------:R-:W-:Y:S01]  /*31c80*/  PRMT R75, RZ, 0x7610, R75 ;  /* 0x00007610ff4b7816 */ /* 0x000fe2000000004b */
[----:B------:R-:W4:Y:S04]  /*31c90*/  LDL R29, [R1+0x29dc] ;  /* 0x0029dc00011d7983 */ /* 0x000f280000100800 */
[----:B------:R0:W4:Y:S04]  /*31ca0*/  @!P0 LDG.E.U8 R77, desc[UR10][R4.64] ;  /* 0x0000000a044d8981 */ /* 0x000128000c1e1100 */
[----:B------:R-:W4:Y:S01]  /*31cb0*/  LDL R31, [R1+0x29d8] ;  /* 0x0029d800011f7983 */ /* 0x000f220000100800 */
[----:B0-----:R-:W-:-:S03]  /*31cc0*/  @!P0 IMAD.MOV.U32 R5, RZ, RZ, R6 ;  /* 0x000000ffff058224 */ /* 0x001fc600078e0006 */
[----:B------:R-:W4:Y:S01]  /*31cd0*/  LDL R6, [R1+0x2a78] ;  /* 0x002a780001067983 */ /* 0x000f220000100800 */
[----:B------:R-:W-:-:S03]  /*31ce0*/  @!P0 IMAD.MOV.U32 R4, RZ, RZ, R2 ;  /* 0x000000ffff048224 */ /* 0x000fc600078e0002 */
[----:B------:R-:W4:Y:S04]  /*31cf0*/  LDL R2, [R1+0x2a7c] ;  /* 0x002a7c0001027983 */ /* 0x000f280000100800 */
[----:B------:R0:W4:Y:S01]  /*31d00*/  @!P0 LDG.E.U8 R74, desc[UR10][R4.64] ;  /* 0x0000000a044a8981 */ /* 0x000122000c1e1100 */
[----:B------:R-:W-:Y:S02]  /*31d10*/  PRMT R72, RZ, 0x7610, R72 ;  /* 0x00007610ff487816 */ /* 0x000fe40000000048 */
[----:B------:R-:W-:Y:S02]  /*31d20*/  PRMT R73, RZ, 0x7610, R73 ;  /* 0x00007610ff497816 */ /* 0x000fe40000000049 */
[----:B------:R-:W-:Y:S01]  /*31d30*/  PRMT R70, RZ, 0x7610, R70 ;  /* 0x00007610ff467816 */ /* 0x000fe20000000046 */
[----:B0-----:R-:W-:-:S02]  /*31d40*/  @!P0 IMAD.MOV.U32 R5, RZ, RZ, R28 ;  /* 0x000000ffff058224 */ /* 0x001fc400078e001c */
[----:B------:R-:W4:Y:S01]  /*31d50*/  LDL R28, [R1+0x29b8] ;  /* 0x0029b800011c7983 */ /* 0x000f220000100800 */
[----:B------:R-:W-:-:S03]  /*31d60*/  @!P0 IMAD.MOV.U32 R4, RZ, RZ, R17 ;  /* 0x000000ffff048224 */ /* 0x000fc600078e0011 */
[----:B------:R-:W4:Y:S04]  /*31d70*/  LDL R17, [R1+0x29bc] ;  /* 0x0029bc0001117983 */ /* 0x000f280000100800 */
[----:B------:R0:W4:Y:S02]  /*31d80*/  @!P0 LDG.E.U8 R75, desc[UR10][R4.64] ;  /* 0x0000000a044b8981 */ /* 0x000124000c1e1100 */
[----:B0-----:R-:W-:Y:S02]  /*31d90*/  @!P0 IMAD.MOV.U32 R5, RZ, RZ, R15 ;  /* 0x000000ffff058224 */ /* 0x001fe400078e000f */
[----:B------:R-:W4:Y:S01]  /*31da0*/  LDL R15, [R1+0x2998] ;  /* 0x00299800010f7983 */ /* 0x000f220000100800 */
[----:B------:R-:W-:-:S05]  /*31db0*/  @!P0 IMAD.MOV.U32 R4, RZ, RZ, R27 ;  /* 0x000000ffff048224 */ /* 0x000fca00078e001b */
[----:B------:R2:W4:Y:S02]  /*31dc0*/  @!P0 LDG.E.U8 R72, desc[UR10][R4.64] ;  /* 0x0000000a04488981 */ /* 0x000524000c1e1100 */
[----:B--2---:R-:W-:Y:S02]  /*31dd0*/  @!P0 IMAD.MOV.U32 R4, RZ, RZ, R12 ;  /* 0x000000ffff048224 */ /* 0x004fe400078e000c */
[----:B------:R-:W2:Y:S01]  /*31de0*/  LDL R12, [R1+0x2978] ;  /* 0x00297800010c7983 */ /* 0x000ea20000100800 */
[----:B---3--:R-:W-:-:S03]  /*31df0*/  @!P0 IMAD.MOV.U32 R5, RZ, RZ, R13 ;  /* 0x000000ffff058224 */ /* 0x008fc600078e000d */
[----:B------:R-:W3:Y:S04]  /*31e00*/  LDL R13, [R1+0x299c] ;  /* 0x00299c00010d7983 */ /* 0x000ee80000100800 */
[----:B------:R0:W2:Y:S02]  /*31e10*/  @!P0 LDG.E.U8 R73, desc[UR10][R4.64] ;  /* 0x0000000a04498981 */ /* 0x0000a4000c1e1100 */
[----:B0-----:R-:W-:Y:S02]  /*31e20*/  @!P0 IMAD.MOV.U32 R5, RZ, RZ, R7 ;  /* 0x000000ffff058224 */ /* 0x001fe400078e0007 */
[----:B------:R-:W2:Y:S01]  /*31e30*/  LDL R7, [R1+0x297c] ;  /* 0x00297c0001077983 */ /* 0x000ea20000100800 */
        /* <DEDUP_REMOVED lines=10> */
[----:B------:R-:W-:Y:S01]  /*31ee0*/  PRMT R69, RZ, 0x7610, R69 ;  /* 0x00007610ff457816 */ /* 0x000fe20000000045 */
[----:B0-----:R-:W-:Y:S02]  /*31ef0*/  @!P0 IMAD.MOV.U32 R4, RZ, RZ, R40 ;  /* 0x000000ffff048224 */ /* 0x001fe400078e0028 */
[----:B------:R-:W-:-:S05]  /*31f00*/  @!P0 IMAD.MOV.U32 R5, RZ, RZ, R41 ;  /* 0x000000ffff058224 */ /* 0x000fca00078e0029 */
[----:B------:R0:W4:Y:S01]  /*31f10*/  @!P0 LDG.E.U8 R68, desc[UR10][R4.64] ;  /* 0x0000000a04448981 */ /* 0x000122000c1e1100 */
[----:B------:R-:W-:Y:S01]  /*31f20*/  PRMT R66, RZ, 0x7610, R66 ;  /* 0x00007610ff427816 */ /* 0x000fe20000000042 */
[----:B0-----:R-:W-:Y:S02]  /*31f30*/  @!P0 IMAD.MOV.U32 R4, RZ, RZ, R37 ;  /* 0x000000ffff048224 */ /* 0x001fe400078e0025 */
[----:B------:R-:W-:Y:S01]  /*31f40*/  @!P0 IMAD.MOV.U32 R5, RZ, RZ, R39 ;  /* 0x000000ffff058224 */ /* 0x000fe200078e0027 */
[----:B------:R-:W-:Y:S01]  /*31f50*/  PRMT R67, RZ, 0x7610, R67 ;  /* 0x00007610ff437816 */ /* 0x000fe20000000043 */
[----:B------:R-:W4:Y:S04]  /*31f60*/  LDL.LU R37, [R1+0x2918] ;  /* 0x0029180001257983 */ /* 0x000f280000300800 */
[----:B------:R0:W4:Y:S02]  /*31f70*/  @!P0 LDG.E.U8 R69, desc[UR10][R4.64] ;  /* 0x0000000a04458981 */ /* 0x000124000c1e1100 */
[----:B0-----:R-:W-:-:S02]  /*31f80*/  @!P0 IMAD.MOV.U32 R4, RZ, RZ, R35 ;  /* 0x000000ffff048224 */ /* 0x001fc400078e0023 */
[----:B------:R-:W-:-:S05]  /*31f90*/  @!P0 IMAD.MOV.U32 R5, RZ, RZ, R36 ;  /* 0x000000ffff058224 */ /* 0x000fca00078e0024 */
[----:B------:R0:W4:Y:S01]  /*31fa0*/  @!P0 LDG.E.U8 R66, desc[UR10][R4.64] ;  /* 0x0000000a04428981 */ /* 0x000122000c1e1100 */
[----:B------:R-:W-:Y:S01]  /*31fb0*/  PRMT R64, RZ, 0x7610, R64 ;  /* 0x00007610ff407816 */ /* 0x000fe20000000040 */
[----:B0-----:R-:W-:Y:S02]  /*31fc0*/  @!P0 IMAD.MOV.U32 R4, RZ, RZ, R32 ;  /* 0x000000ffff048224 */ /* 0x001fe400078e0020 */
[----:B------:R-:W-:Y:S01]  /*31fd0*/  @!P0 IMAD.MOV.U32 R5, RZ, RZ, R34 ;  /* 0x000000ffff058224 */ /* 0x000fe200078e0022 */
        /* <DEDUP_REMOVED lines=12> */
[----:B------:R-:W-:-:S05]  /*320a0*/  @!P0 IMAD.MOV.U32 R5, RZ, RZ, R28 ;  /* 0x000000ffff058224 */ /* 0x000fca00078e001c */
[----:B------:R0:W4:Y:S02]  /*320b0*/  @!P0 LDG.E.U8 R65, desc[UR10][R4.64] ;  /* 0x0000000a04418981 */ /* 0x000124000c1e1100 */
[----:B0-----:R-:W-:Y:S02]  /*320c0*/  @!P0 IMAD.MOV.U32 R5, RZ, RZ, R15 ;  /* 0x000000ffff058224 */ /* 0x001fe400078e000f */
[----:B------:R-:W4:Y:S01]  /*320d0*/  LDL R15, [R1+0x2ff0] ;  /* 0x002ff000010f7983 */ /* 0x000f220000100800 */
[----:B---3--:R-:W-:-:S05]  /*320e0*/  @!P0 IMAD.MOV.U32 R4, RZ, RZ, R13 ;  /* 0x000000ffff048224 */ /* 0x008fca00078e000d */
[----:B------:R2:W3:Y:S02]  /*320f0*/  @!P0 LDG.E.U8 R62, desc[UR10][R4.64] ;  /* 0x0000000a043e8981 */ /* 0x0004e4000c1e1100 */
[----:B--2---:R-:W-:Y:S02]  /*32100*/  @!P0 IMAD.MOV.U32 R5, RZ, RZ, R12 ;  /* 0x000000ffff058224 */ /* 0x004fe400078e000c */
[----:B------:R-:W-:Y:S02]  /*32110*/  @!P0 IMAD.MOV.U32 R4, RZ, RZ, R7 ;  /* 0x000000ffff048224 */ /* 0x000fe400078e0007 */
[----:B------:R-:W2:Y:S04]  /*32120*/  LDL R7, [R1+0x2068] ;  /* 0x0020680001077983 */ /* 0x000ea80000100800 */
[----:B------:R4:W3:Y:S02]  /*32130*/  @!P0 LDG.E.U8 R63, desc[UR10][R4.64] ;  /* 0x0000000a043f8981 */ /* 0x0008e4000c1e1100 */
[----:B----4-:R-:W-:-:S02]  /*32140*/  @!P0 IMAD.MOV.U32 R4, RZ, RZ, R3 ;  /* 0x000000ffff048224 */ /* 0x010fc400078e0003 */
[----:B------:R-:W4:Y:S01]  /*32150*/  LDL R3, [R1+0x2ff4] ;  /* 0x002ff40001037983 */ /* 0x000f220000100800 */
[----:B------:R-:W-:-:S03]  /*32160*/  @!P0 IMAD.MOV.U32 R5, RZ, RZ, R6 ;  /* 0x000000ffff058224 */ /* 0x000fc600078e0006 */
[----:B------:R-:W3:Y:S04]  /*32170*/  LDL R6, [R1+0x3014] ;  /* 0x0030140001067983 */ /* 0x000ee80000100800 */
[----:B------:R0:W4:Y:S02]  /*32180*/  @!P0 LDG.E.U8 R60, desc[UR10][R4.64] ;  /* 0x0000000a043c8981 */ /* 0x000124000c1e1100 */
[----:B0-----:R-:W-:Y:S02]  /*32190*/  @!P0 IMAD.MOV.U32 R4, RZ, RZ, R2 ;  /* 0x000000ffff048224 */ /* 0x001fe400078e0002 */
[----:B------:R-:W2:Y:S04]  /*321a0*/  LDL R2, [R1+0x3028] ;  /* 0x0030280001027983 */ /* 0x000ea80000100800 */
[----:B------:R-:W3:Y:S04]  /*321b0*/  LDL.LU R12, [R1+0x2878] ;  /* 0x00287800010c7983 */ /* 0x000ee80000300800 */
[----:B------:R-:W4:Y:S04]  /*321c0*/  LDL.LU R45, [R1+0x28bc] ;  /* 0x0028bc00012d7983 */ /* 0x000f280000300800 */
[----:B------:R-:W2:Y:S04]  /*321d0*/  LDL.LU R42, [R1+0x28f8] ;  /* 0x0028f800012a7983 */ /* 0x000ea80000300800 */
[----:B------:R-:W3:Y:S04]  /*321e0*/  LDL.LU R43, [R1+0x28dc] ;  /* 0x0028dc00012b7983 */ /* 0x000ee80000300800 */
[----:B------:R-:W4:Y:S04]  /*321f0*/  LDL.LU R41, [R1+0x28d8] ;  /* 0x0028d80001297983 */ /* 0x000f280000300800 */
[----:B------:R-:W4:Y:S04]  /*32200*/  LDL.LU R36, [R1+0x28b8] ;  /* 0x0028b80001247983 */ /* 0x000f280000300800 */
[----:B------:R-:W4:Y:S04]  /*32210*/  LDL.LU R34, [R1+0x289c] ;  /* 0x00289c0001227983 */ /* 0x000f280000300800 */
[----:B------:R-:W2:Y:S04]  /*32220*/  LDL.LU R28, [R1+0x28fc] ;  /* 0x0028fc00011c7983 */ /* 0x000ea80000300800 */
[----:B------:R-:W4:Y:S04]  /*32230*/  LDL.LU R13, [R1+0x287c] ;  /* 0x00287c00010d7983 */ /* 0x000f280000300800 */
[----:B------:R-:W4:Y:S04]  /*32240*/  LDL.LU R17, [R1+0x2898] ;  /* 0x0028980001117983 */ /* 0x000f280000300800 */
[----:B------:R-:W4:Y:S04]  /*32250*/  LDL.LU R128, [R1+0x2e10] ;  /* 0x002e100001807983 */ /* 0x000f280000300800 */
[----:B------:R-:W4:Y:S04]  /*32260*/  LDL.LU R133, [R1+0x2dd4] ;  /* 0x002dd40001857983 */ /* 0x000f280000300800 */
[----:B------:R-:W4:Y:S01]  /*32270*/  LDL.LU R136, [R1+0x2df0] ;  /* 0x002df00001887983 */ /* 0x000f220000300800 */
[----:B------:R-:W-:-:S03]  /*32280*/  @!P0 IMAD.MOV.U32 R5, RZ, RZ, R10 ;  /* 0x000000ffff058224 */ /* 0x000fc600078e000a */
[----:B------:R-:W4:Y:S04]  /*32290*/  LDL.LU R141, [R1+0x2db4] ;  /* 0x002db400018d7983 */ /* 0x000f280000300800 */
[----:B------:R-:W4:Y:S04]  /*322a0*/  LDL.LU R144, [R1+0x2dd0] ;  /* 0x002dd00001907983 */ /* 0x000f280000300800 */
[----:B------:R-:W4:Y:S04]  /*322b0*/  LDL.LU R149, [R1+0x2d94] ;  /* 0x002d940001957983 */ /* 0x000f280000300800 */
[----:B------:R0:W-:Y:S04]  /*322c0*/  STL [R1+0x51e4], R10 ;  /* 0x0051e40a01007387 */ /* 0x0001e80000100800 */
[----:B0-----:R-:W3:Y:S01]  /*322d0*/  LDL.LU R10, [R1+0x291c] ;  /* 0x00291c00010a7983 */ /* 0x001ee20000300800 */
[----:B------:R-:W-:-:S02]  /*322e0*/  PRMT R61, RZ, 0x7610, R61 ;  /* 0x00007610ff3d7816 */ /* 0x000fc4000000003d */
[----:B------:R-:W-:-:S04]  /*322f0*/  PRMT R58, RZ, 0x7610, R58 ;  /* 0x00007610ff3a7816 */ /* 0x000fc8000000003a */
[----:B------:R0:W4:Y:S01]  /*32300*/  @!P0 LDG.E.U8 R61, desc[UR10][R4.64] ;  /* 0x0000000a043d8981 */ /* 0x000122000c1e1100 */
[----:B------:R-:W-:Y:S01]  /*32310*/  PRMT R59, RZ, 0x7610, R59 ;  /* 0x00007610ff3b7816 */ /* 0x000fe2000000003b */
[----:B0-----:R-:W-:Y:S01]  /*32320*/  @!P0 IMAD.MOV.U32 R5, RZ, RZ, R37 ;  /* 0x000000ffff058224 */ /* 0x001fe200078e0025 */
[----:B------:R-:W-:Y:S02]  /*32330*/  PRMT R56, RZ, 0x7610, R56 ;  /* 0x00007610ff387816 */ /* 0x000fe40000000038 */
[----:B------:R-:W-:Y:S02]  /*32340*/  PRMT R57, RZ, 0x7610, R57 ;  /* 0x00007610ff397816 */ /* 0x000fe40000000039 */
[----:B------:R-:W-:Y:S02]  /*32350*/  PRMT R54, RZ, 0x7610, R54 ;  /* 0x00007610ff367816 */ /* 0x000fe40000000036 */
[----:B------:R-:W-:Y:S02]  /*32360*/  PRMT R55, RZ, 0x7610, R55 ;  /* 0x00007610ff377816 */ /* 0x000fe40000000037 */
[----:B------:R-:W-:Y:S01]  /*32370*/  PRMT R52, RZ, 0x7610, R52 ;  /* 0x00007610ff347816 */ /* 0x000fe20000000034 */
[----:B---3--:R-:W-:-:S05]  /*32380*/  @!P0 IMAD.MOV.U32 R4, RZ, RZ, R10 ;  /* 0x000000ffff048224 */ /* 0x008fca00078e000a */
[----:B------:R2:W3:Y:S02]  /*32390*/  @!P0 LDG.E.U8 R58, desc[UR10][R4.64] ;  /* 0x0000000a043a8981 */ /* 0x0004e4000c1e1100 */
[----:B--2---:R-:W-:Y:S02]  /*323a0*/  @!P0 IMAD.MOV.U32 R4, RZ, RZ, R28 ;  /* 0x000000ffff048224 */ /* 0x004fe400078e001c */
[----:B------:R-:W-:-:S05]  /*323b0*/  @!P0 IMAD.MOV.U32 R5, RZ, RZ, R42 ;  /* 0x000000ffff058224 */ /* 0x000fca00078e002a */
[----:B------:R0:W2:Y:S02]  /*323c0*/  @!P0 LDG.E.U8 R59, desc[UR10][R4.64] ;  /* 0x0000000a043b8981 */ /* 0x0000a4000c1e1100 */
[----:B0-----:R-:W-:Y:S02]  /*323d0*/  @!P0 IMAD.MOV.U32 R4, RZ, RZ, R43 ;  /* 0x000000ffff048224 */ /* 0x001fe400078e002b */
[----:B----4-:R-:W-:-:S05]  /*323e0*/  @!P0 IMAD.MOV.U32 R5, RZ, RZ, R41 ;  /* 0x000000ffff058224 */ /* 0x010fca00078e0029 */
[----:B------:R0:W4:Y:S02]  /*323f0*/  @!P0 LDG.E.U8 R56, desc[UR10][R4.64] ;  /* 0x0000000a04388981 */ /* 0x000124000c1e1100 */
[----:B0-----:R-:W-:Y:S02]  /*32400*/  @!P0 IMAD.MOV.U32 R4, RZ, RZ, R45 ;  /* 0x000000ffff048224 */ /* 0x001fe400078e002d */
[----:B------:R-:W-:-:S05]  /*32410*/  @!P0 IMAD.MOV.U32 R5, RZ, RZ, R36 ;  /* 0x000000ffff058224 */ /* 0x000fca00078e0024 */
[----:B------:R0:W4:Y:S02]  /*32420*/  @!P0 LDG.E.U8 R57, desc[UR10][R4.64] ;  /* 0x0000000a04398981 */ /* 0x000124000c1e1100 */
[----:B0-----:R-:W-:Y:S02]  /*32430*/  @!P0 IMAD.MOV.U32 R4, RZ, RZ, R34 ;  /* 0x000000ffff048224 */ /* 0x001fe400078e0022 */
[----:B------:R-:W-:-:S05]  /*32440*/  @!P0 IMAD.MOV.U32 R5, RZ, RZ, R17 ;  /* 0x000000ffff058224 */ /* 0x000fca00078e0011 */
[----:B------:R0:W4:Y:S04]  /*32450*/  @!P0 LDG.E.U8 R54, desc[UR10][R4.64] ;  /* 0x0000000a04368981 */ /* 0x000128000c1e1100 */
[----:B------:R1:W-:Y:S01]  /*32460*/  STL [R1+0x51e8], R10 ;  /* 0x0051e80a01007387 */ /* 0x0003e20000100800 */
[----:B0-----:R-:W-:Y:S02]  /*32470*/  @!P0 IMAD.MOV.U32 R4, RZ, RZ, R13 ;  /* 0x000000ffff048224 */ /* 0x001fe400078e000d */
[----:B------:R-:W-:Y:S01]  /*32480*/  @!P0 IMAD.MOV.U32 R5, RZ, RZ, R12 ;  /* 0x000000ffff058224 */ /* 0x000fe200078e000c */
[----:B-1----:R-:W3:Y:S04]  /*32490*/  LDL R10, [R1+0x2fd4] ;  /* 0x002fd400010a7983 */ /* 0x002ee80000100800 */
[----:B------:R0:W4:Y:S02]  /*324a0*/  @!P0 LDG.E.U8 R55, desc[UR10][R4.64] ;  /* 0x0000000a04378981 */ /* 0x000124000c1e1100 */
[----:B0-----:R-:W-:-:S02]  /*324b0*/  @!P0 IMAD.MOV.U32 R4, RZ, RZ, R31 ;  /* 0x000000ffff048224 */ /* 0x001fc400078e001f */
[----:B------:R-:W-:Y:S01]  /*324c0*/  @!P0 IMAD.MOV.U32 R5, RZ, RZ, R32 ;  /* 0x000000ffff058224 */ /* 0x000fe200078e0020 */
[----:B------:R-:W2:Y:S04]  /*324d0*/  LDL R31, [R1+0x2fd0] ;  /* 0x002fd000011f7983 */ /* 0x000ea80000100800 */
        /* <DEDUP_REMOVED lines=9> */
[----:B0-----:R-:W-:Y:S02]  /*32570*/  @!P0 IMAD.MOV.U32 R5, RZ, RZ, R29 ;  /* 0x000000ffff058224 */ /* 0x001fe400078e001d */
[----:B------:R-:W4:Y:S01]  /*32580*/  LDL R29, [R1+0x2f90] ;  /* 0x002f9000011d7983 */ /* 0x000f220000100800 */
[----:B------:R-:W-:-:S03]  /*32590*/  @!P0 IMAD.MOV.U32 R4, RZ, RZ, R6 ;  /* 0x000000ffff048224 */ /* 0x000fc600078e0006 */
[----:B------:R-:W4:Y:S04]  /*325a0*/  LDL R6, [R1+0x2f94] ;  /* 0x002f940001067983 */ /* 0x000f280000100800 */
[----:B------:R0:W4:Y:S01]  /*325b0*/  @!P0 LDG.E.U8 R50, desc[UR10][R4.64] ;  /* 0x0000000a04328981 */ /* 0x000122000c1e1100 */
[----:B------:R-:W-:Y:S01]  /*325c0*/  PRMT R51, RZ, 0x7610, R51 ;  /* 0x00007610ff337816 */ /* 0x000fe20000000033 */
[----:B0-----:R-:W-:Y:S02]  /*325d0*/  @!P0 IMAD.MOV.U32 R5, RZ, RZ, R15 ;  /* 0x000000ffff058224 */ /* 0x001fe400078e000f */
[----:B------:R-:W4:Y:S01]  /*325e0*/  LDL R15, [R1+0x2f70] ;  /* 0x002f7000010f7983 */ /* 0x000f220000100800 */
[----:B------:R-:W-:-:S03]  /*325f0*/  @!P0 IMAD.MOV.U32 R4, RZ, RZ, R3 ;  /* 0x000000ffff048224 */ /* 0x000fc600078e0003 */
[----:B------:R-:W4:Y:S01]  /*32600*/  LDL R3, [R1+0x2f74] ;  /* 0x002f740001037983 */ /* 0x000f220000100800 */
[----:B------:R-:W-:-:S03]  /*32610*/  PRMT R48, RZ, 0x7610, R48 ;  /* 0x00007610ff307816 */ /* 0x000fc60000000030 */
[----:B------:R3:W4:Y:S02]  /*32620*/  @!P0 LDG.E.U8 R51, desc[UR10][R4.64] ;  /* 0x0000000a04338981 */ /* 0x000724000c1e1100 */
[----:B---3--:R-:W-:Y:S02]  /*32630*/  @!P0 IMAD.MOV.U32 R4, RZ, RZ, R10 ;  /* 0x000000ffff048224 */ /* 0x008fe400078e000a */
[----:B------:R-:W3:Y:S01]  /*32640*/  LDL R10, [R1+0x2f54] ;  /* 0x002f5400010a7983 */ /* 0x000ee20000100800 */
[----:B--2---:R-:W-:-:S03]  /*32650*/  @!P0 IMAD.MOV.U32 R5, RZ, RZ, R31 ;  /* 0x000000ffff058224 */ /* 0x004fc600078e001f */
[----:B------:R-:W2:Y:S04]  /*32660*/  LDL R31, [R1+0x2f50] ;  /* 0x002f5000011f7983 */ /* 0x000ea80000100800 */
[----:B------:R4:W2:Y:S02]  /*32670*/  @!P0 LDG.E.U8 R48, desc[UR10][R4.64] ;  /* 0x0000000a04308981 */ /* 0x0008a4000c1e1100 */
[----:B----4-:R-:W-:Y:S02]  /*32680*/  @!P0 IMAD.MOV.U32 R4, RZ, RZ, R2 ;  /* 0x000000ffff048224 */ /* 0x010fe400078e0002 */
[----:B------:R-:W4:Y:S01]  /*32690*/  LDL R2, [R1+0x2f34] ;  /* 0x002f340001027983 */ /* 0x000f220000100800 */
[----:B------:R-:W-:Y:S01]  /*326a0*/  PRMT R49, RZ, 0x7610, R49 ;  /* 0x00007610ff317816 */ /* 0x000fe20000000031 */
[----:B------:R-:W-:-:S02]  /*326b0*/  @!P0 IMAD.MOV.U32 R5, RZ, RZ, R7 ;  /* 0x000000ffff058224 */ /* 0x000fc400078e0007 */
[----:B------:R-:W4:Y:S04]  /*326c0*/  LDL R7, [R1+0x2f30] ;  /* 0x002f300001077983 */ /* 0x000f280000100800 */
[----:B------:R0:W4:Y:S02]  /*326d0*/  @!P0 LDG.E.U8 R49, desc[UR10][R4.64] ;  /* 0x0000000a04318981 */ /* 0x000124000c1e1100 */
[----:B0-----:R-:W-:Y:S02]  /*326e0*/  @!P0 IMAD.MOV.U32 R5, RZ, RZ, R29 ;  /* 0x000000ffff058224 */ /* 0x001fe400078e001d */
[----:B------:R-:W4:Y:S01]  /*326f0*/  LDL R29, [R1+0x2f10] ;  /* 0x002f1000011d7983 */ /* 0x000f220000100800 */
[----:B------:R-:W-:-:S03]  /*32700*/  @!P0 IMAD.MOV.U32 R4, RZ, RZ, R6 ;  /* 0x000000ffff048224 */ /* 0x000fc600078e0006 */
[----:B------:R-:W4:Y:S01]  /*32710*/  LDL R6, [R1+0x2f14] ;  /* 0x002f140001067983 */ /* 0x000f220000100800 */
[----:B------:R-:W-:-:S06]  /*32720*/  PRMT R46, RZ, 0x7610, R46 ;  /* 0x00007610ff2e7816 */ /* 0x000fcc000000002e */
        /* <DEDUP_REMOVED lines=10> */
[----:B--2---:R-:W-:Y:S01]  /*327d0*/  @!P0 IMAD.MOV.U32 R5, RZ, RZ, R31 ;  /* 0x000000ffff058224 */ /* 0x004fe200078e001f */
[----:B------:R-:W-:Y:S02]  /*327e0*/  PRMT R148, RZ, 0x7610, R148 ;  /* 0x00007610ff947816 */ /* 0x000fe40000000094 */
[----:B------:R-:W2:Y:S04]  /*327f0*/  LDL R31, [R1+0x2e90] ;  /* 0x002e9000011f7983 */ /* 0x000ea80000100800 */
[----:B------:R4:W2:Y:S02]  /*32800*/  @!P0 LDG.E.U8 R44, desc[UR10][R4.64] ;  /* 0x0000000a042c8981 */ /* 0x0008a4000c1e1100 */
[----:B----4-:R-:W-:-:S02]  /*32810*/  @!P0 IMAD.MOV.U32 R4, RZ, RZ, R2 ;  /* 0x000000ffff048224 */ /* 0x010fc400078e0002 */
[----:B------:R-:W4:Y:S01]  /*32820*/  LDL R2, [R1+0x2eb4] ;  /* 0x002eb40001027983 */ /* 0x000f220000100800 */
[----:B------:R-:W-:-:S03]  /*32830*/  @!P0 IMAD.MOV.U32 R5, RZ, RZ, R7 ;  /* 0x000000ffff058224 */ /* 0x000fc600078e0007 */
[----:B------:R-:W2:Y:S04]  /*32840*/  LDL R7, [R1+0x2eb0] ;  /* 0x002eb00001077983 */ /* 0x000ea80000100800 */
[----:B------:R0:W2:Y:S02]  /*32850*/  @!P0 LDG.E.U8 R148, desc[UR10][R4.64] ;  /* 0x0000000a04948981 */ /* 0x0000a4000c1e1100 */
[----:B0-----:R-:W-:Y:S02]  /*32860*/  @!P0 IMAD.MOV.U32 R5, RZ, RZ, R29 ;  /* 0x000000ffff058224 */ /* 0x001fe400078e001d */
[----:B------:R-:W2:Y:S01]  /*32870*/  LDL R29, [R1+0x2e94] ;  /* 0x002e9400011d7983 */ /* 0x000ea20000100800 */
[----:B------:R-:W-:-:S03]  /*32880*/  @!P0 IMAD.MOV.U32 R4, RZ, RZ, R6 ;  /* 0x000000ffff048224 */ /* 0x000fc600078e0006 */
[----:B------:R-:W2:Y:S01]  /*32890*/  LDL R6, [R1+0x2e74] ;  /* 0x002e740001067983 */ /* 0x000ea20000100800 */
[----:B------:R-:W-:-:S06]  /*328a0*/  PRMT R145, RZ, 0x7610, R145 ;  /* 0x00007610ff917816 */ /* 0x000fcc0000000091 */
[----:B------:R0:W2:Y:S01]  /*328b0*/  @!P0 LDG.E.U8 R145, desc[UR10][R4.64] ;  /* 0x0000000a04918981 */ /* 0x0000a2000c1e1100 */
[----:B------:R-:W-:Y:S01]  /*328c0*/  PRMT R140, RZ, 0x7610, R140 ;  /* 0x00007610ff8c7816 */ /* 0x000fe2000000008c */
[----:B0-----:R-:W-:Y:S02]  /*328d0*/  @!P0 IMAD.MOV.U32 R5, RZ, RZ, R15 ;  /* 0x000000ffff058224 */ /* 0x001fe400078e000f */
[----:B------:R-:W2:Y:S01]  /*328e0*/  LDL R15, [R1+0x2e70] ;  /* 0x002e7000010f7983 */ /* 0x000ea20000100800 */
[----:B------:R-:W-:-:S03]  /*328f0*/  @!P0 IMAD.MOV.U32 R4, RZ, RZ, R3 ;  /* 0x000000ffff048224 */ /* 0x000fc600078e0003 */
[----:B------:R-:W2:Y:S01]  /*32900*/  LDL R3, [R1+0x2e54] ;  /* 0x002e540001037983 */ /* 0x000ea20000100800 */
[----:B------:R-:W-:-:S03]  /*32910*/  PRMT R137, RZ, 0x7610, R137 ;  /* 0x00007610ff897816 */ /* 0x000fc60000000089 */
[----:B------:R0:W2:Y:S02]  /*32920*/  @!P0 LDG.E.U8 R140, desc[UR10][R4.64] ;  /* 0x0000000a048c8981 */ /* 0x0000a4000c1e1100 */
[----:B0-----:R-:W-:Y:S02]  /*32930*/  @!P0 IMAD.MOV.U32 R5, RZ, RZ, R32 ;  /* 0x000000ffff058224 */ /* 0x001fe400078e0020 */
[----:B---3--:R-:W-:Y:S02]  /*32940*/  @!P0 IMAD.MOV.U32 R4, RZ, RZ, R10 ;  /* 0x000000ffff048224 */ /* 0x008fe400078e000a */
[----:B------:R-:W3:Y:S04]  /*32950*/  LDL R10, [R1+0x2e50] ;  /* 0x002e5000010a7983 */ /* 0x000ee80000100800 */
[----:B------:R4:W3:Y:S02]  /*32960*/  @!P0 LDG.E.U8 R137, desc[UR10][R4.64] ;  /* 0x0000000a04898981 */ /* 0x0008e4000c1e1100 */
[----:B----4-:R-:W-:-:S02]  /*32970*/  @!P0 IMAD.MOV.U32 R4, RZ, RZ, R2 ;  /* 0x000000ffff048224 */ /* 0x010fc400078e0002 */
[----:B------:R-:W4:Y:S01]  /*32980*/  LDL R2, [R1+0x2e34] ;  /* 0x002e340001027983 */ /* 0x000f220000100800 */
[----:B------:R-:W-:Y:S01]  /*32990*/  PRMT R132, RZ, 0x7610, R132 ;  /* 0x00007610ff847816 */ /* 0x000fe20000000084 */
[----:B--2---:R-:W-:Y:S01]  /*329a0*/  @!P0 IMAD.MOV.U32 R5, RZ, RZ, R7 ;  /* 0x000000ffff058224 */ /* 0x004fe200078e0007 */
[----:B------:R-:W-:Y:S01]  /*329b0*/  PRMT R129, RZ, 0x7610, R129 ;  /* 0x00007610ff817816 */ /* 0x000fe20000000081 */
[----:B------:R-:W2:Y:S04]  /*329c0*/  LDL R7, [R1+0x2e30] ;  /* 0x002e300001077983 */ /* 0x000ea80000100800 */
[----:B------:R0:W2:Y:S02]  /*329d0*/  @!P0 LDG.E.U8 R132, desc[UR10][R4.64] ;  /* 0x0000000a04848981 */ /* 0x0000a4000c1e1100 */
[----:B0-----:R-:W-:-:S02]  /*329e0*/  @!P0 IMAD.MOV.U32 R4, RZ, RZ, R29 ;  /* 0x000000ffff048224 */ /* 0x001fc400078e001d */
[----:B------:R-:W-:Y:S02]  /*329f0*/  @!P0 IMAD.MOV.U32 R5, RZ, RZ, R31 ;  /* 0x000000ffff058224 */ /* 0x000fe400078e001f */
[----:B------:R-:W2:Y:S04]  /*32a00*/  LDL.LU R31, [R1+0x2df4] ;  /* 0x002df400011f7983 */ /* 0x000ea80000300800 */
[----:B------:R0:W2:Y:S02]  /*32a10*/  @!P0 LDG.E.U8 R129, desc[UR10][R4.64] ;  /* 0x0000000a04818981 */ /* 0x0000a4000c1e1100 */
[----:B0-----:R-:W-:Y:S02]  /*32a20*/  @!P0 IMAD.MOV.U32 R4, RZ, RZ, R6 ;  /* 0x000000ffff048224 */ /* 0x001fe400078e0006 */
[----:B------:R-:W2:Y:S04]  /*32a30*/  LDL R6, [R1+0x2e14] ;  /* 0x002e140001067983 */ /* 0x000ea80000100800 */
[----:B------:R-:W2:Y:S04]  /*32a40*/  LDL.LU R29, [R1+0x2db0] ;  /* 0x002db000011d7983 */ /* 0x000ea80000300800 */
[----:B------:R-:W2:Y:S01]  /*32a50*/  LDL R118, [R1+0x2d90] ;  /* 0x002d900001767983 */ /* 0x000ea20000100800 */
[----:B------:R-:W-:Y:S01]  /*32a60*/  PRMT R9, RZ, 0x7610, R9 ;  /* 0x00007610ff097816 */ /* 0x000fe20000000009 */
[----:B------:R-:W-:-:S02]  /*32a70*/  @!P0 IMAD.MOV.U32 R5, RZ, RZ, R15 ;  /* 0x000000ffff058224 */ /* 0x000fc400078e000f */
[----:B------:R-:W2:Y:S04]  /*32a80*/  LDL R40, [R1+0x2d70] ;  /* 0x002d700001287983 */ /* 0x000ea80000100800 */
[----:B------:R-:W2:Y:S04]  /*32a90*/  LDL R39, [R1+0x2d74] ;  /* 0x002d740001277983 */ /* 0x000ea80000100800 */
[----:B------:R0:W2:Y:S04]  /*32aa0*/  @!P0 LDG.E.U8 R9, desc[UR10][R4.64] ;  /* 0x0000000a04098981 */ /* 0x0000a8000c1e1100 */
[----:B------:R-:W2:Y:S01]  /*32ab0*/  LDL R15, [R1+0x2d50] ;  /* 0x002d5000010f7983 */ /* 0x000ea20000100800 */
[----:B------:R-:W-:-:S02]  /*32ac0*/  PRMT R252, RZ, 0x7610, R252 ;  /* 0x00007610fffc7816 */ /* 0x000fc400000000fc */
[----:B------:R-:W-:Y:S01]  /*32ad0*/  PRMT R251, RZ, 0x7610, R251 ;  /* 0x00007610fffb7816 */ /* 0x000fe200000000fb */
[----:B------:R-:W2:Y:S01]  /*32ae0*/  LDL R35, [R1+0x2d10] ;  /* 0x002d100001237983 */ /* 0x000ea20000100800 */
[----:B0-----:R-:W-:-:S03]  /*32af0*/  @!P0 IMAD.MOV.U32 R4, RZ, RZ, R3 ;  /* 0x000000ffff048224 */ /* 0x001fc600078e0003 */
[----:B------:R-:W2:Y:S01]  /*32b00*/  LDL R3, [R1+0x2d54] ;  /* 0x002d540001037983 */ /* 0x000ea20000100800 */
[----:B------:R-:W-:Y:S02]  /*32b10*/  PRMT R250, RZ, 0x7610, R250 ;  /* 0x00007610fffa7816 */ /* 0x000fe400000000fa */
[----:B------:R-:W-:Y:S01]  /*32b20*/  PRMT R249, RZ, 0x7610, R249 ;  /* 0x00007610fff97816 */ /* 0x000fe200000000f9 */
[----:B------:R-:W2:Y:S01]  /*32b30*/  LDL R32, [R1+0x2d14] ;  /* 0x002d140001207983 */ /* 0x000ea20000100800 */
[----:B---3--:R-:W-:Y:S01]  /*32b40*/  @!P0 IMAD.MOV.U32 R5, RZ, RZ, R10 ;  /* 0x000000ffff058224 */ /* 0x008fe200078e000a */
[----:B------:R-:W-:Y:S02]  /*32b50*/  PRMT R248, RZ, 0x7610, R248 ;  /* 0x00007610fff87816 */ /* 0x000fe400000000f8 */
[----:B------:R-:W3:Y:S04]  /*32b60*/  LDL R10, [R1+0x2cf0] ;  /* 0x002cf000010a7983 */ /* 0x000ee80000100800 */
[----:B------:R4:W3:Y:S02]  /*32b70*/  @!P0 LDG.E.U8 R252, desc[UR10][R4.64] ;  /* 0x0000000a04fc8981 */ /* 0x0008e4000c1e1100 */
[----:B----4-:R-:W-:-:S02]  /*32b80*/  @!P0 IMAD.MOV.U32 R4, RZ, RZ, R2 ;  /* 0x000000ffff048224 */ /* 0x010fc400078e0002 */
[----:B------:R-:W4:Y:S01]  /*32b90*/  LDL R2, [R1+0x2d34] ;  /* 0x002d340001027983 */ /* 0x000f220000100800 */
[----:B--2---:R-:W-:Y:S01]  /*32ba0*/  @!P0 IMAD.MOV.U32 R5, RZ, RZ, R7 ;  /* 0x000000ffff058224 */ /* 0x004fe200078e0007 */
[----:B------:R-:W-:Y:S02]  /*32bb0*/  PRMT R247, RZ, 0x7610, R247 ;  /* 0x00007610fff77816 */ /* 0x000fe400000000f7 */
[----:B------:R-:W2:Y:S04]  /*32bc0*/  LDL R7, [R1+0x2d30] ;  /* 0x002d300001077983 */ /* 0x000ea80000100800 */
[----:B------:R0:W3:Y:S02]  /*32bd0*/  @!P0 LDG.E.U8 R251, desc[UR10][R4.64] ;  /* 0x0000000a04fb8981 */ /* 0x0000e4000c1e1100 */
[----:B0-----:R-:W-:-:S02]  /*32be0*/  @!P0 IMAD.MOV.U32 R5, RZ, RZ, R128 ;  /* 0x000000ffff058224 */ /* 0x001fc400078e0080 */
[----:B------:R-:W-:Y:S01]  /*32bf0*/  @!P0 IMAD.MOV.U32 R4, RZ, RZ, R6 ;  /* 0x000000ffff048224 */ /* 0x000fe200078e0006 */
[----:B------:R-:W-:Y:S01]  /*32c00*/  PRMT R246, RZ, 0x7610, R246 ;  /* 0x00007610fff67816 */ /* 0x000fe200000000f6 */
[----:B------:R-:W3:Y:S04]  /*32c10*/  LDL R6, [R1+0x2cf4] ;  /* 0x002cf40001067983 */ /* 0x000ee80000100800 */
[----:B------:R0:W3:Y:S02]  /*32c20*/  @!P0 LDG.E.U8 R250, desc[UR10][R4.64] ;  /* 0x0000000a04fa8981 */ /* 0x0000e4000c1e1100 */
[----:B0-----:R-:W-:Y:S02]  /*32c30*/  @!P0 IMAD.MOV.U32 R4, RZ, RZ, R31 ;  /* 0x000000ffff048224 */ /* 0x001fe400078e001f */
[----:B------:R-:W-:-:S05]  /*32c40*/  @!P0 IMAD.MOV.U32 R5, RZ, RZ, R136 ;  /* 0x000000ffff058224 */ /* 0x000fca00078e0088 */
[----:B------:R0:W3:Y:S02]  /*32c50*/  @!P0 LDG.E.U8 R249, desc[UR10][R4.64] ;  /* 0x0000000a04f98981 */ /* 0x0000e4000c1e1100 */
[----:B0-----:R-:W-:Y:S02]  /*32c60*/  @!P0 IMAD.MOV.U32 R4, RZ, RZ, R133 ;  /* 0x000000ffff048224 */ /* 0x001fe400078e0085 */
[----:B------:R-:W-:-:S05]  /*32c70*/  @!P0 IMAD.MOV.U32 R5, RZ, RZ, R144 ;  /* 0x000000ffff058224 */ /* 0x000fca00078e0090 */
[----:B------:R0:W3:Y:S02]  /*32c80*/  @!P0 LDG.E.U8 R248, desc[UR10][R4.64] ;  /* 0x0000000a04f88981 */ /* 0x0000e4000c1e1100 */
[----:B0-----:R-:W-:Y:S02]  /*32c90*/  @!P0 IMAD.MOV.U32 R4, RZ, RZ, R141 ;  /* 0x000000ffff048224 */ /* 0x001fe400078e008d */
[----:B------:R-:W-:-:S05]  /*32ca0*/  @!P0 IMAD.MOV.U32 R5, RZ, RZ, R29 ;  /* 0x000000ffff058224 */ /* 0x000fca00078e001d */
[----:B------:R0:W3:Y:S01]  /*32cb0*/  @!P0 LDG.E.U8 R247, desc[UR10][R4.64] ;  /* 0x0000000a04f78981 */ /* 0x0000e2000c1e1100 */
[----:B------:R-:W-:Y:S01]  /*32cc0*/  PRMT R245, RZ, 0x7610, R245 ;  /* 0x00007610fff57816 */ /* 0x000fe200000000f5 */
[----:B0-----:R-:W-:Y:S02]  /*32cd0*/  @!P0 IMAD.MOV.U32 R4, RZ, RZ, R149 ;  /* 0x000000ffff048224 */ /* 0x001fe400078e0095 */
[----:B------:R-:W-:-:S05]  /*32ce0*/  @!P0 IMAD.MOV.U32 R5, RZ, RZ, R118 ;  /* 0x000000ffff058224 */ /* 0x000fca00078e0076 */
[----:B------:R0:W3:Y:S02]  /*32cf0*/  @!P0 LDG.E.U8 R246, desc[UR10][R4.64] ;  /* 0x0000000a04f68981 */ /* 0x0000e4000c1e1100 */
[----:B0-----:R-:W-:Y:S02]  /*32d00*/  @!P0 IMAD.MOV.U32 R4, RZ, RZ, R39 ;  /* 0x000000ffff048224 */ /* 0x001fe400078e0027 */
[----:B------:R-:W-:Y:S01]  /*32d10*/  @!P0 IMAD.MOV.U32 R5, RZ, RZ, R40 ;  /* 0x000000ffff058224 */ /* 0x000fe200078e0028 */
[----:B------:R-:W-:Y:S01]  /*32d20*/  PRMT R244, RZ, 0x7610, R244 ;  /* 0x00007610fff47816 */ /* 0x000fe200000000f4 */
[----:B------:R-:W3:Y:S04]  /*32d30*/  LDL R40, [R1+0x2c90] ;  /* 0x002c900001287983 */ /* 0x000ee80000100800 */
[----:B------:R0:W3:Y:S01]  /*32d40*/  @!P0 LDG.E.U8 R245, desc[UR10][R4.64] ;  /* 0x0000000a04f58981 */ /* 0x0000e2000c1e1100 */
[----:B------:R-:W-:-:S02]  /*32d50*/  PRMT R243, RZ, 0x7610, R243 ;  /* 0x00007610fff37816 */ /* 0x000fc400000000f3 */
[----:B------:R-:W-:Y:S01]  /*32d60*/  PRMT R242, RZ, 0x7610, R242 ;  /* 0x00007610fff27816 */ /* 0x000fe200000000f2 */
[----:B------:R-:W3:Y:S01]  /*32d70*/  LDL R39, [R1+0x2c94] ;  /* 0x002c940001277983 */ /* 0x000ee20000100800 */
[----:B0-----:R-:W-:Y:S02]  /*32d80*/  @!P0 IMAD.MOV.U32 R4, RZ, RZ, R3 ;  /* 0x000000ffff048224 */ /* 0x001fe400078e0003 */
[----:B------:R-:W-:Y:S01]  /*32d90*/  @!P0 IMAD.MOV.U32 R5, RZ, RZ, R15 ;  /* 0x000000ffff058224 */ /* 0x000fe200078e000f */
[----:B------:R-:W3:Y:S04]  /*32da0*/  LDL R3, [R1+0x2cd4] ;  /* 0x002cd40001037983 */ /* 0x000ee80000100800 */
[----:B------:R-:W3:Y:S04]  /*32db0*/  LDL R15, [R1+0x2cd0] ;  /* 0x002cd000010f7983 */ /* 0x000ee80000100800 */
[----:B------:R4:W3:Y:S02]  /*32dc0*/  @!P0 LDG.E.U8 R244, desc[UR10][R4.64] ;  /* 0x0000000a04f48981 */ /* 0x0008e4000c1e1100 */
[----:B----4-:R-:W-:-:S02]  /*32dd0*/  @!P0 IMAD.MOV.U32 R4, RZ, RZ, R2 ;  /* 0x000000ffff048224 */ /* 0x010fc400078e0002 */
[----:B------:R-:W4:Y:S01]  /*32de0*/  LDL R2, [R1+0x2cb4] ;  /* 0x002cb40001027983 */ /* 0x000f220000100800 */
[----:B--2---:R-:W-:-:S03]  /*32df0*/  @!P0 IMAD.MOV.U32 R5, RZ, RZ, R7 ;  /* 0x000000ffff058224 */ /* 0x004fc600078e0007 */
[----:B------:R-:W2:Y:S04]  /*32e00*/  LDL R7, [R1+0x2cb0] ;  /* 0x002cb00001077983 */ /* 0x000ea80000100800 */
[----:B------:R0:W2:Y:S01]  /*32e10*/  @!P0 LDG.E.U8 R243, desc[UR10][R4.64] ;  /* 0x0000000a04f38981 */ /* 0x0000a2000c1e1100 */
[----:B------:R-:W-:Y:S01]  /*32e20*/  PRMT R241, RZ, 0x7610, R241 ;  /* 0x00007610fff17816 */ /* 0x000fe200000000f1 */
[----:B0-----:R-:W-:Y:S02]  /*32e30*/  @!P0 IMAD.MOV.U32 R4, RZ, RZ, R32 ;  /* 0x000000ffff048224 */ /* 0x001fe400078e0020 */
[----:B------:R-:W-:Y:S01]  /*32e40*/  @!P0 IMAD.MOV.U32 R5, RZ, RZ, R35 ;  /* 0x000000ffff058224 */ /* 0x000fe200078e0023 */
[----:B------:R-:W-:Y:S01]  /*32e50*/  PRMT R240, RZ, 0x7610, R240 ;  /* 0x00007610fff07816 */ /* 0x000fe200000000f0 */
[----:B------:R-:W2:Y:S04]  /*32e60*/  LDL R35, [R1+0x2c30] ;  /* 0x002c300001237983 */ /* 0x000ea80000100800 */
[----:B------:R3:W2:Y:S04]  /*32e70*/  @!P0 LDG.E.U8 R242, desc[UR10][R4.64] ;  /* 0x0000000a04f28981 */ /* 0x0006a8000c1e1100 */
[----:B------:R-:W2:Y:S01]  /*32e80*/  LDL R32, [R1+0x2c34] ;  /* 0x002c340001207983 */ /* 0x000ea20000100800 */
[----:B---3--:R-:W-:-:S02]  /*32e90*/  @!P0 IMAD.MOV.U32 R4, RZ, RZ, R6 ;  /* 0x000000ffff048224 */ /* 0x008fc400078e0006 */
[----:B------:R-:W-:Y:S01]  /*32ea0*/  @!P0 IMAD.MOV.U32 R5, RZ, RZ, R10 ;  /* 0x000000ffff058224 */ /* 0x000fe200078e000a */
[----:B------:R-:W3:Y:S04]  /*32eb0*/  LDL R6, [R1+0x2c74] ;  /* 0x002c740001067983 */ /* 0x000ee80000100800 */
[----:B------:R-:W3:Y:S04]  /*32ec0*/  LDL R10, [R1+0x2c70] ;  /* 0x002c7000010a7983 */ /* 0x000ee80000100800 */
[----:B------:R0:W3:Y:S02]  /*32ed0*/  @!P0 LDG.E.U8 R241, desc[UR10][R4.64] ;  /* 0x0000000a04f18981 */ /* 0x0000e4000c1e1100 */
[----:B0-----:R-:W-:-:S02]  /*32ee0*/  @!P0 IMAD.MOV.U32 R4, RZ, RZ, R3 ;  /* 0x000000ffff048224 */ /* 0x001fc400078e0003 */
[----:B------:R-:W3:Y:S01]  /*32ef0*/  LDL R3, [R1+0x2c54] ;  /* 0x002c540001037983 */ /* 0x000ee20000100800 */
[----:B------:R-:W-:-:S03]  /*32f00*/  @!P0 IMAD.MOV.U32 R5, RZ, RZ, R15 ;  /* 0x000000ffff058224 */ /* 0x000fc600078e000f */
[----:B------:R-:W3:Y:S04]  /*32f10*/  LDL R15, [R1+0x2c50] ;  /* 0x002c5000010f7983 */ /* 0x000ee80000100800 */
[----:B------:R4:W3:Y:S02]  /*32f20*/  @!P0 LDG.E.U8 R240, desc[UR10][R4.64] ;  /* 0x0000000a04f08981 */ /* 0x0008e4000c1e1100 */
[----:B----4-:R-:W-:Y:S02]  /*32f30*/  @!P0 IMAD.MOV.U32 R4, RZ, RZ, R2 ;  /* 0x000000ffff048224 */ /* 0x010fe400078e0002 */
[----:B------:R-:W4:Y:S01]  /*32f40*/  LDL R2, [R1+0x2c14] ;  /* 0x002c140001027983 */ /* 0x000f220000100800 */
[----:B------:R-:W-:Y:S01]  /*32f50*/  PRMT R239, RZ, 0x7610, R239 ;  /* 0x00007610ffef7816 */ /* 0x000fe200000000ef */
[----:B--2---:R-:W-:-:S02]  /*32f60*/  @!P0 IMAD.MOV.U32 R5, RZ, RZ, R7 ;  /* 0x000000ffff058224 */ /* 0x004fc400078e0007 */
[----:B------:R-:W2:Y:S01]  /*32f70*/  LDL R7, [R1+0x2c10] ;  /* 0x002c100001077983 */ /* 0x000ea20000100800 */
[----:B------:R-:W-:-:S03]  /*32f80*/  PRMT R238, RZ, 0x7610, R238 ;  /* 0x00007610ffee7816 */ /* 0x000fc600000000ee */
[----:B------:R0:W2:Y:S01]  /*32f90*/  @!P0 LDG.E.U8 R239, desc[UR10][R4.64] ;  /* 0x0000000a04ef8981 */ /* 0x0000a2000c1e1100 */
[----:B------:R-:W-:Y:S01]  /*32fa0*/  PRMT R237, RZ, 0x7610, R237 ;  /* 0x00007610ffed7816 */ /* 0x000fe200000000ed */
[----:B0-----:R-:W-:Y:S02]  /*32fb0*/  @!P0 IMAD.MOV.U32 R4, RZ, RZ, R39 ;  /* 0x000000ffff048224 */ /* 0x001fe400078e0027 */
[----:B------:R-:W-:Y:S01]  /*32fc0*/  @!P0 IMAD.MOV.U32 R5, RZ, RZ, R40 ;  /* 0x000000ffff058224 */ /* 0x000fe200078e0028 */
[----:B------:R-:W-:Y:S01]  /*32fd0*/  PRMT R236, RZ, 0x7610, R236 ;  /* 0x00007610ffec7816 */ /* 0x000fe200000000ec */
[----:B------:R-:W2:Y:S04]  /*32fe0*/  LDL R40, [R1+0x2bb0] ;  /* 0x002bb00001287983 */ /* 0x000ea80000100800 */
[----:B------:R3:W2:Y:S01]  /*32ff0*/  @!P0 LDG.E.U8 R238, desc[UR10][R4.64] ;  /* 0x0000000a04ee8981 */ /* 0x0006a2000c1e1100 */
[----:B------:R-:W-:-:S03]  /*33000*/  PRMT R235, RZ, 0x7610, R235 ;  /* 0x00007610ffeb7816 */ /* 0x000fc600000000eb */
[----:B------:R-:W2:Y:S01]  /*33010*/  LDL R39, [R1+0x2bb4] ;  /* 0x002bb40001277983 */ /* 0x000ea20000100800 */
[----:B---3--:R-:W-:-:S03]  /*33020*/  @!P0 IMAD.MOV.U32 R4, RZ, RZ, R6 ;  /* 0x000000ffff048224 */ /* 0x008fc600078e0006 */
[----:B------:R-:W3:Y:S01]  /*33030*/  LDL R6, [R1+0x2bf4] ;  /* 0x002bf40001067983 */ /* 0x000ee20000100800 */
[----:B------:R-:W-:-:S03]  /*33040*/  @!P0 IMAD.MOV.U32 R5, RZ, RZ, R10 ;  /* 0x000000ffff058224 */ /* 0x000fc600078e000a */
[----:B------:R-:W3:Y:S04]  /*33050*/  LDL R10, [R1+0x2bf0] ;  /* 0x002bf000010a7983 */ /* 0x000ee80000100800 */
[----:B------:R0:W3:Y:S02]  /*33060*/  @!P0 LDG.E.U8 R237, desc[UR10][R4.64] ;  /* 0x0000000a04ed8981 */ /* 0x0000e4000c1e1100 */
[----:B0-----:R-:W-:Y:S02]  /*33070*/  @!P0 IMAD.MOV.U32 R4, RZ, RZ, R3 ;  /* 0x000000ffff048224 */ /* 0x001fe400078e0003 */
[----:B------:R-:W3:Y:S01]  /*33080*/  LDL R3, [R1+0x2bd4] ;  /* 0x002bd40001037983 */ /* 0x000ee20000100800 */
[----:B------:R-:W-:-:S03]  /*33090*/  @!P0 IMAD.MOV.U32 R5, RZ, RZ, R15 ;  /* 0x000000ffff058224 */ /* 0x000fc600078e000f */
[----:B------:R-:W3:Y:S04]  /*330a0*/  LDL R15, [R1+0x2bd0] ;  /* 0x002bd000010f7983 */ /* 0x000ee80000100800 */
        /* <DEDUP_REMOVED lines=9> */
[----:B----4-:R-:W-:-:S03]  /*33140*/  @!P0 IMAD.MOV.U32 R4, RZ, RZ, R2 ;  /* 0x000000ffff048224 */ /* 0x010fc600078e0002 */
[----:B------:R-:W4:Y:S01]  /*33150*/  LDL R2, [R1+0x2b94] ;  /* 0x002b940001027983 */ /* 0x000f220000100800 */
[----:B--2---:R-:W-:-:S03]  /*33160*/  @!P0 IMAD.MOV.U32 R5, RZ, RZ, R7 ;  /* 0x000000ffff058224 */ /* 0x004fc600078e0007 */
[----:B------:R-:W2:Y:S04]  /*33170*/  LDL R7, [R1+0x2b90] ;  /* 0x002b900001077983 */ /* 0x000ea80000100800 */
[----:B------:R3:W2:Y:S01]  /*33180*/  @!P0 LDG.E.U8 R234, desc[UR10][R4.64] ;  /* 0x0000000a04ea8981 */ /* 0x0006a2000c1e1100 */
[----:B------:R-:W-:Y:S01]  /*33190*/  PRMT R231, RZ, 0x7610, R231 ;  /* 0x00007610ffe77816 */ /* 0x000fe200000000e7 */
[----:B---3--:R-:W-:Y:S02]  /*331a0*/  @!P0 IMAD.MOV.U32 R4, RZ, RZ, R6 ;  /* 0x000000ffff048224 */ /* 0x008fe400078e0006 */
        /* <DEDUP_REMOVED lines=32> */
[----:B------:R0:W3:Y:S04]  /*333b0*/  @!P0 LDG.E.U8 R228, desc[UR10][R4.64] ;  /* 0x0000000a04e48981 */ /* 0x0000e8000c1e1100 */
[----:B------:R-:W3:Y:S01]  /*333c0*/  LDL R32, [R1+0x2a74] ;  /* 0x002a740001207983 */ /* 0x000ee20000100800 */
[----:B0-----:R-:W-:-:S03]  /*333d0*/  @!P0 IMAD.MOV.U32 R4, RZ, RZ, R3 ;  /* 0x000000ffff048224 */ /* 0x001fc600078e0003 */
[----:B------:R-:W3:Y:S01]  /*333e0*/  LDL R3, [R1+0x2ab4] ;  /* 0x002ab40001037983 */ /* 0x000ee20000100800 */
[----:B------:R-:W-:-:S03]  /*333f0*/  @!P0 IMAD.MOV.U32 R5, RZ, RZ, R15 ;  /* 0x000000ffff058224 */ /* 0x000fc600078e000f */
[----:B------:R-:W3:Y:S04]  /*33400*/  LDL R15, [R1+0x2ab0] ;  /* 0x002ab000010f7983 */ /* 0x000ee80000100800 */
[----:B------:R4:W3:Y:S02]  /*33410*/  @!P0 LDG.E.U8 R227, desc[UR10][R4.64] ;  /* 0x0000000a04e38981 */ /* 0x0008e4000c1e1100 */
[----:B----4-:R-:W-:Y:S02]  /*33420*/  @!P0 IMAD.MOV.U32 R4, RZ, RZ, R2 ;  /* 0x000000ffff048224 */ /* 0x010fe400078e0002 */
[----:B------:R-:W4:Y:S01]  /*33430*/  LDL R2, [R1+0x2a94] ;  /* 0x002a940001027983 */ /* 0x000f220000100800 */
[----:B--2---:R-:W-:-:S03]  /*33440*/  @!P0 IMAD.MOV.U32 R5, RZ, RZ, R7 ;  /* 0x000000ffff058224 */ /* 0x004fc600078e0007 */
[----:B------:R-:W2:Y:S01]  /*33450*/  LDL R7, [R1+0x2a90] ;  /* 0x002a900001077983 */ /* 0x000ea20000100800 */
[----:B------:R-:W-:-:S03]  /*33460*/  PRMT R225, RZ, 0x7610, R225 ;  /* 0x00007610ffe17816 */ /* 0x000fc600000000e1 */
[----:B------:R3:W2:Y:S01]  /*33470*/  @!P0 LDG.E.U8 R226, desc[UR10][R4.64] ;  /* 0x0000000a04e28981 */ /* 0x0006a2000c1e1100 */
[----:B------:R-:W-:Y:S02]  /*33480*/  PRMT R224, RZ, 0x7610, R224 ;  /* 0x00007610ffe07816 */ /* 0x000fe400000000e0 */
        /* <DEDUP_REMOVED lines=11> */
[----:B------:R-:W-:-:S03]  /*33540*/  PRMT R221, RZ, 0x7610, R221 ;  /* 0x00007610ffdd7816 */ /* 0x000fc600000000dd */
        /* <DEDUP_REMOVED lines=9> */
[----:B------:R-:W2:Y:S04]  /*335e0*/  LDL R7, [R1+0x2a10] ;  /* 0x002a100001077983 */ /* 0x000ea80000100800 */
[----:B------:R0:W2:Y:S02]  /*335f0*/  @!P0 LDG.E.U8 R222, desc[UR10][R4.64] ;  /* 0x0000000a04de8981 */ /* 0x0000a4000c1e1100 */
        /* <DEDUP_REMOVED lines=17> */
[----:B----4-:R-:W-:Y:S02]  /*33710*/  @!P0 IMAD.MOV.U32 R4, RZ, RZ, R2 ;  /* 0x000000ffff048224 */ /* 0x010fe400078e0002 */
[----:B------:R-:W4:Y:S01]  /*33720*/  LDL R2, [R1+0x2994] ;  /* 0x0029940001027983 */ /* 0x000f220000100800 */
[----:B------:R-:W-:Y:S01]  /*33730*/  PRMT R218, RZ, 0x7610, R218 ;  /* 0x00007610ffda7816 */ /* 0x000fe200000000da */
[----:B--2---:R-:W-:Y:S01]  /*33740*/  @!P0 IMAD.MOV.U32 R5, RZ, RZ, R7 ;  /* 0x000000ffff058224 */ /* 0x004fe200078e0007 */
[----:B------:R-:W-:Y:S01]  /*33750*/  PRMT R217, RZ, 0x7610, R217 ;  /* 0x00007610ffd97816 */ /* 0x000fe200000000d9 */
[----:B------:R-:W2:Y:S04]  /*33760*/  LDL R7, [R1+0x2974] ;  /* 0x0029740001077983 */ /* 0x000ea80000100800 */
[----:B------:R0:W2:Y:S02]  /*33770*/  @!P0 LDG.E.U8 R218, desc[UR10][R4.64] ;  /* 0x0000000a04da8981 */ /* 0x0000a4000c1e1100 */
[----:B0-----:R-:W-:-:S02]  /*33780*/  @!P0 IMAD.MOV.U32 R4, RZ, RZ, R39 ;  /* 0x000000ffff048224 */ /* 0x001fc400078e0027 */
[----:B------:R-:W-:-:S05]  /*33790*/  @!P0 IMAD.MOV.U32 R5, RZ, RZ, R40 ;  /* 0x000000ffff058224 */ /* 0x000fca00078e0028 */
[----:B------:R3:W2:Y:S01]  /*337a0*/  @!P0 LDG.E.U8 R217, desc[UR10][R4.64] ;  /* 0x0000000a04d98981 */ /* 0x0006a2000c1e1100 */
[----:B------:R-:W-:Y:S01]  /*337b0*/  PRMT R216, RZ, 0x7610, R216 ;  /* 0x00007610ffd87816 */ /* 0x000fe200000000d8 */
[----:B---3--:R-:W-:Y:S02]  /*337c0*/  @!P0 IMAD.MOV.U32 R4, RZ, RZ, R6 ;  /* 0x000000ffff048224 */ /* 0x008fe400078e0006 */
[----:B------:R-:W3:Y:S01]  /*337d0*/  LDL R6, [R1+0x2954] ;  /* 0x0029540001067983 */ /* 0x000ee20000100800 */
[----:B------:R-:W-:-:S03]  /*337e0*/  @!P0 IMAD.MOV.U32 R5, RZ, RZ, R10 ;  /* 0x000000ffff058224 */ /* 0x000fc600078e000a */
[----:B------:R-:W3:Y:S01]  /*337f0*/  LDL R10, [R1+0x2950] ;  /* 0x00295000010a7983 */ /* 0x000ee20000100800 */
[----:B------:R-:W-:-:S03]  /*33800*/  PRMT R215, RZ, 0x7610, R215 ;  /* 0x00007610ffd77816 */ /* 0x000fc600000000d7 */
[----:B------:R0:W3:Y:S02]  /*33810*/  @!P0 LDG.E.U8 R216, desc[UR10][R4.64] ;  /* 0x0000000a04d88981 */ /* 0x0000e4000c1e1100 */
[----:B0-----:R-:W-:Y:S01]  /*33820*/  @!P0 IMAD.MOV.U32 R5, RZ, RZ, R35 ;  /* 0x000000ffff058224 */ /* 0x001fe200078e0023 */
[----:B------:R-:W-:Y:S01]  /*33830*/  PRMT R214, RZ, 0x7610, R214 ;  /* 0x00007610ffd67816 */ /* 0x000fe200000000d6 */
[----:B------:R-:W-:Y:S02]  /*33840*/  @!P0 IMAD.MOV.U32 R4, RZ, RZ, R3 ;  /* 0x000000ffff048224 */ /* 0x000fe400078e0003 */
[----:B------:R-:W3:Y:S04]  /*33850*/  LDL.LU R3, [R1+0x2910] ;  /* 0x0029100001037983 */ /* 0x000ee80000300800 */
[----:B------:R0:W3:Y:S02]  /*33860*/  @!P0 LDG.E.U8 R215, desc[UR10][R4.64] ;  /* 0x0000000a04d78981 */ /* 0x0000e4000c1e1100 */
[----:B0-----:R-:W-:-:S02]  /*33870*/  @!P0 IMAD.MOV.U32 R5, RZ, RZ, R32 ;  /* 0x000000ffff058224 */ /* 0x001fc400078e0020 */
[----:B----4-:R-:W-:Y:S02]  /*33880*/  @!P0 IMAD.MOV.U32 R4, RZ, RZ, R2 ;  /* 0x000000ffff048224 */ /* 0x010fe400078e0002 */
[----:B------:R-:W4:Y:S04]  /*33890*/  LDL R2, [R1+0x2934] ;  /* 0x0029340001027983 */ /* 0x000f280000100800 */
[----:B------:R0:W4:Y:S02]  /*338a0*/  @!P0 LDG.E.U8 R214, desc[UR10][R4.64] ;  /* 0x0000000a04d68981 */ /* 0x000124000c1e1100 */
[----:B0-----:R-:W-:Y:S02]  /*338b0*/  @!P0 IMAD.MOV.U32 R5, RZ, RZ, R15 ;  /* 0x000000ffff058224 */ /* 0x001fe400078e000f */
[----:B------:R-:W4:Y:S01]  /*338c0*/  LDL R15, [R1+0x28f0] ;  /* 0x0028f000010f7983 */ /* 0x000f220000100800 */
[----:B------:R-:W-:Y:S01]  /*338d0*/  PRMT R213, RZ, 0x7610, R213 ;  /* 0x00007610ffd57816 */ /* 0x000fe200000000d5 */
[----:B--2---:R-:W-:-:S02]  /*338e0*/  @!P0 IMAD.MOV.U32 R4, RZ, RZ, R7 ;  /* 0x000000ffff048224 */ /* 0x004fc400078e0007 */
[----:B------:R-:W2:Y:S04]  /*338f0*/  LDL R7, [R1+0x2890] ;  /* 0x0028900001077983 */ /* 0x000ea80000100800 */
[----:B------:R3:W2:Y:S04]  /*33900*/  @!P0 LDG.E.U8 R213, desc[UR10][R4.64] ;  /* 0x0000000a04d58981 */ /* 0x0006a8000c1e1100 */
[----:B------:R-:W2:Y:S01]  /*33910*/  LDL.LU R125, [R1+0x28d4] ;  /* 0x0028d400017d7983 */ /* 0x000ea20000300800 */
[----:B---3--:R-:W-:-:S03]  /*33920*/  @!P0 IMAD.MOV.U32 R4, RZ, RZ, R6 ;  /* 0x000000ffff048224 */ /* 0x008fc600078e0006 */
[----:B------:R-:W3:Y:S01]  /*33930*/  LDL R6, [R1+0x2870] ;  /* 0x0028700001067983 */ /* 0x000ee20000100800 */
[----:B------:R-:W-:-:S03]  /*33940*/  @!P0 IMAD.MOV.U32 R5, RZ, RZ, R10 ;  /* 0x000000ffff058224 */ /* 0x000fc600078e000a */
[----:B------:R-:W2:Y:S04]  /*33950*/  LDL.LU R10, [R1+0x28f4] ;  /* 0x0028f400010a7983 */ /* 0x000ea80000300800 */
[----:B------:R-:W3:Y:S04]  /*33960*/  LDL.LU R39, [R1+0x28b0] ;  /* 0x0028b00001277983 */ /* 0x000ee80000300800 */
[----:B------:R-:W3:Y:S01]  /*33970*/  LDL.LU R35, [R1+0x28d0] ;  /* 0x0028d00001237983 */ /* 0x000ee20000300800 */
[----:B------:R-:W-:-:S03]  /*33980*/  PRMT R212, RZ, 0x7610, R212 ;  /* 0x00007610ffd47816 */ /* 0x000fc600000000d4 */
[----:B------:R-:W3:Y:S01]  /*33990*/  LDL.LU R32, [R1+0x28b4] ;  /* 0x0028b40001207983 */ /* 0x000ee20000300800 */
[----:B------:R-:W-:-:S03]  /*339a0*/  PRMT R211, RZ, 0x7610, R211 ;  /* 0x00007610ffd37816 */ /* 0x000fc600000000d3 */
[----:B------:R0:W3:Y:S04]  /*339b0*/  @!P0 LDG.E.U8 R212, desc[UR10][R4.64] ;  /* 0x0000000a04d48981 */ /* 0x0000e8000c1e1100 */
[----:B------:R-:W3:Y:S01]  /*339c0*/  LDL.LU R40, [R1+0x2874] ;  /* 0x0028740001287983 */ /* 0x000ee20000300800 */
[----:B------:R-:W-:Y:S01]  /*339d0*/  PRMT R210, RZ, 0x7610, R210 ;  /* 0x00007610ffd27816 */ /* 0x000fe200000000d2 */
[----:B0-----:R-:W-:Y:S02]  /*339e0*/  @!P0 IMAD.MOV.U32 R5, RZ, RZ, R8 ;  /* 0x000000ffff058224 */ /* 0x001fe400078e0008 */
[----:B----4-:R-:W-:Y:S02]  /*339f0*/  @!P0 IMAD.MOV.U32 R4, RZ, RZ, R2 ;  /* 0x000000ffff048224 */ /* 0x010fe400078e0002 */
[----:B------:R-:W4:Y:S04]  /*33a00*/  LDL.LU R2, [R1+0x2894] ;  /* 0x0028940001027983 */ /* 0x000f280000300800 */
[----:B------:R0:W4:Y:S04]  /*33a10*/  @!P0 LDG.E.U8 R211, desc[UR10][R4.64] ;  /* 0x0000000a04d38981 */ /* 0x000128000c1e1100 */
[----:B------:R-:W-:Y:S01]  /*33a20*/  STL [R1+0x51ec], R8 ;  /* 0x0051ec0801007387 */ /* 0x000fe20000100800 */
[----:B0-----:R-:W-:-:S02]  /*33a30*/  @!P0 IMAD.MOV.U32 R4, RZ, RZ, R11 ;  /* 0x000000ffff048224 */ /* 0x001fc400078e000b */
[----:B------:R-:W-:Y:S01]  /*33a40*/  @!P0 IMAD.MOV.U32 R5, RZ, RZ, R3 ;  /* 0x000000ffff058224 */ /* 0x000fe200078e0003 */
[----:B------:R0:W-:Y:S04]  /*33a50*/  STL [R1+0x51f0], R11 ;  /* 0x0051f00b01007387 */ /* 0x0001e80000100800 */
[----:B------:R1:W4:Y:S04]  /*33a60*/  @!P0 LDG.E.U8 R210, desc[UR10][R4.64] ;  /* 0x0000000a04d28981 */ /* 0x000328000c1e1100 */
[----:B------:R-:W4:Y:S01]  /*33a70*/  LDL R118, [R1+0x2074] ;  /* 0x0020740001767983 */ /* 0x000f220000100800 */
[----:B------:R-:W-:-:S02]  /*33a80*/  PRMT R209, RZ, 0x7610, R209 ;  /* 0x00007610ffd17816 */ /* 0x000fc400000000d1 */
[----:B------:R-:W-:Y:S01]  /*33a90*/  PRMT R208, RZ, 0x7610, R208 ;  /* 0x00007610ffd07816 */ /* 0x000fe200000000d0 */
[----:B0-----:R-:W4:Y:S01]  /*33aa0*/  LDL R11, [R1+0x3008] ;  /* 0x00300800010b7983 */ /* 0x001f220000100800 */
[----:B-1----:R-:W-:-:S03]  /*33ab0*/  @!P0 IMAD.MOV.U32 R5, RZ, RZ, R15 ;  /* 0x000000ffff058224 */ /* 0x002fc600078e000f */
[----:B------:R-:W4:Y:S01]  /*33ac0*/  LDL R15, [R1+0x3034] ;  /* 0x00303400010f7983 */ /* 0x000f220000100800 */
[----:B------:R-:W-:Y:S02]  /*33ad0*/  PRMT R207, RZ, 0x7610, R207 ;  /* 0x00007610ffcf7816 */ /* 0x000fe400000000cf */
[----:B------:R-:W-:Y:S01]  /*33ae0*/  PRMT R206, RZ, 0x7610, R206 ;  /* 0x00007610ffce7816 */ /* 0x000fe200000000ce */
[----:B------:R-:W4:Y:S01]  /*33af0*/  LDL R8, [R1+0x300c] ;  /* 0x00300c0001087983 */ /* 0x000f220000100800 */
[----:B--2---:R-:W-:-:S05]  /*33b00*/  @!P0 IMAD.MOV.U32 R4, RZ, RZ, R10 ;  /* 0x000000ffff048224 */ /* 0x004fca00078e000a */
[----:B------:R0:W2:Y:S02]  /*33b10*/  @!P0 LDG.E.U8 R209, desc[UR10][R4.64] ;  /* 0x0000000a04d18981 */ /* 0x0000a4000c1e1100 */
[----:B0-----:R-:W-:Y:S02]  /*33b20*/  @!P0 IMAD.MOV.U32 R4, RZ, RZ, R125 ;  /* 0x000000ffff048224 */ /* 0x001fe400078e007d */
[----:B---3--:R-:W-:-:S05]  /*33b30*/  @!P0 IMAD.MOV.U32 R5, RZ, RZ, R35 ;  /* 0x000000ffff058224 */ /* 0x008fca00078e0023 */
[----:B------:R0:W3:Y:S02]  /*33b40*/  @!P0 LDG.E.U8 R208, desc[UR10][R4.64] ;  /* 0x0000000a04d08981 */ /* 0x0000e4000c1e1100 */
[----:B0-----:R-:W-:Y:S02]  /*33b50*/  @!P0 IMAD.MOV.U32 R4, RZ, RZ, R32 ;  /* 0x000000ffff048224 */ /* 0x001fe400078e0020 */
[----:B------:R-:W-:-:S05]  /*33b60*/  @!P0 IMAD.MOV.U32 R5, RZ, RZ, R39 ;  /* 0x000000ffff058224 */ /* 0x000fca00078e0027 */
[----:B------:R0:W3:Y:S01]  /*33b70*/  @!P0 LDG.E.U8 R207, desc[UR10][R4.64] ;  /* 0x0000000a04cf8981 */ /* 0x0000e2000c1e1100 */
[----:B------:R-:W-:Y:S01]  /*33b80*/  PRMT R205, RZ, 0x7610, R205 ;  /* 0x00007610ffcd7816 */ /* 0x000fe200000000cd */
[----:B0-----:R-:W-:Y:S01]  /*33b90*/  @!P0 IMAD.MOV.U32 R5, RZ, RZ, R7 ;  /* 0x000000ffff058224 */ /* 0x001fe200078e0007 */
[----:B------:R-:W-:Y:S01]  /*33ba0*/  PRMT R204, RZ, 0x7610, R204 ;  /* 0x00007610ffcc7816 */ /* 0x000fe200000000cc */
[----:B------:R-:W2:Y:S01]  /*33bb0*/  LDL R7, [R1+0x2fe8] ;  /* 0x002fe80001077983 */ /* 0x000ea20000100800 */
[----:B----4-:R-:W-:-:S05]  /*33bc0*/  @!P0 IMAD.MOV.U32 R4, RZ, RZ, R2 ;  /* 0x000000ffff048224 */ /* 0x010fca00078e0002 */
[----:B------:R0:W4:Y:S02]  /*33bd0*/  @!P0 LDG.E.U8 R206, desc[UR10][R4.64] ;  /* 0x0000000a04ce8981 */ /* 0x000124000c1e1100 */
[----:B0-----:R-:W-:Y:S02]  /*33be0*/  @!P0 IMAD.MOV.U32 R4, RZ, RZ, R40 ;  /* 0x000000ffff048224 */ /* 0x001fe400078e0028 */
[----:B------:R-:W-:Y:S02]  /*33bf0*/  @!P0 IMAD.MOV.U32 R5, RZ, RZ, R6 ;  /* 0x000000ffff058224 */ /* 0x000fe400078e0006 */
[----:B------:R-:W3:Y:S04]  /*33c00*/  LDL R6, [R1+0x2fec] ;  /* 0x002fec0001067983 */ /* 0x000ee80000100800 */
[----:B------:R-:W4:Y:S04]  /*33c10*/  LDL.LU R127, [R1+0x2dec] ;  /* 0x002dec00017f7983 */ /* 0x000f280000300800 */
[----:B------:R0:W4:Y:S04]  /*33c20*/  @!P0 LDG.E.U8 R205, desc[UR10][R4.64] ;  /* 0x0000000a04cd8981 */ /* 0x000128000c1e1100 */
[----:B------:R-:W4:Y:S04]  /*33c30*/  LDL.LU R130, [R1+0x2e08] ;  /* 0x002e080001827983 */ /* 0x000f280000300800 */
[----:B------:R-:W4:Y:S01]  /*33c40*/  LDL.LU R135, [R1+0x2dcc] ;  /* 0x002dcc0001877983 */ /* 0x000f220000300800 */
[----:B0-----:R-:W-:-:S02]  /*33c50*/  @!P0 IMAD.MOV.U32 R4, RZ, RZ, R15 ;  /* 0x000000ffff048224 */ /* 0x001fc400078e000f */
[----:B------:R-:W-:Y:S01]  /*33c60*/  @!P0 IMAD.MOV.U32 R5, RZ, RZ, R118 ;  /* 0x000000ffff058224 */ /* 0x000fe200078e0076 */
[----:B------:R-:W4:Y:S04]  /*33c70*/  LDL.LU R138, [R1+0x2de8] ;  /* 0x002de800018a7983 */ /* 0x000f280000300800 */
[----:B------:R-:W4:Y:S04]  /*33c80*/  LDL.LU R143, [R1+0x2dac] ;  /* 0x002dac00018f7983 */ /* 0x000f280000300800 */
[----:B------:R-:W4:Y:S04]  /*33c90*/  LDL.LU R146, [R1+0x2dc8] ;  /* 0x002dc80001927983 */ /* 0x000f280000300800 */
[----:B------:R-:W4:Y:S04]  /*33ca0*/  LDL.LU R151, [R1+0x2d8c] ;  /* 0x002d8c0001977983 */ /* 0x000f280000300800 */
[----:B------:R0:W4:Y:S01]  /*33cb0*/  @!P0 LDG.E.U8 R204, desc[UR10][R4.64] ;  /* 0x0000000a04cc8981 */ /* 0x000122000c1e1100 */
[----:B------:R-:W-:-:S02]  /*33cc0*/  PRMT R203, RZ, 0x7610, R203 ;  /* 0x00007610ffcb7816 */ /* 0x000fc400000000cb */
[----:B------:R-:W-:Y:S01]  /*33cd0*/  PRMT R202, RZ, 0x7610, R202 ;  /* 0x00007610ffca7816 */ /* 0x000fe200000000ca */
[----:B------:R-:W4:Y:S01]  /*33ce0*/  LDL R121, [R1+0x2fcc] ;  /* 0x002fcc0001797983 */ /* 0x000f220000100800 */
[----:B------:R-:W-:-:S03]  /*33cf0*/  PRMT R201, RZ, 0x7610, R201 ;  /* 0x00007610ffc97816 */ /* 0x000fc600000000c9 */
[----:B------:R-:W4:Y:S04]  /*33d00*/  LDL R118, [R1+0x2fa8] ;  /* 0x002fa80001767983 */ /* 0x000f280000100800 */
[----:B------:R-:W0:Y:S04]  /*33d10*/  LDL R4, [R1+0x2064] ;  /* 0x0020640001047983 */ /* 0x000e280000100800 */
[----:B------:R-:W0:Y:S04]  /*33d20*/  LDL R5, [R1+0x3024] ;  /* 0x0030240001057983 */ /* 0x000e280000100800 */
[----:B------:R-:W4:Y:S01]  /*33d30*/  LDL R15, [R1+0x2fac] ;  /* 0x002fac00010f7983 */ /* 0x000f220000100800 */
[----:B0-----:R-:W-:-:S04]  /*33d40*/  @!P0 LOP3.LUT R5, R5, R4, RZ, 0x3c, !PT ;  /* 0x0000000405058212 */ /* 0x001fc800078e3cff */
[----:B------:R-:W-:-:S04]  /*33d50*/  @!P0 LOP3.LUT R4, R5, R4, RZ, 0x3c, !PT ;  /* 0x0000000405048212 */ /* 0x000fc800078e3cff */
[----:B------:R-:W-:-:S05]  /*33d60*/  @!P0 LOP3.LUT R5, R5, R4, RZ, 0x3c, !PT ;  /* 0x0000000405058212 */ /* 0x000fca00078e3cff */
[----:B------:R0:W4:Y:S02]  /*33d70*/  @!P0 LDG.E.U8 R203, desc[UR10][R4.64] ;  /* 0x0000000a04cb8981 */ /* 0x000124000c1e1100 */
[----:B0-----:R-:W-:Y:S02]  /*33d80*/  @!P0 IMAD.MOV.U32 R4, RZ, RZ, R8 ;  /* 0x000000ffff048224 */ /* 0x001fe400078e0008 */
[----:B------:R-:W-:Y:S01]  /*33d90*/  @!P0 IMAD.MOV.U32 R5, RZ, RZ, R11 ;  /* 0x000000ffff058224 */ /* 0x000fe200078e000b */
[----:B------:R-:W4:Y:S04]  /*33da0*/  LDL R8, [R1+0x2f8c] ;  /* 0x002f8c0001087983 */ /* 0x000f280000100800 */
[----:B------:R3:W4:Y:S04]  /*33db0*/  @!P0 LDG.E.U8 R202, desc[UR10][R4.64] ;  /* 0x0000000a04ca8981 */ /* 0x000728000c1e1100 */
[----:B------:R-:W4:Y:S01]  /*33dc0*/  LDL R11, [R1+0x2f88] ;  /* 0x002f8800010b7983 */ /* 0x000f220000100800 */
[----:B---3--:R-:W-:-:S02]  /*33dd0*/  @!P0 IMAD.MOV.U32 R4, RZ, RZ, R6 ;  /* 0x000000ffff048224 */ /* 0x008fc400078e0006 */
[----:B--2---:R-:W-:Y:S01]  /*33de0*/  @!P0 IMAD.MOV.U32 R5, RZ, RZ, R7 ;  /* 0x000000ffff058224 */ /* 0x004fe200078e0007 */
[----:B------:R-:W2:Y:S04]  /*33df0*/  LDL R6, [R1+0x2f6c] ;  /* 0x002f6c0001067983 */ /* 0x000ea80000100800 */
[----:B------:R4:W3:Y:S04]  /*33e00*/  @!P0 LDG.E.U8 R201, desc[UR10][R4.64] ;  /* 0x0000000a04c98981 */ /* 0x0008e8000c1e1100 */
[----:B------:R-:W3:Y:S04]  /*33e10*/  LDL R7, [R1+0x2f68] ;  /* 0x002f680001077983 */ /* 0x000ee80000100800 */
[----:B------:R-:W2:Y:S01]  /*33e20*/  LDL R5, [R1+0x2fc8] ;  /* 0x002fc80001057983 */ /* 0x000ea20000100800 */
[----:B------:R-:W-:Y:S01]  /*33e30*/  PRMT R200, RZ, 0x7610, R200 ;  /* 0x00007610ffc87816 */ /* 0x000fe200000000c8 */
[----:B----4-:R-:W-:Y:S01]  /*33e40*/  @!P0 IMAD.MOV.U32 R4, RZ, RZ, R121 ;  /* 0x000000ffff048224 */ /* 0x010fe200078e0079 */
[----:B------:R-:W-:Y:S01]  /*33e50*/  PRMT R199, RZ, 0x7610, R199 ;  /* 0x00007610ffc77816 */ /* 0x000fe200000000c7 */
[----:B------:R-:W4:Y:S01]  /*33e60*/  LDL R121, [R1+0x2f2c] ;  /* 0x002f2c0001797983 */ /* 0x000f220000100800 */
[----:B------:R-:W-:-:S02]  /*33e70*/  PRMT R198, RZ, 0x7610, R198 ;  /* 0x00007610ffc67816 */ /* 0x000fc400000000c6 */
[----:B------:R-:W-:Y:S01]  /*33e80*/  PRMT R197, RZ, 0x7610, R197 ;  /* 0x00007610ffc57816 */ /* 0x000fe200000000c5 */
[----:B--2---:R0:W2:Y:S02]  /*33e90*/  @!P0 LDG.E.U8 R200, desc[UR10][R4.64] ;  /* 0x0000000a04c88981 */ /* 0x0040a4000c1e1100 */
[----:B0-----:R-:W-:Y:S02]  /*33ea0*/  @!P0 IMAD.MOV.U32 R4, RZ, RZ, R15 ;  /* 0x000000ffff048224 */ /* 0x001fe400078e000f */
[----:B------:R-:W-:Y:S01]  /*33eb0*/  @!P0 IMAD.MOV.U32 R5, RZ, RZ, R118 ;  /* 0x000000ffff058224 */ /* 0x000fe200078e0076 */
[----:B------:R-:W-:Y:S01]  /*33ec0*/  PRMT R196, RZ, 0x7610, R196 ;  /* 0x00007610ffc47816 */ /* 0x000fe200000000c4 */
[----:B------:R-:W2:Y:S04]  /*33ed0*/  LDL R118, [R1+0x2f08] ;  /* 0x002f080001767983 */ /* 0x000ea80000100800 */
[----:B------:R0:W2:Y:S04]  /*33ee0*/  @!P0 LDG.E.U8 R199, desc[UR10][R4.64] ;  /* 0x0000000a04c78981 */ /* 0x0000a8000c1e1100 */
[----:B------:R-:W2:Y:S01]  /*33ef0*/  LDL R15, [R1+0x2f0c] ;  /* 0x002f0c00010f7983 */ /* 0x000ea20000100800 */
[----:B0-----:R-:W-:-:S02]  /*33f00*/  @!P0 IMAD.MOV.U32 R4, RZ, RZ, R8 ;  /* 0x000000ffff048224 */ /* 0x001fc400078e0008 */
[----:B------:R-:W-:Y:S01]  /*33f10*/  @!P0 IMAD.MOV.U32 R5, RZ, RZ, R11 ;  /* 0x000000ffff058224 */ /* 0x000fe200078e000b */
[----:B------:R-:W2:Y:S04]  /*33f20*/  LDL R8, [R1+0x2eec] ;  /* 0x002eec0001087983 */ /* 0x000ea80000100800 */
[----:B------:R0:W2:Y:S04]  /*33f30*/  @!P0 LDG.E.U8 R198, desc[UR10][R4.64] ;  /* 0x0000000a04c68981 */ /* 0x0000a8000c1e1100 */
[----:B------:R-:W2:Y:S01]  /*33f40*/  LDL R11, [R1+0x2ee8] ;  /* 0x002ee800010b7983 */ /* 0x000ea20000100800 */
[----:B0-----:R-:W-:-:S02]  /*33f50*/  @!P0 IMAD.MOV.U32 R4, RZ, RZ, R6 ;  /* 0x000000ffff048224 */ /* 0x001fc400078e0006 */
[----:B---3--:R-:W-:Y:S01]  /*33f60*/  @!P0 IMAD.MOV.U32 R5, RZ, RZ, R7 ;  /* 0x000000ffff058224 */ /* 0x008fe200078e0007 */
[----:B------:R-:W3:Y:S04]  /*33f70*/  LDL R6, [R1+0x2ecc] ;  /* 0x002ecc0001067983 */ /* 0x000ee80000100800 */
[----:B------:R0:W3:Y:S04]  /*33f80*/  @!P0 LDG.E.U8 R197, desc[UR10][R4.64] ;  /* 0x0000000a04c58981 */ /* 0x0000e8000c1e1100 */
[----:B------:R-:W3:Y:S04]  /*33f90*/  LDL R7, [R1+0x2ec8] ;  /* 0x002ec80001077983 */ /* 0x000ee80000100800 */
[----:B------:R-:W0:Y:S04]  /*33fa0*/  LDL R4, [R1+0x2f48] ;  /* 0x002f480001047983 */ /* 0x000e280000100800 */
[----:B------:R-:W0:Y:S02]  /*33fb0*/  LDL R5, [R1+0x2f4c] ;  /* 0x002f4c0001057983 */ /* 0x000e240000100800 */
[----:B0-----:R-:W-:-:S04]  /*33fc0*/  @!P0 LOP3.LUT R5, R5, R4, RZ, 0x3c, !PT ;  /* 0x0000000405058212 */ /* 0x001fc800078e3cff */
[----:B------:R-:W-:-:S04]  /*33fd0*/  @!P0 LOP3.LUT R4, R5, R4, RZ, 0x3c, !PT ;  /* 0x0000000405048212 */ /* 0x000fc800078e3cff */
[----:B------:R-:W-:-:S05]  /*33fe0*/  @!P0 LOP3.LUT R5, R5, R4, RZ, 0x3c, !PT ;  /* 0x0000000405058212 */ /* 0x000fca00078e3cff */
[----:B------:R4:W3:Y:S04]  /*33ff0*/  @!P0 LDG.E.U8 R196, desc[UR10][R4.64] ;  /* 0x0000000a04c48981 */ /* 0x0008e8000c1e1100 */
[----:B------:R-:W2:Y:S01]  /*34000*/  LDL R5, [R1+0x2f28] ;  /* 0x002f280001057983 */ /* 0x000ea20000100800 */
[----:B------:R-:W-:Y:S01]  /*34010*/  PRMT R195, RZ, 0x7610, R195 ;  /* 0x00007610ffc37816 */ /* 0x000fe200000000c3 */
[----:B----4-:R-:W-:Y:S01]  /*34020*/  @!P0 IMAD.MOV.U32 R4, RZ, RZ, R121 ;  /* 0x000000ffff048224 */ /* 0x010fe200078e0079 */
[----:B------:R-:W-:Y:S01]  /*34030*/  PRMT R194, RZ, 0x7610, R194 ;  /* 0x00007610ffc27816 */ /* 0x000fe200000000c2 */
[----:B------:R-:W4:Y:S01]  /*34040*/  LDL R121, [R1+0x2e68] ;  /* 0x002e680001797983 */ /* 0x000f220000100800 */
[----:B------:R-:W-:Y:S02]  /*34050*/  PRMT R193, RZ, 0x7610, R193 ;  /* 0x00007610ffc17816 */ /* 0x000fe400000000c1 */
[----:B------:R-:W-:Y:S01]  /*34060*/  PRMT R192, RZ, 0x7610, R192 ;  /* 0x00007610ffc07816 */ /* 0x000fe200000000c0 */
[----:B--2---:R0:W2:Y:S02]  /*34070*/  @!P0 LDG.E.U8 R195, desc[UR10][R4.64] ;  /* 0x0000000a04c38981 */ /* 0x0040a4000c1e1100 */
[----:B0-----:R-:W-:-:S02]  /*34080*/  @!P0 IMAD.MOV.U32 R4, RZ, RZ, R15 ;  /* 0x000000ffff048224 */ /* 0x001fc400078e000f */
[----:B------:R-:W-:Y:S01]  /*34090*/  @!P0 IMAD.MOV.U32 R5, RZ, RZ, R118 ;  /* 0x000000ffff058224 */ /* 0x000fe200078e0076 */
[----:B------:R-:W-:Y:S01]  /*340a0*/  PRMT R191, RZ, 0x7610, R191 ;  /* 0x00007610ffbf7816 */ /* 0x000fe200000000bf */
[----:B------:R-:W4:Y:S04]  /*340b0*/  LDL R118, [R1+0x2e6c] ;  /* 0x002e6c0001767983 */ /* 0x000f280000100800 */
[----:B------:R0:W2:Y:S04]  /*340c0*/  @!P0 LDG.E.U8 R194, desc[UR10][R4.64] ;  /* 0x0000000a04c28981 */ /* 0x0000a8000c1e1100 */
[----:B------:R-:W2:Y:S01]  /*340d0*/  LDL R15, [R1+0x2e48] ;  /* 0x002e4800010f7983 */ /* 0x000ea20000100800 */
[----:B0-----:R-:W-:-:S02]  /*340e0*/  @!P0 IMAD.MOV.U32 R4, RZ, RZ, R8 ;  /* 0x000000ffff048224 */ /* 0x001fc400078e0008 */
[----:B------:R-:W-:Y:S01]  /*340f0*/  @!P0 IMAD.MOV.U32 R5, RZ, RZ, R11 ;  /* 0x000000ffff058224 */ /* 0x000fe200078e000b */
[----:B------:R-:W2:Y:S04]  /*34100*/  LDL R8, [R1+0x2e4c] ;  /* 0x002e4c0001087983 */ /* 0x000ea80000100800 */
[----:B------:R3:W2:Y:S04]  /*34110*/  @!P0 LDG.E.U8 R193, desc[UR10][R4.64] ;  /* 0x0000000a04c18981 */ /* 0x0006a8000c1e1100 */
[----:B------:R-:W2:Y:S01]  /*34120*/  LDL R11, [R1+0x2e28] ;  /* 0x002e2800010b7983 */ /* 0x000ea20000100800 */
[----:B---3--:R-:W-:-:S02]  /*34130*/  @!P0 IMAD.MOV.U32 R4, RZ, RZ, R6 ;  /* 0x000000ffff048224 */ /* 0x008fc400078e0006 */
[----:B------:R-:W-:Y:S01]  /*34140*/  @!P0 IMAD.MOV.U32 R5, RZ, RZ, R7 ;  /* 0x000000ffff058224 */ /* 0x000fe200078e0007 */
        /* <DEDUP_REMOVED lines=9> */
[----:B------:R-:W0:Y:S04]  /*341e0*/  LDL R4, [R1+0x2e88] ;  /* 0x002e880001047983 */ /* 0x000e280000100800 */
[----:B------:R-:W0:Y:S01]  /*341f0*/  LDL R5, [R1+0x2e8c] ;  /* 0x002e8c0001057983 */ /* 0x000e220000100800 */
[----:B------:R-:W-:Y:S02]  /*34200*/  PRMT R190, RZ, 0x7610, R190 ;  /* 0x00007610ffbe7816 */ /* 0x000fe400000000be */
[----:B------:R-:W-:-:S02]  /*34210*/  PRMT R189, RZ, 0x7610, R189 ;  /* 0x00007610ffbd7816 */ /* 0x000fc400000000bd */
[----:B------:R-:W-:Y:S02]  /*34220*/  PRMT R188, RZ, 0x7610, R188 ;  /* 0x00007610ffbc7816 */ /* 0x000fe400000000bc */
[----:B0-----:R-:W-:-:S04]  /*34230*/  @!P0 LOP3.LUT R5, R5, R4, RZ, 0x3c, !PT ;  /* 0x0000000405058212 */ /* 0x001fc800078e3cff */
[----:B------:R-:W-:-:S04]  /*34240*/  @!P0 LOP3.LUT R4, R5, R4, RZ, 0x3c, !PT ;  /* 0x0000000405048212 */ /* 0x000fc800078e3cff */
[----:B------:R-:W-:-:S05]  /*34250*/  @!P0 LOP3.LUT R5, R5, R4, RZ, 0x3c, !PT ;  /* 0x0000000405058212 */ /* 0x000fca00078e3cff */
[----:B------:R4:W3:Y:S02]  /*34260*/  @!P0 LDG.E.U8 R190, desc[UR10][R4.64] ;  /* 0x0000000a04be8981 */ /* 0x0008e4000c1e1100 */
[----:B----4-:R-:W-:Y:S02]  /*34270*/  @!P0 IMAD.MOV.U32 R4, RZ, RZ, R118 ;  /* 0x000000ffff048224 */ /* 0x010fe400078e0076 */
[----:B------:R-:W-:Y:S01]  /*34280*/  @!P0 IMAD.MOV.U32 R5, RZ, RZ, R121 ;  /* 0x000000ffff058224 */ /* 0x000fe200078e0079 */
[----:B------:R-:W-:Y:S01]  /*34290*/  PRMT R187, RZ, 0x7610, R187 ;  /* 0x00007610ffbb7816 */ /* 0x000fe200000000bb */
[----:B------:R-:W4:Y:S04]  /*342a0*/  LDL R118, [R1+0x2d48] ;  /* 0x002d480001767983 */ /* 0x000f280000100800 */
[----:B------:R2:W4:Y:S01]  /*342b0*/  @!P0 LDG.E.U8 R189, desc[UR10][R4.64] ;  /* 0x0000000a04bd8981 */ /* 0x000522000c1e1100 */
[----:B------:R-:W-:-:S02]  /*342c0*/  PRMT R186, RZ, 0x7610, R186 ;  /* 0x00007610ffba7816 */ /* 0x000fc400000000ba */
[----:B------:R-:W-:Y:S01]  /*342d0*/  PRMT R185, RZ, 0x7610, R185 ;  /* 0x00007610ffb97816 */ /* 0x000fe200000000b9 */
[----:B------:R-:W4:Y:S01]  /*342e0*/  LDL R121, [R1+0x2d2c] ;  /* 0x002d2c0001797983 */ /* 0x000f220000100800 */
[----:B--2---:R-:W-:-:S03]  /*342f0*/  @!P0 IMAD.MOV.U32 R4, RZ, RZ, R8 ;  /* 0x000000ffff048224 */ /* 0x004fc600078e0008 */
[----:B------:R-:W2:Y:S01]  /*34300*/  LDL R8, [R1+0x2da8] ;  /* 0x002da80001087983 */ /* 0x000ea20000100800 */
[----:B------:R-:W-:Y:S01]  /*34310*/  @!P0 IMAD.MOV.U32 R5, RZ, RZ, R15 ;  /* 0x000000ffff058224 */ /* 0x000fe200078e000f */
[----:B------:R-:W-:Y:S02]  /*34320*/  PRMT R184, RZ, 0x7610, R184 ;  /* 0x00007610ffb87816 */ /* 0x000fe400000000b8 */
[----:B------:R-:W-:Y:S01]  /*34330*/  PRMT R183, RZ, 0x7610, R183 ;  /* 0x00007610ffb77816 */ /* 0x000fe200000000b7 */
[----:B------:R-:W4:Y:S04]  /*34340*/  LDL R15, [R1+0x2d4c] ;  /* 0x002d4c00010f7983 */ /* 0x000f280000100800 */
[----:B------:R3:W4:Y:S02]  /*34350*/  @!P0 LDG.E.U8 R188, desc[UR10][R4.64] ;  /* 0x0000000a04bc8981 */ /* 0x000724000c1e1100 */
[----:B---3--:R-:W-:-:S02]  /*34360*/  @!P0 IMAD.MOV.U32 R4, RZ, RZ, R7 ;  /* 0x000000ffff048224 */ /* 0x008fc400078e0007 */
[----:B------:R-:W-:Y:S01]  /*34370*/  @!P0 IMAD.MOV.U32 R5, RZ, RZ, R11 ;  /* 0x000000ffff058224 */ /* 0x000fe200078e000b */
[----:B------:R-:W3:Y:S04]  /*34380*/  LDL R7, [R1+0x2d68] ;  /* 0x002d680001077983 */ /* 0x000ee80000100800 */
[----:B------:R0:W4:Y:S01]  /*34390*/  @!P0 LDG.E.U8 R187, desc[UR10][R4.64] ;  /* 0x0000000a04bb8981 */ /* 0x000122000c1e1100 */
[----:B------:R-:W-:Y:S02]  /*343a0*/  PRMT R182, RZ, 0x7610, R182 ;  /* 0x00007610ffb67816 */ /* 0x000fe400000000b6 */
[----:B------:R-:W-:Y:S01]  /*343b0*/  PRMT R181, RZ, 0x7610, R181 ;  /* 0x00007610ffb57816 */ /* 0x000fe200000000b5 */
[----:B------:R-:W4:Y:S01]  /*343c0*/  LDL R11, [R1+0x2d08] ;  /* 0x002d0800010b7983 */ /* 0x000f220000100800 */
[----:B0-----:R-:W-:-:S02]  /*343d0*/  @!P0 IMAD.MOV.U32 R4, RZ, RZ, R6 ;  /* 0x000000ffff048224 */ /* 0x001fc400078e0006 */
[----:B------:R-:W-:Y:S01]  /*343e0*/  @!P0 IMAD.MOV.U32 R5, RZ, RZ, R130 ;  /* 0x000000ffff058224 */ /* 0x000fe200078e0082 */
[----:B------:R-:W3:Y:S04]  /*343f0*/  LDL R6, [R1+0x2d6c] ;  /* 0x002d6c0001067983 */ /* 0x000ee80000100800 */
[----:B------:R0:W4:Y:S02]  /*34400*/  @!P0 LDG.E.U8 R186, desc[UR10][R4.64] ;  /* 0x0000000a04ba8981 */ /* 0x000124000c1e1100 */
[----:B0-----:R-:W-:Y:S02]  /*34410*/  @!P0 IMAD.MOV.U32 R4, RZ, RZ, R127 ;  /* 0x000000ffff048224 */ /* 0x001fe400078e007f */
[----:B------:R-:W-:-:S05]  /*34420*/  @!P0 IMAD.MOV.U32 R5, RZ, RZ, R138 ;  /* 0x000000ffff058224 */ /* 0x000fca00078e008a */
[----:B------:R0:W4:Y:S02]  /*34430*/  @!P0 LDG.E.U8 R185, desc[UR10][R4.64] ;  /* 0x0000000a04b98981 */ /* 0x000124000c1e1100 */
[----:B0-----:R-:W-:Y:S02]  /*34440*/  @!P0 IMAD.MOV.U32 R4, RZ, RZ, R135 ;  /* 0x000000ffff048224 */ /* 0x001fe400078e0087 */
[----:B------:R-:W-:-:S05]  /*34450*/  @!P0 IMAD.MOV.U32 R5, RZ, RZ, R146 ;  /* 0x000000ffff058224 */ /* 0x000fca00078e0092 */
[----:B------:R0:W4:Y:S02]  /*34460*/  @!P0 LDG.E.U8 R184, desc[UR10][R4.64] ;  /* 0x0000000a04b88981 */ /* 0x000124000c1e1100 */
[----:B0-----:R-:W-:Y:S02]  /*34470*/  @!P0 IMAD.MOV.U32 R4, RZ, RZ, R143 ;  /* 0x000000ffff048224 */ /* 0x001fe400078e008f */
[----:B--2---:R-:W-:Y:S01]  /*34480*/  @!P0 IMAD.MOV.U32 R5, RZ, RZ, R8 ;  /* 0x000000ffff058224 */ /* 0x004fe200078e0008 */
[----:B------:R-:W-:Y:S01]  /*34490*/  PRMT R180, RZ, 0x7610, R180 ;  /* 0x00007610ffb47816 */ /* 0x000fe200000000b4 */
[----:B------:R-:W2:Y:S04]  /*344a0*/  LDL R8, [R1+0x2d0c] ;  /* 0x002d0c0001087983 */ /* 0x000ea80000100800 */
[----:B------:R0:W2:Y:S04]  /*344b0*/  @!P0 LDG.E.U8 R183, desc[UR10][R4.64] ;  /* 0x0000000a04b78981 */ /* 0x0000a8000c1e1100 */
[----:B------:R-:W3:Y:S01]  /*344c0*/  LDL R5, [R1+0x2d88] ;  /* 0x002d880001057983 */ /* 0x000ee20000100800 */
[----:B0-----:R-:W-:-:S05]  /*344d0*/  @!P0 IMAD.MOV.U32 R4, RZ, RZ, R151 ;  /* 0x000000ffff048224 */ /* 0x001fca00078e0097 */
[----:B---3--:R0:W3:Y:S02]  /*344e0*/  @!P0 LDG.E.U8 R182, desc[UR10][R4.64] ;  /* 0x0000000a04b68981 */ /* 0x0080e4000c1e1100 */
[----:B0-----:R-:W-:Y:S02]  /*344f0*/  @!P0 IMAD.MOV.U32 R4, RZ, RZ, R6 ;  /* 0x000000ffff048224 */ /* 0x001fe400078e0006 */
[----:B------:R-:W-:Y:S01]  /*34500*/  @!P0 IMAD.MOV.U32 R5, RZ, RZ, R7 ;  /* 0x000000ffff058224 */ /* 0x000fe200078e0007 */
[----:B------:R-:W3:Y:S04]  /*34510*/  LDL R6, [R1+0x2cec] ;  /* 0x002cec0001067983 */ /* 0x000ee80000100800 */
[----:B------:R4:W3:Y:S04]  /*34520*/  @!P0 LDG.E.U8 R181, desc[UR10][R4.64] ;  /* 0x0000000a04b58981 */ /* 0x0008e8000c1e1100 */
[----:B------:R-:W3:Y:S01]  /*34530*/  LDL R7, [R1+0x2ce8] ;  /* 0x002ce80001077983 */ /* 0x000ee20000100800 */
[----:B----4-:R-:W-:-:S02]  /*34540*/  @!P0 IMAD.MOV.U32 R4, RZ, RZ, R15 ;  /* 0x000000ffff048224 */ /* 0x010fc400078e000f */
[----:B------:R-:W-:Y:S01]  /*34550*/  @!P0 IMAD.MOV.U32 R5, RZ, RZ, R118 ;  /* 0x000000ffff058224 */ /* 0x000fe200078e0076 */
[----:B------:R-:W4:Y:S04]  /*34560*/  LDL R15, [R1+0x2ccc] ;  /* 0x002ccc00010f7983 */ /* 0x000f280000100800 */
[----:B------:R0:W4:Y:S04]  /*34570*/  @!P0 LDG.E.U8 R180, desc[UR10][R4.64] ;  /* 0x0000000a04b48981 */ /* 0x000128000c1e1100 */
[----:B------:R-:W4:Y:S04]  /*34580*/  LDL R118, [R1+0x2cc8] ;  /* 0x002cc80001767983 */ /* 0x000f280000100800 */
[----:B------:R-:W2:Y:S01]  /*34590*/  LDL R5, [R1+0x2d28] ;  /* 0x002d280001057983 */ /* 0x000ea20000100800 */
[----:B------:R-:W-:Y:S01]  /*345a0*/  PRMT R179, RZ, 0x7610, R179 ;  /* 0x00007610ffb37816 */ /* 0x000fe200000000b3 */
[----:B0-----:R-:W-:Y:S01]  /*345b0*/  @!P0 IMAD.MOV.U32 R4, RZ, RZ, R121 ;  /* 0x000000ffff048224 */ /* 0x001fe200078e0079 */
        /* <DEDUP_REMOVED lines=21> */
[----:B------:R-:W0:Y:S04]  /*34710*/  LDL R4, [R1+0x2ca8] ;  /* 0x002ca80001047983 */ /* 0x000e280000100800 */
[----:B------:R-:W0:Y:S02]  /*34720*/  LDL R5, [R1+0x2cac] ;  /* 0x002cac0001057983 */ /* 0x000e240000100800 */
[----:B0-----:R-:W-:-:S04]  /*34730*/  @!P0 LOP3.LUT R5, R5, R4, RZ, 0x3c, !PT ;  /* 0x0000000405058212 */ /* 0x001fc800078e3cff */
[----:B------:R-:W-:-:S04]  /*34740*/  @!P0 LOP3.LUT R4, R5, R4, RZ, 0x3c, !PT ;  /* 0x0000000405048212 */ /* 0x000fc800078e3cff */
[----:B------:R-:W-:-:S05]  /*34750*/  @!P0 LOP3.LUT R5, R5, R4, RZ, 0x3c, !PT ;  /* 0x0000000405058212 */ /* 0x000fca00078e3cff */
[----:B------:R0:W4:Y:S04]  /*34760*/  @!P0 LDG.E.U8 R175, desc[UR10][R4.64] ;  /* 0x0000000a04af8981 */ /* 0x000128000c1e1100 */
[----:B------:R-:W2:Y:S01]  /*34770*/  LDL R5, [R1+0x2c88] ;  /* 0x002c880001057983 */ /* 0x000ea20000100800 */
[----:B------:R-:W-:Y:S01]  /*34780*/  PRMT R174, RZ, 0x7610, R174 ;  /* 0x00007610ffae7816 */ /* 0x000fe200000000ae */
[----:B0-----:R-:W-:Y:S01]  /*34790*/  @!P0 IMAD.MOV.U32 R4, RZ, RZ, R121 ;  /* 0x000000ffff048224 */ /* 0x001fe200078e0079 */
[----:B------:R-:W-:Y:S01]  /*347a0*/  PRMT R173, RZ, 0x7610, R173 ;  /* 0x00007610ffad7816 */ /* 0x000fe200000000ad */
[----:B------:R-:W4:Y:S01]  /*347b0*/  LDL R121, [R1+0x2bac] ;  /* 0x002bac0001797983 */ /* 0x000f220000100800 */
[----:B------:R-:W-:Y:S02]  /*347c0*/  PRMT R172, RZ, 0x7610, R172 ;  /* 0x00007610ffac7816 */ /* 0x000fe400000000ac */
[----:B------:R-:W-:Y:S01]  /*347d0*/  PRMT R171, RZ, 0x7610, R171 ;  /* 0x00007610ffab7816 */ /* 0x000fe200000000ab */
[----:B--2---:R0:W2:Y:S02]  /*347e0*/  @!P0 LDG.E.U8 R174, desc[UR10][R4.64] ;  /* 0x0000000a04ae8981 */ /* 0x0040a4000c1e1100 */
        /* <DEDUP_REMOVED lines=12> */
[----:B------:R-:W-:Y:S01]  /*348b0*/  PRMT R170, RZ, 0x7610, R170 ;  /* 0x00007610ffaa7816 */ /* 0x000fe200000000aa */
[----:B------:R-:W4:Y:S04]  /*348c0*/  LDL R118, [R1+0x2b88] ;  /* 0x002b880001767983 */ /* 0x000f280000100800 */
[----:B------:R0:W4:Y:S01]  /*348d0*/  @!P0 LDG.E.U8 R171, desc[UR10][R4.64] ;  /* 0x0000000a04ab8981 */ /* 0x000122000c1e1100 */
[----:B------:R-:W-:Y:S02]  /*348e0*/  PRMT R169, RZ, 0x7610, R169 ;  /* 0x00007610ffa97816 */ /* 0x000fe400000000a9 */
[----:B------:R-:W-:Y:S01]  /*348f0*/  PRMT R168, RZ, 0x7610, R168 ;  /* 0x00007610ffa87816 */ /* 0x000fe200000000a8 */
[----:B------:R-:W4:Y:S04]  /*34900*/  LDL R15, [R1+0x2b8c] ;  /* 0x002b8c00010f7983 */ /* 0x000f280000100800 */
[----:B------:R-:W0:Y:S04]  /*34910*/  LDL R4, [R1+0x2c08] ;  /* 0x002c080001047983 */ /* 0x000e280000100800 */
[----:B------:R-:W0:Y:S02]  /*34920*/  LDL R5, [R1+0x2c0c] ;  /* 0x002c0c0001057983 */ /* 0x000e240000100800 */
[----:B0-----:R-:W-:-:S04]  /*34930*/  @!P0 LOP3.LUT R5, R5, R4, RZ, 0x3c, !PT ;  /* 0x0000000405058212 */ /* 0x001fc800078e3cff */
[----:B------:R-:W-:-:S04]  /*34940*/  @!P0 LOP3.LUT R4, R5, R4, RZ, 0x3c, !PT ;  /* 0x0000000405048212 */ /* 0x000fc800078e3cff */
[----:B------:R-:W-:-:S05]  /*34950*/  @!P0 LOP3.LUT R5, R5, R4, RZ, 0x3c, !PT ;  /* 0x0000000405058212 */ /* 0x000fca00078e3cff */
[----:B------:R2:W4:Y:S02]  /*34960*/  @!P0 LDG.E.U8 R170, desc[UR10][R4.64] ;  /* 0x0000000a04aa8981 */ /* 0x000524000c1e1100 */
[----:B--2---:R-:W-:Y:S02]  /*34970*/  @!P0 IMAD.MOV.U32 R4, RZ, RZ, R8 ;  /* 0x000000ffff048224 */ /* 0x004fe400078e0008 */
        /* <DEDUP_REMOVED lines=9> */
[----:B------:R-:W4:Y:S01]  /*34a10*/  LDL R5, [R1+0x2ba8] ;  /* 0x002ba80001057983 */ /* 0x000f220000100800 */
[----:B------:R-:W-:Y:S01]  /*34a20*/  PRMT R167, RZ, 0x7610, R167 ;  /* 0x00007610ffa77816 */ /* 0x000fe200000000a7 */
[----:B0-----:R-:W-:Y:S01]  /*34a30*/  @!P0 IMAD.MOV.U32 R4, RZ, RZ, R121 ;  /* 0x000000ffff048224 */ /* 0x001fe200078e0079 */
[----:B------:R-:W-:Y:S01]  /*34a40*/  PRMT R166, RZ, 0x7610, R166 ;  /* 0x00007610ffa67816 */ /* 0x000fe200000000a6 */
[----:B------:R-:W3:Y:S01]  /*34a50*/  LDL R121, [R1+0x2b0c] ;  /* 0x002b0c0001797983 */ /* 0x000ee20000100800 */
[----:B------:R-:W-:-:S02]  /*34a60*/  PRMT R165, RZ, 0x7610, R165 ;  /* 0x00007610ffa57816 */ /* 0x000fc400000000a5 */
[----:B------:R-:W-:Y:S01]  /*34a70*/  PRMT R164, RZ, 0x7610, R164 ;  /* 0x00007610ffa47816 */ /* 0x000fe200000000a4 */
[----:B----4-:R0:W4:Y:S02]  /*34a80*/  @!P0 LDG.E.U8 R167, desc[UR10][R4.64] ;  /* 0x0000000a04a78981 */ /* 0x010124000c1e1100 */
[----:B0-----:R-:W-:Y:S02]  /*34a90*/  @!P0 IMAD.MOV.U32 R4, RZ, RZ, R15 ;  /* 0x000000ffff048224 */ /* 0x001fe400078e000f */
[----:B------:R-:W-:Y:S01]  /*34aa0*/  @!P0 IMAD.MOV.U32 R5, RZ, RZ, R118 ;  /* 0x000000ffff058224 */ /* 0x000fe200078e0076 */
[----:B------:R-:W-:Y:S01]  /*34ab0*/  PRMT R163, RZ, 0x7610, R163 ;  /* 0x00007610ffa37816 */ /* 0x000fe200000000a3 */
[----:B------:R-:W4:Y:S04]  /*34ac0*/  LDL R118, [R1+0x2ae8] ;  /* 0x002ae80001767983 */ /* 0x000f280000100800 */
[----:B------:R2:W4:Y:S04]  /*34ad0*/  @!P0 LDG.E.U8 R166, desc[UR10][R4.64] ;  /* 0x0000000a04a68981 */ /* 0x000528000c1e1100 */
[----:B------:R-:W4:Y:S01]  /*34ae0*/  LDL R15, [R1+0x2aec] ;  /* 0x002aec00010f7983 */ /* 0x000f220000100800 */
[----:B--2---:R-:W-:-:S02]  /*34af0*/  @!P0 IMAD.MOV.U32 R4, RZ, RZ, R8 ;  /* 0x000000ffff048224 */ /* 0x004fc400078e0008 */
        /* <DEDUP_REMOVED lines=15> */
[----:B------:R-:W4:Y:S01]  /*34bf0*/  LDL R5, [R1+0x2b08] ;  /* 0x002b080001057983 */ /* 0x000f220000100800 */
[----:B------:R-:W-:Y:S01]  /*34c00*/  PRMT R162, RZ, 0x7610, R162 ;  /* 0x00007610ffa27816 */ /* 0x000fe200000000a2 */
[----:B0-----:R-:W-:Y:S01]  /*34c10*/  @!P0 IMAD.MOV.U32 R4, RZ, RZ, R121 ;  /* 0x000000ffff048224 */ /* 0x001fe200078e0079 */
[----:B------:R-:W-:Y:S02]  /*34c20*/  PRMT R161, RZ, 0x7610, R161 ;  /* 0x00007610ffa17816 */ /* 0x000fe400000000a1 */
[----:B------:R-:W-:Y:S02]  /*34c30*/  PRMT R160, RZ, 0x7610, R160 ;  /* 0x00007610ffa07816 */ /* 0x000fe400000000a0 */
[----:B------:R-:W-:Y:S01]  /*34c40*/  PRMT R159, RZ, 0x7610, R159 ;  /* 0x00007610ff9f7816 */ /* 0x000fe2000000009f */
[----:B----4-:R0:W4:Y:S02]  /*34c50*/  @!P0 LDG.E.U8 R162, desc[UR10][R4.64] ;  /* 0x0000000a04a28981 */ /* 0x010124000c1e1100 */
[----:B0-----:R-:W-:-:S02]  /*34c60*/  @!P0 IMAD.MOV.U32 R4, RZ, RZ, R15 ;  /* 0x000000ffff048224 */ /* 0x001fc400078e000f */
[----:B------:R-:W-:Y:S02]  /*34c70*/  @!P0 IMAD.MOV.U32 R5, RZ, RZ, R118 ;  /* 0x000000ffff058224 */ /* 0x000fe400078e0076 */
[----:B------:R-:W4:Y:S04]  /*34c80*/  LDL R118, [R1+0x2a6c] ;  /* 0x002a6c0001767983 */ /* 0x000f280000100800 */
[----:B------:R2:W4:Y:S02]  /*34c90*/  @!P0 LDG.E.U8 R161, desc[UR10][R4.64] ;  /* 0x0000000a04a18981 */ /* 0x000524000c1e1100 */
[----:B--2---:R-:W-:Y:S02]  /*34ca0*/  @!P0 IMAD.MOV.U32 R4, RZ, RZ, R8 ;  /* 0x000000ffff048224 */ /* 0x004fe400078e0008 */
[----:B------:R-:W-:Y:S01]  /*34cb0*/  @!P0 IMAD.MOV.U32 R5, RZ, RZ, R11 ;  /* 0x000000ffff058224 */ /* 0x000fe200078e000b */
[----:B------:R-:W2:Y:S04]  /*34cc0*/  LDL R8, [R1+0x2a4c] ;  /* 0x002a4c0001087983 */ /* 0x000ea80000100800 */
[----:B------:R3:W2:Y:S04]  /*34cd0*/  @!P0 LDG.E.U8 R160, desc[UR10][R4.64] ;  /* 0x0000000a04a08981 */ /* 0x0006a8000c1e1100 */
[----:B------:R-:W2:Y:S01]  /*34ce0*/  LDL R11, [R1+0x2a48] ;  /* 0x002a4800010b7983 */ /* 0x000ea20000100800 */
[----:B---3--:R-:W-:-:S02]  /*34cf0*/  @!P0 IMAD.MOV.U32 R4, RZ, RZ, R6 ;  /* 0x000000ffff048224 */ /* 0x008fc400078e0006 */
[----:B------:R-:W-:Y:S02]  /*34d00*/  @!P0 IMAD.MOV.U32 R5, RZ, RZ, R7 ;  /* 0x000000ffff058224 */ /* 0x000fe400078e0007 */
[----:B------:R-:W3:Y:S04]  /*34d10*/  LDL.LU R7, [R1+0x2054] ;  /* 0x0020540001077983 */ /* 0x000ee80000300800 */
[----:B------:R-:W3:Y:S04]  /*34d20*/  LDL.LU R6, [R1+0x2048] ;  /* 0x0020480001067983 */ /* 0x000ee80000300800 */
[----:B------:R-:W3:Y:S04]  /*34d30*/  LDL.LU R121, [R1+0x203c] ;  /* 0x00203c0001797983 */ /* 0x000ee80000300800 */
[----:B------:R-:W3:Y:S04]  /*34d40*/  LDL.LU R15, [R1+0x2030] ;  /* 0x00203000010f7983 */ /* 0x000ee80000300800 */
[----:B------:R0:W3:Y:S04]  /*34d50*/  @!P0 LDG.E.U8 R159, desc[UR10][R4.64] ;  /* 0x0000000a049f8981 */ /* 0x0000e8000c1e1100 */
[----:B------:R-:W0:Y:S04]  /*34d60*/  LDL R4, [R1+0x2a88] ;  /* 0x002a880001047983 */ /* 0x000e280000100800 */
[----:B------:R-:W0:Y:S01]  /*34d70*/  LDL R5, [R1+0x2a8c] ;  /* 0x002a8c0001057983 */ /* 0x000e220000100800 */
[----:B------:R-:W-:-:S02]  /*34d80*/  PRMT R158, RZ, 0x7610, R158 ;  /* 0x00007610ff9e7816 */ /* 0x000fc4000000009e */
        /* <DEDUP_REMOVED lines=8> */
[----:B------:R-:W4:Y:S04]  /*34e10*/  LDL.LU R118, [R1+0x200c] ;  /* 0x00200c0001767983 */ /* 0x000f280000300800 */
[----:B--2---:R0:W2:Y:S02]  /*34e20*/  @!P0 LDG.E.U8 R157, desc[UR10][R4.64] ;  /* 0x0000000a049d8981 */ /* 0x0040a4000c1e1100 */
[----:B0-----:R-:W-:-:S02]  /*34e30*/  @!P0 IMAD.MOV.U32 R4, RZ, RZ, R8 ;  /* 0x000000ffff048224 */ /* 0x001fc400078e0008 */
[----:B------:R-:W-:Y:S01]  /*34e40*/  @!P0 IMAD.MOV.U32 R5, RZ, RZ, R11 ;  /* 0x000000ffff058224 */ /* 0x000fe200078e000b */
[----:B------:R-:W-:Y:S02]  /*34e50*/  PRMT R155, RZ, 0x7610, R155 ;  /* 0x00007610ff9b7816 */ /* 0x000fe4000000009b */
[----:B------:R-:W-:Y:S02]  /*34e60*/  PRMT R154, RZ, 0x7610, R154 ;  /* 0x00007610ff9a7816 */ /* 0x000fe4000000009a */
[----:B------:R-:W-:Y:S02]  /*34e70*/  PRMT R153, RZ, 0x7610, R153 ;  /* 0x00007610ff997816 */ /* 0x000fe40000000099 */
[----:B------:R-:W-:Y:S01]  /*34e80*/  PRMT R23, RZ, 0x7610, R23 ;  /* 0x00007610ff177816 */ /* 0x000fe20000000017 */
[----:B------:R0:W2:Y:S04]  /*34e90*/  @!P0 LDG.E.U8 R156, desc[UR10][R4.64] ;  /* 0x0000000a049c8981 */ /* 0x0000a8000c1e1100 */
[----:B------:R-:W4:Y:S04]  /*34ea0*/  LDL R11, [R1+0x2988] ;  /* 0x00298800010b7983 */ /* 0x000f280000100800 */
[----:B------:R-:W2:Y:S04]  /*34eb0*/  LDL R8, [R1+0x298c] ;  /* 0x00298c0001087983 */ /* 0x000ea80000100800 */
[----:B------:R-:W0:Y:S04]  /*34ec0*/  LDL R4, [R1+0x2a28] ;  /* 0x002a280001047983 */ /* 0x000e280000100800 */
[----:B------:R-:W0:Y:S02]  /*34ed0*/  LDL R5, [R1+0x2a2c] ;  /* 0x002a2c0001057983 */ /* 0x000e240000100800 */
[----:B0-----:R-:W-:-:S04]  /*34ee0*/  @!P0 LOP3.LUT R5, R5, R4, RZ, 0x3c, !PT ;  /* 0x0000000405058212 */ /* 0x001fc800078e3cff */
[----:B------:R-:W-:-:S04]  /*34ef0*/  @!P0 LOP3.LUT R4, R5, R4, RZ, 0x3c, !PT ;  /* 0x0000000405048212 */ /* 0x000fc800078e3cff */
[----:B------:R-:W-:-:S05]  /*34f00*/  @!P0 LOP3.LUT R5, R5, R4, RZ, 0x3c, !PT ;  /* 0x0000000405058212 */ /* 0x000fca00078e3cff */
[----:B------:R0:W4:Y:S04]  /*34f10*/  @!P0 LDG.E.U8 R155, desc[UR10][R4.64] ;  /* 0x0000000a049b8981 */ /* 0x000128000c1e1100 */
        /* <DEDUP_REMOVED lines=19> */
[----:B------:R-:W0:Y:S01]  /*35050*/  LDL R5, [R1+0x29ac] ;  /* 0x0029ac0001057983 */ /* 0x000e220000100800 */
[----:B------:R-:W-:Y:S02]  /*35060*/  PRMT R22, RZ, 0x7610, R22 ;  /* 0x00007610ff167816 */ /* 0x000fe40000000016 */
[----:B------:R-:W-:-:S02]  /*35070*/  PRMT R0, RZ, 0x7610, R0 ;  /* 0x00007610ff007816 */ /* 0x000fc40000000000 */
[----:B---3--:R-:W-:Y:S02]  /*35080*/  LOP3.LUT R7, R7, 0xffff, RZ, 0xc0, !PT ;  /* 0x0000ffff07077812 */ /* 0x008fe400078ec0ff */
[----:B------:R-:W-:Y:S02]  /*35090*/  LOP3.LUT R6, R6, 0xffff, RZ, 0xc0, !PT ;  /* 0x0000ffff06067812 */ /* 0x000fe400078ec0ff */
[----:B0-----:R-:W-:-:S04]  /*350a0*/  @!P0 LOP3.LUT R5, R5, R4, RZ, 0x3c, !PT ;  /* 0x0000000405058212 */ /* 0x001fc800078e3cff */
[----:B------:R-:W-:-:S04]  /*350b0*/  @!P0 LOP3.LUT R4, R5, R4, RZ, 0x3c, !PT ;  /* 0x0000000405048212 */ /* 0x000fc800078e3cff */
[----:B------:R-:W-:-:S05]  /*350c0*/  @!P0 LOP3.LUT R5, R5, R4, RZ, 0x3c, !PT ;  /* 0x0000000405058212 */ /* 0x000fca00078e3cff */
[----:B------:R2:W3:Y:S02]  /*350d0*/  @!P0 LDG.E.U8 R22, desc[UR10][R4.64] ;  /* 0x0000000a04168981 */ /* 0x0004e4000c1e1100 */
[----:B--2---:R-:W-:Y:S02]  /*350e0*/  @!P0 IMAD.MOV.U32 R4, RZ, RZ, R8 ;  /* 0x000000ffff048224 */ /* 0x004fe400078e0008 */
[----:B----4-:R-:W-:Y:S02]  /*350f0*/  @!P0 IMAD.MOV.U32 R5, RZ, RZ, R11 ;  /* 0x000000ffff058224 */ /* 0x010fe400078e000b */
[----:B------:R-:W2:Y:S04]  /*35100*/  LDL.LU R11, [R1+0x2028] ;  /* 0x00202800010b7983 */ /* 0x000ea80000300800 */
[----:B------:R0:W4:Y:S04]  /*35110*/  @!P0 LDG.E.U8 R0, desc[UR10][R4.64] ;  /* 0x0000000a04008981 */ /* 0x000128000c1e1100 */
[----:B------:R-:W3:Y:S01]  /*35120*/  LDL.LU R8, [R1+0x201c] ;  /* 0x00201c0001087983 */ /* 0x000ee20000300800 */
[----:B0-----:R-:W-:-:S02]  /*35130*/  LOP3.LUT R4, R15, 0xffff, RZ, 0xc0, !PT ;  /* 0x0000ffff0f047812 */ /* 0x001fc400078ec0ff */
[----:B------:R-:W-:Y:S02]  /*35140*/  PRMT R15, R7, 0x3340, R6 ;  /* 0x00003340070f7816 */ /* 0x000fe40000000006 */
[----:B------:R-:W2:Y:S04]  /*35150*/  LDL.LU R7, [R1+0x2024] ;  /* 0x0020240001077983 */ /* 0x000ea80000300800 */
[----:B------:R-:W4:Y:S01]  /*35160*/  LDL.LU R6, [R1+0x2018] ;  /* 0x0020180001067983 */ /* 0x000f220000300800 */
[----:B------:R-:W-:-:S04]  /*35170*/  LOP3.LUT R5, R121, 0xffff, RZ, 0xc0, !PT ;  /* 0x0000ffff79057812 */ /* 0x000fc800078ec0ff */
[----:B------:R-:W-:Y:S02]  /*35180*/  PRMT R121, R5, 0x3340, R4 ;  /* 0x0000334005797816 */ /* 0x000fe40000000004 */
[----:B------:R-:W-:Y:S02]  /*35190*/  LOP3.LUT R4, R24, 0xffff, RZ, 0xc0, !PT ;  /* 0x0000ffff18047812 */ /* 0x000fe400078ec0ff */
[----:B--2---:R-:W-:Y:S02]  /*351a0*/  LOP3.LUT R7, R7, 0xffff, RZ, 0xc0, !PT ;  /* 0x0000ffff07077812 */ /* 0x004fe400078ec0ff */
[----:B----4-:R-:W-:-:S04]  /*351b0*/  LOP3.LUT R6, R6, 0xffff, RZ, 0xc0, !PT ;  /* 0x0000ffff06067812 */ /* 0x010fc800078ec0ff */
[----:B------:R-:W-:Y:S02]  /*351c0*/  PRMT R24, R7, 0x3340, R6 ;  /* 0x0000334007187816 */ /* 0x000fe40000000006 */
[----:B------:R-:W2:Y:S04]  /*351d0*/  LDL.LU R7, [R1+0x1ff4] ;  /* 0x001ff40001077983 */ /* 0x000ea80000300800 */
[----:B------:R-:W4:Y:S01]  /*351e0*/  LDL.LU R6, [R1+0x1fe8] ;  /* 0x001fe80001067983 */ /* 0x000f220000300800 */
[----:B------:R-:W-:-:S04]  /*351f0*/  LOP3.LUT R5, R118, 0xffff, RZ, 0xc0, !PT ;  /* 0x0000ffff76057812 */ /* 0x000fc800078ec0ff */
[----:B------:R-:W-:Y:S02]  /*35200*/  PRMT R118, R5, 0x3340, R4 ;  /* 0x0000334005767816 */ /* 0x000fe40000000004 */
[----:B------:R-:W-:Y:S02]  /*35210*/  LOP3.LUT R5, R26, 0xffff, RZ, 0xc0, !PT ;  /* 0x0000ffff1a057812 */ /* 0x000fe400078ec0ff */
[----:B------:R-:W-:-:S04]  /*35220*/  LOP3.LUT R4, R19, 0xffff, RZ, 0xc0, !PT ;  /* 0x0000ffff13047812 */ /* 0x000fc800078ec0ff */
[----:B------:R-:W-:Y:S02]  /*35230*/  PRMT R19, R5, 0x3340, R4 ;  /* 0x0000334005137816 */ /* 0x000fe40000000004 */
[----:B------:R-:W-:Y:S02]  /*35240*/  LOP3.LUT R5, R14, 0xffff, RZ, 0xc0, !PT ;  /* 0x0000ffff0e057812 */ /* 0x000fe400078ec0ff */
[----:B------:R-:W-:Y:S02]  /*35250*/  LOP3.LUT R4, R38, 0xffff, RZ, 0xc0, !PT ;  /* 0x0000ffff26047812 */ /* 0x000fe400078ec0ff */
[----:B--2---:R-:W-:Y:S02]  /*35260*/  LOP3.LUT R7, R7, 0xffff, RZ, 0xc0, !PT ;  /* 0x0000ffff07077812 */ /* 0x004fe400078ec0ff */
[----:B----4-:R-:W-:-:S04]  /*35270*/  LOP3.LUT R6, R6, 0xffff, RZ, 0xc0, !PT ;  /* 0x0000ffff06067812 */ /* 0x010fc800078ec0ff */
[----:B------:R-:W-:Y:S02]  /*35280*/  PRMT R26, R7, 0x3340, R6 ;  /* 0x00003340071a7816 */ /* 0x000fe40000000006 */
[----:B------:R-:W-:Y:S02]  /*35290*/  LOP3.LUT R7, R33, 0xffff, RZ, 0xc0, !PT ;  /* 0x0000ffff21077812 */ /* 0x000fe400078ec0ff */
[----:B------:R-:W-:Y:S01]  /*352a0*/  LOP3.LUT R6, R16, 0xffff, RZ, 0xc0, !PT ;  /* 0x0000ffff10067812 */ /* 0x000fe200078ec0ff */
[----:B------:R-:W2:Y:S04]  /*352b0*/  LDL.LU R33, [R1+0x5f70] ;  /* 0x005f700001217983 */ /* 0x000ea80000300800 */
[----:B------:R-:W4:Y:S04]  /*352c0*/  LDL.LU R16, [R1+0x5f6c] ;  /* 0x005f6c0001107983 */ /* 0x000f280000300800 */
[----:B------:R-:W2:Y:S01]  /*352d0*/  LDL.LU R14, [R1+0x5f68] ;  /* 0x005f6800010e7983 */ /* 0x000ea20000300800 */
[----:B------:R-:W-:-:S02]  /*352e0*/  PRMT R38, R7, 0x3340, R6 ;  /* 0x0000334007267816 */ /* 0x000fc40000000006 */
[----:B------:R-:W-:Y:S02]  /*352f0*/  PRMT R7, R5, 0x3340, R4 ;  /* 0x0000334005077816 */ /* 0x000fe40000000004 */
[----:B------:R-:W-:Y:S02]  /*35300*/  PRMT R4, R15, 0x5410, R121 ;  /* 0x000054100f047816 */ /* 0x000fe40000000079 */
[----:B------:R-:W-:Y:S01]  /*35310*/  PRMT R5, R24, 0x5410, R118 ;  /* 0x0000541018057816 */ /* 0x000fe20000000076 */
[----:B------:R-:W2:Y:S04]  /*35320*/  LDL.LU R121, [R1+0x5f64] ;  /* 0x005f640001797983 */ /* 0x000ea80000300800 */
[----:B------:R-:W2:Y:S01]  /*35330*/  LDL.LU R15, [R1+0x5f60] ;  /* 0x005f6000010f7983 */ /* 0x000ea20000300800 */
[----:B------:R-:W-:-:S02]  /*35340*/  PRMT R6, R26, 0x5410, R19 ;  /* 0x000054101a067816 */ /* 0x000fc40000000013 */
[----:B------:R-:W-:Y:S01]  /*35350*/  PRMT R7, R38, 0x5410, R7 ;  /* 0x0000541026077816 */ /* 0x000fe20000000007 */
[----:B------:R-:W2:Y:S04]  /*35360*/  LDL.LU R118, [R1+0x5f5c] ;  /* 0x005f5c0001767983 */ /* 0x000ea80000300800 */
[----:B------:R-:W3:Y:S04]  /*35370*/  LDL.LU R24, [R1+0x5f58] ;  /* 0x005f580001187983 */ /* 0x000ee80000300800 */
[----:B------:R-:W4:Y:S04]  /*35380*/  LDL.LU R19, [R1+0x5f54] ;  /* 0x005f540001137983 */ /* 0x000f280000300800 */
[----:B------:R-:W2:Y:S04]  /*35390*/  LDL.LU R26, [R1+0x5f50] ;  /* 0x005f5000011a7983 */ /* 0x000ea80000300800 */
[----:B------:R-:W4:Y:S04]  /*353a0*/  LDL.LU R38, [R1+0x5f4c] ;  /* 0x005f4c0001267983 */ /* 0x000f280000300800 */
[----:B------:R0:W-:Y:S04]  /*353b0*/  STS.128 [R152+UR4+0x2000], R4 ;  /* 0x0020000498007988 */ /* 0x0001e80008000c04 */
[----:B0-----:R-:W2:Y:S04]  /*353c0*/  LDL.LU R7, [R1+0x2058] ;  /* 0x0020580001077983 */ /* 0x001ea80000300800 */
[----:B------:R-:W2:Y:S01]  /*353d0*/  LDL.LU R6, [R1+0x204c] ;  /* 0x00204c0001067983 */ /* 0x000ea20000300800 */
[----:B---3--:R-:W-:-:S02]  /*353e0*/  LOP3.LUT R4, R24, 0xffff, RZ, 0xc0, !PT ;  /* 0x0000ffff18047812 */ /* 0x008fc400078ec0ff */
[----:B----4-:R-:W-:-:S04]  /*353f0*/  LOP3.LUT R5, R38, 0xffff, RZ, 0xc0, !PT ;  /* 0x0000ffff26057812 */ /* 0x010fc800078ec0ff */
[----:B------:R-:W-:Y:S02]  /*35400*/  PRMT R38, R5, 0x3340, R4 ;  /* 0x0000334005267816 */ /* 0x000fe40000000004 */
[----:B--2---:R-:W-:Y:S02]  /*35410*/  LOP3.LUT R5, R26, 0xffff, RZ, 0xc0, !PT ;  /* 0x0000ffff1a057812 */ /* 0x004fe400078ec0ff */
[----:B------:R-:W-:Y:S02]  /*35420*/  LOP3.LUT R4, R19, 0xffff, RZ, 0xc0, !PT ;  /* 0x0000ffff13047812 */ /* 0x000fe400078ec0ff */
[----:B------:R-:W-:Y:S02]  /*35430*/  LOP3.LUT R7, R7, 0xffff, RZ, 0xc0, !PT ;  /* 0x0000ffff07077812 */ /* 0x000fe400078ec0ff */
[----:B------:R-:W-:-:S04]  /*35440*/  LOP3.LUT R6, R6, 0xffff, RZ, 0xc0, !PT ;  /* 0x0000ffff06067812 */ /* 0x000fc800078ec0ff */
[----:B------:R-:W-:Y:S02]  /*35450*/  PRMT R24, R7, 0x3340, R6 ;  /* 0x0000334007187816 */ /* 0x000fe40000000006 */
[----:B------:R-:W-:Y:S02]  /*35460*/  LOP3.LUT R7, R11, 0xffff, RZ, 0xc0, !PT ;  /* 0x0000ffff0b077812 */ /* 0x000fe400078ec0ff */
[----:B------:R-:W-:Y:S02]  /*35470*/  LOP3.LUT R6, R8, 0xffff, RZ, 0xc0, !PT ;  /* 0x0000ffff08067812 */ /* 0x000fe400078ec0ff */
[----:B------:R-:W-:Y:S02]  /*35480*/  PRMT R26, R5, 0x3340, R4 ;  /* 0x00003340051a7816 */ /* 0x000fe40000000004 */
[----:B------:R-:W-:Y:S02]  /*35490*/  LOP3.LUT R5, R16, 0xffff, RZ, 0xc0, !PT ;  /* 0x0000ffff10057812 */ /* 0x000fe400078ec0ff */
[----:B------:R-:W-:-:S02]  /*354a0*/  PRMT R19, R7, 0x3340, R6 ;  /* 0x0000334007137816 */ /* 0x000fc40000000006 */
[----:B------:R-:W-:Y:S02]  /*354b0*/  LOP3.LUT R7, R118, 0xffff, RZ, 0xc0, !PT ;  /* 0x0000ffff76077812 */ /* 0x000fe400078ec0ff */
[----:B------:R-:W-:Y:S02]  /*354c0*/  LOP3.LUT R6, R121, 0xffff, RZ, 0xc0, !PT ;  /* 0x0000ffff79067812 */ /* 0x000fe400078ec0ff */
[----:B------:R-:W-:Y:S01]  /*354d0*/  LOP3.LUT R4, R30, 0xffff, RZ, 0xc0, !PT ;  /* 0x0000ffff1e047812 */ /* 0x000fe200078ec0ff */
[----:B------:R-:W2:Y:S04]  /*354e0*/  LDL.LU R118, [R1+0x5f48] ;  /* 0x005f480001767983 */ /* 0x000ea80000300800 */
[----:B------:R-:W3:Y:S01]  /*354f0*/  LDL.LU R121, [R1+0x5f44] ;  /* 0x005f440001797983 */ /* 0x000ee20000300800 */
[----:B------:R-:W-:-:S02]  /*35500*/  PRMT R11, R7, 0x3340, R6 ;  /* 0x00003340070b7816 */ /* 0x000fc40000000006 */
[----:B------:R-:W-:Y:S02]  /*35510*/  PRMT R30, R5, 0x3340, R4 ;  /* 0x00003340051e7816 */ /* 0x000fe40000000004 */
[----:B------:R-:W-:Y:S02]  /*35520*/  LOP3.LUT R7, R18, 0xffff, RZ, 0xc0, !PT ;  /* 0x0000ffff12077812 */ /* 0x000fe400078ec0ff */
[----:B------:R-:W-:Y:S02]  /*35530*/  LOP3.LUT R6, R120, 0xffff, RZ, 0xc0, !PT ;  /* 0x0000ffff78067812 */ /* 0x000fe400078ec0ff */
[----:B------:R-:W-:Y:S02]  /*35540*/  LOP3.LUT R5, R123, 0xffff, RZ, 0xc0, !PT ;  /* 0x0000ffff7b057812 */ /* 0x000fe400078ec0ff */
[----:B------:R-:W-:Y:S01]  /*35550*/  LOP3.LUT R4, R25, 0xffff, RZ, 0xc0, !PT ;  /* 0x0000ffff19047812 */ /* 0x000fe200078ec0ff */
[----:B------:R-:W4:Y:S04]  /*35560*/  LDL.LU R16, [R1+0x5f40] ;  /* 0x005f400001107983 */ /* 0x000f280000300800 */
[----:B------:R-:W2:Y:S04]  /*35570*/  LDL.LU R18, [R1+0x5f3c] ;  /* 0x005f3c0001127983 */ /* 0x000ea80000300800 */
[----:B------:R-:W3:Y:S01]  /*35580*/  LDL.LU R120, [R1+0x5f38] ;  /* 0x005f380001787983 */ /* 0x000ee20000300800 */
[----:B------:R-:W-:-:S03]  /*35590*/  PRMT R8, R7, 0x3340, R6 ;  /* 0x0000334007087816 */ /* 0x000fc60000000006 */
[----:B------:R-:W4:Y:S01]  /*355a0*/  LDL.LU R123, [R1+0x5f34] ;  /* 0x005f3400017b7983 */ /* 0x000f220000300800 */
[----:B------:R-:W-:-:S03]  /*355b0*/  PRMT R7, R5, 0x3340, R4 ;  /* 0x0000334005077816 */ /* 0x000fc60000000004 */
[----:B------:R-:W2:Y:S01]  /*355c0*/  LDL.LU R25, [R1+0x5f30] ;  /* 0x005f300001197983 */ /* 0x000ea20000300800 */
[----:B------:R-:W-:-:S03]  /*355d0*/  PRMT R4, R24, 0x5410, R38 ;  /* 0x0000541018047816 */ /* 0x000fc60000000026 */
[----:B------:R-:W4:Y:S01]  /*355e0*/  LDL.LU R38, [R1+0x5f2c] ;  /* 0x005f2c0001267983 */ /* 0x000f220000300800 */
[----:B------:R-:W-:Y:S02]  /*355f0*/  PRMT R5, R19, 0x5410, R26 ;  /* 0x0000541013057816 */ /* 0x000fe4000000001a */
[----:B------:R-:W-:Y:S02]  /*35600*/  PRMT R6, R11, 0x5410, R30 ;  /* 0x000054100b067816 */ /* 0x000fe4000000001e */
[----:B------:R-:W-:Y:S01]  /*35610*/  PRMT R7, R8, 0x5410, R7 ;  /* 0x0000541008077816 */ /* 0x000fe20000000007 */
[----:B------:R-:W4:Y:S04]  /*35620*/  LDL.LU R24, [R1+0x5f28] ;  /* 0x005f280001187983 */ /* 0x000f280000300800 */
[----:B------:R-:W4:Y:S04]  /*35630*/  LDL.LU R26, [R1+0x5f24] ;  /* 0x005f2400011a7983 */ /* 0x000f280000300800 */
[----:B------:R-:W4:Y:S04]  /*35640*/  LDL.LU R19, [R1+0x5f20] ;  /* 0x005f200001137983 */ /* 0x000f280000300800 */
[----:B------:R-:W4:Y:S04]  /*35650*/  LDL.LU R30, [R1+0x5f1c] ;  /* 0x005f1c00011e7983 */ /* 0x000f280000300800 */
[----:B------:R3:W-:Y:S02]  /*35660*/  STS.128 [R152+UR4+0x4000], R4 ;  /* 0x0040000498007988 */ /* 0x0007e40008000c04 */
[----:B---3--:R-:W-:-:S02]  /*35670*/  LOP3.LUT R4, R120, 0xffff, RZ, 0xc0, !PT ;  /* 0x0000ffff78047812 */ /* 0x008fc400078ec0ff */
[----:B--2---:R-:W-:Y:S02]  /*35680*/  LOP3.LUT R7, R25, 0xffff, RZ, 0xc0, !PT ;  /* 0x0000ffff19077812 */ /* 0x004fe400078ec0ff */
[----:B----4-:R-:W-:Y:S01]  /*35690*/  LOP3.LUT R5, R123, 0xffff, RZ, 0xc0, !PT ;  /* 0x0000ffff7b057812 */ /* 0x010fe200078ec0ff */
[----:B------:R-:W2:Y:S01]  /*356a0*/  LDL.LU R25, [R1+0x5f18] ;  /* 0x005f180001197983 */ /* 0x000ea20000300800 */
[----:B------:R-:W-:-:S03]  /*356b0*/  LOP3.LUT R6, R38, 0xffff, RZ, 0xc0, !PT ;  /* 0x0000ffff26067812 */ /* 0x000fc600078ec0ff */
[----:B------:R-:W3:Y:S01]  /*356c0*/  LDL.LU R38, [R1+0x5f14] ;  /* 0x005f140001267983 */ /* 0x000ee20000300800 */
[----:B------:R-:W-:Y:S02]  /*356d0*/  PRMT R120, R7, 0x3340, R6 ;  /* 0x0000334007787816 */ /* 0x000fe40000000006 */
[----:B------:R-:W-:Y:S02]  /*356e0*/  LOP3.LUT R7, R18, 0xffff, RZ, 0xc0, !PT ;  /* 0x0000ffff12077812 */ /* 0x000fe400078ec0ff */
[----:B------:R-:W-:Y:S02]  /*356f0*/  LOP3.LUT R6, R16, 0xffff, RZ, 0xc0, !PT ;  /* 0x0000ffff10067812 */ /* 0x000fe400078ec0ff */
[----:B------:R-:W-:Y:S02]  /*35700*/  PRMT R123, R5, 0x3340, R4 ;  /* 0x00003340057b7816 */ /* 0x000fe40000000004 */
[----:B------:R-:W-:Y:S02]  /*35710*/  LOP3.LUT R4, R118, 0xffff, RZ, 0xc0, !PT ;  /* 0x0000ffff76047812 */ /* 0x000fe400078ec0ff */
[----:B------:R-:W-:-:S02]  /*35720*/  LOP3.LUT R5, R121, 0xffff, RZ, 0xc0, !PT ;  /* 0x0000ffff79057812 */ /* 0x000fc400078ec0ff */
[----:B------:R-:W-:Y:S02]  /*35730*/  PRMT R118, R7, 0x3340, R6 ;  /* 0x0000334007767816 */ /* 0x000fe40000000006 */
[----:B------:R-:W-:Y:S02]  /*35740*/  LOP3.LUT R7, R15, 0xffff, RZ, 0xc0, !PT ;  /* 0x0000ffff0f077812 */ /* 0x000fe400078ec0ff */
[----:B------:R-:W-:Y:S01]  /*35750*/  LOP3.LUT R6, R14, 0xffff, RZ, 0xc0, !PT ;  /* 0x0000ffff0e067812 */ /* 0x000fe200078ec0ff */
[----:B------:R-:W4:Y:S04]  /*35760*/  LDL.LU R18, [R1+0x5f10] ;  /* 0x005f100001127983 */ /* 0x000f280000300800 */
[----:B------:R-:W4:Y:S01]  /*35770*/  LDL.LU R16, [R1+0x5f0c] ;  /* 0x005f0c0001107983 */ /* 0x000f220000300800 */
[----:B------:R-:W-:-:S03]  /*35780*/  PRMT R121, R5, 0x3340, R4 ;  /* 0x0000334005797816 */ /* 0x000fc60000000004 */
[----:B------:R-:W4:Y:S04]  /*35790*/  LDL.LU R15, [R1+0x5f08] ;  /* 0x005f0800010f7983 */ /* 0x000f280000300800 */
[----:B------:R-:W4:Y:S01]  /*357a0*/  LDL.LU R14, [R1+0x5f04] ;  /* 0x005f0400010e7983 */ /* 0x000f220000300800 */
[----:B------:R-:W-:Y:S02]  /*357b0*/  LOP3.LUT R5, R33, 0xffff, RZ, 0xc0, !PT ;  /* 0x0000ffff21057812 */ /* 0x000fe400078ec0ff */
[----:B------:R-:W-:Y:S01]  /*357c0*/  PRMT R11, R7, 0x3340, R6 ;  /* 0x00003340070b7816 */ /* 0x000fe20000000006 */
[----:B------:R-:W2:Y:S01]  /*357d0*/  LDL.LU R33, [R1+0x5f00] ;  /* 0x005f000001217983 */ /* 0x000ea20000300800 */
[----:B------:R-:W-:-:S03]  /*357e0*/  LOP3.LUT R7, R21, 0xffff, RZ, 0xc0, !PT ;  /* 0x0000ffff15077812 */ /* 0x000fc600078ec0ff */
[----:B------:R-:W3:Y:S01]  /*357f0*/  LDL.LU R21, [R1+0x5efc] ;  /* 0x005efc0001157983 */ /* 0x000ee20000300800 */
[----:B------:R-:W-:Y:S02]  /*35800*/  LOP3.LUT R4, R119, 0xffff, RZ, 0xc0, !PT ;  /* 0x0000ffff77047812 */ /* 0x000fe400078ec0ff */
[----:B------:R-:W-:Y:S02]  /*35810*/  LOP3.LUT R6, R20, 0xffff, RZ, 0xc0, !PT ;  /* 0x0000ffff14067812 */ /* 0x000fe400078ec0ff */
[----:B------:R-:W4:Y:S01]  /*35820*/  LDL.LU R20, [R1+0x5ef8] ;  /* 0x005ef80001147983 */ /* 0x000f220000300800 */
[----:B------:R-:W-:Y:S02]  /*35830*/  PRMT R119, R5, 0x3340, R4 ;  /* 0x0000334005777816 */ /* 0x000fe40000000004 */
[----:B------:R-:W-:Y:S02]  /*35840*/  LOP3.LUT R5, R124, 0xffff, RZ, 0xc0, !PT ;  /* 0x0000ffff7c057812 */ /* 0x000fe400078ec0ff */
[----:B------:R-:W-:-:S02]  /*35850*/  LOP3.LUT R4, R122, 0xffff, RZ, 0xc0, !PT ;  /* 0x0000ffff7a047812 */ /* 0x000fc400078ec0ff */
[----:B------:R-:W-:Y:S01]  /*35860*/  PRMT R8, R7, 0x3340, R6 ;  /* 0x0000334007087816 */ /* 0x000fe20000000006 */
[----:B------:R-:W4:Y:S01]  /*35870*/  LDL.LU R124, [R1+0x5ef4] ;  /* 0x005ef400017c7983 */ /* 0x000f220000300800 */
[----:B------:R-:W-:Y:S02]  /*35880*/  PRMT R7, R5, 0x3340, R4 ;  /* 0x0000334005077816 */ /* 0x000fe40000000004 */
[----:B------:R-:W-:Y:S02]  /*35890*/  PRMT R4, R120, 0x5410, R123 ;  /* 0x0000541078047816 */ /* 0x000fe4000000007b */
[----:B------:R-:W-:Y:S02]  /*358a0*/  PRMT R5, R118, 0x5410, R121 ;  /* 0x0000541076057816 */ /* 0x000fe40000000079 */
[----:B------:R-:W-:Y:S02]  /*358b0*/  PRMT R6, R11, 0x5410, R119 ;  /* 0x000054100b067816 */ /* 0x000fe40000000077 */
[----:B------:R-:W-:Y:S01]  /*358c0*/  PRMT R7, R8, 0x5410, R7 ;  /* 0x0000541008077816 */ /* 0x000fe20000000007 */
[----:B------:R-:W4:Y:S04]  /*358d0*/  LDL.LU R122, [R1+0x5ef0] ;  /* 0x005ef000017a7983 */ /* 0x000f280000300800 */
[----:B------:R-:W4:Y:S04]  /*358e0*/  LDL.LU R123, [R1+0x5eec] ;  /* 0x005eec00017b7983 */ /* 0x000f280000300800 */
[----:B------:R-:W4:Y:S04]  /*358f0*/  LDL.LU R120, [R1+0x5ee8] ;  /* 0x005ee80001787983 */ /* 0x000f280000300800 */
[----:B------:R-:W4:Y:S04]  /*35900*/  LDL.LU R121, [R1+0x5ee4] ;  /* 0x005ee40001797983 */ /* 0x000f280000300800 */
[----:B------:R0:W-:Y:S04]  /*35910*/  STS.128 [R152+UR4+0x6000], R4 ;  /* 0x0060000498007988 */ /* 0x0001e80008000c04 */
[----:B------:R-:W4:Y:S04]  /*35920*/  LDL.LU R118, [R1+0x5ee0] ;  /* 0x005ee00001767983 */ /* 0x000f280000300800 */
[----:B------:R-:W4:Y:S01]  /*35930*/  LDL.LU R119, [R1+0x5edc] ;  /* 0x005edc0001777983 */ /* 0x000f220000300800 */
[----:B0-----:R-:W0:Y:S02]  /*35940*/  S2R R152, SR_TID.X ;  /* 0x0000000000987919 */ /* 0x001e240000002100 */
[----:B0-----:R-:W-:-:S05]  /*35950*/  LOP3.LUT R152, R152, 0x7f, RZ, 0xc0, !PT ;  /* 0x0000007f98987812 */ /* 0x001fca00078ec0ff */
[----:B------:R0:W-:Y:S04]  /*35960*/  STS.U8 [R152+UR4+0x8000], R116 ;  /* 0x0080007498007988 */ /* 0x0001e80008000004 */
[----:B------:R1:W-:Y:S04]  /*35970*/  STS.U8 [R152+UR4+0x8200], R117 ;  /* 0x0082007598007988 */ /* 0x0003e80008000004 */
[----:B------:R1:W-:Y:S04]  /*35980*/  STS.U8 [R152+UR4+0x8400], R114 ;  /* 0x0084007298007988 */ /* 0x0003e80008000004 */
[----:B------:R1:W-:Y:S04]  /*35990*/  STS.U8 [R152+UR4+0x8600], R115 ;  /* 0x0086007398007988 */ /* 0x0003e80008000004 */
[----:B------:R1:W-:Y:S04]  /*359a0*/  STS.U8 [R152+UR4+0x8800], R112 ;  /* 0x0088007098007988 */ /* 0x0003e80008000004 */
[----:B------:R1:W-:Y:S04]  /*359b0*/  STS.U8 [R152+UR4+0x8a00], R113 ;  /* 0x008a007198007988 */ /* 0x0003e80008000004 */
[----:B0-----:R-:W4:Y:S04]  /*359c0*/  LDL.LU R116, [R1+0x5ed8] ;  /* 0x005ed80001747983 */ /* 0x001f280000300800 */
[----:B-1----:R-:W4:Y:S04]  /*359d0*/  LDL.LU R117, [R1+0x5ed4] ;  /* 0x005ed40001757983 */ /* 0x002f280000300800 */
[----:B------:R-:W4:Y:S04]  /*359e0*/  LDL.LU R114, [R1+0x5ed0] ;  /* 0x005ed00001727983 */ /* 0x000f280000300800 */
[----:B------:R-:W4:Y:S04]  /*359f0*/  LDL.LU R115, [R1+0x5ecc] ;  /* 0x005ecc0001737983 */ /* 0x000f280000300800 */
[----:B------:R-:W4:Y:S04]  /*35a00*/  LDL.LU R112, [R1+0x5ec8] ;  /* 0x005ec80001707983 */ /* 0x000f280000300800 */
[----:B------:R-:W4:Y:S04]  /*35a10*/  LDL.LU R113, [R1+0x5ec4] ;  /* 0x005ec40001717983 */ /* 0x000f280000300800 */
        /* <DEDUP_REMOVED lines=44> */
[----:B--2---:R-:W2:Y:S04]  /*35ce0*/  LDL.LU R90, [R1+0x5e70] ;  /* 0x005e7000015a7983 */ /* 0x004ea80000300800 */
[----:B---3--:R-:W2:Y:S04]  /*35cf0*/  LDL.LU R91, [R1+0x5e6c] ;  /* 0x005e6c00015b7983 */ /* 0x008ea80000300800 */
[----:B------:R-:W3:Y:S04]  /*35d00*/  LDL.LU R88, [R1+0x5e68] ;  /* 0x005e680001587983 */ /* 0x000ee80000300800 */
[----:B------:R-:W3:Y:S04]  /*35d10*/  LDL.LU R89, [R1+0x5e64] ;  /* 0x005e640001597983 */ /* 0x000ee80000300800 */
[----:B------:R0:W-:Y:S04]  /*35d20*/  STS.U8 [R152+UR4+0xbc00], R86 ;  /* 0x00bc005698007988 */ /* 0x0001e80008000004 */
[----:B------:R1:W-:Y:S04]  /*35d30*/  STS.U8 [R152+UR4+0xbe00], R87 ;  /* 0x00be005798007988 */ /* 0x0003e80008000004 */
[----:B------:R1:W-:Y:S04]  /*35d40*/  STS.U8 [R152+UR4+0xc000], R84 ;  /* 0x00c0005498007988 */ /* 0x0003e80008000004 */
[----:B------:R1:W-:Y:S04]  /*35d50*/  STS.U8 [R152+UR4+0xc200], R85 ;  /* 0x00c2005598007988 */ /* 0x0003e80008000004 */
[----:B------:R1:W-:Y:S04]  /*35d60*/  STS.U8 [R152+UR4+0xc400], R82 ;  /* 0x00c4005298007988 */ /* 0x0003e80008000004 */
[----:B------:R1:W-:Y:S04]  /*35d70*/  STS.U8 [R152+UR4+0xc600], R83 ;  /* 0x00c6005398007988 */ /* 0x0003e80008000004 */
[----:B0-----:R-:W3:Y:S04]  /*35d80*/  LDL.LU R86, [R1+0x5e60] ;  /* 0x005e600001567983 */ /* 0x001ee80000300800 */
[----:B-1----:R-:W3:Y:S04]  /*35d90*/  LDL.LU R87, [R1+0x5e5c] ;  /* 0x005e5c0001577983 */ /* 0x002ee80000300800 */
[----:B------:R-:W3:Y:S04]  /*35da0*/  LDL.LU R84, [R1+0x5e58] ;  /* 0x005e580001547983 */ /* 0x000ee80000300800 */
[----:B------:R-:W3:Y:S04]  /*35db0*/  LDL.LU R85, [R1+0x5e54] ;  /* 0x005e540001557983 */ /* 0x000ee80000300800 */
        /* <DEDUP_REMOVED lines=54> */
[----:B0-----:R-:W3:Y:S04]  /*36120*/  LDL.LU R56, [R1+0x5de8] ;  /* 0x005de80001387983 */ /* 0x001ee80000300800 */
[----:B-1----:R-:W3:Y:S04]  /*36130*/  LDL.LU R57, [R1+0x5de4] ;  /* 0x005de40001397983 */ /* 0x002ee80000300800 */
[----:B------:R-:W3:Y:S04]  /*36140*/  LDL.LU R54, [R1+0x5de0] ;  /* 0x005de00001367983 */ /* 0x000ee80000300800 */
[----:B------:R-:W3:Y:S01]  /*36150*/  LDL.LU R55, [R1+0x5ddc] ;  /* 0x005ddc0001377983 */ /* 0x000ee20000300800 */
[----:B------:R-:W-:-:S02]  /*36160*/  IMAD.MOV.U32 R4, RZ, RZ, R10 ;  /* 0x000000ffff047224 */ /* 0x000fc400078e000a */
[----:B------:R-:W-:Y:S01]  /*36170*/  IMAD.MOV.U32 R5, RZ, RZ, R12 ;  /* 0x000000ffff057224 */ /* 0x000fe200078e000c */
        /* <DEDUP_REMOVED lines=8> */
[----:B----4-:R-:W4:Y:S04]  /*36200*/  LDL.LU R50, [R1+0x5dd0] ;  /* 0x005dd00001327983 */ /* 0x010f280000300800 */
[----:B--2---:R-:W4:Y:S04]  /*36210*/  LDL.LU R51, [R1+0x5dcc] ;  /* 0x005dcc0001337983 */ /* 0x004f280000300800 */
[----:B------:R-:W2:Y:S04]  /*36220*/  LDL.LU R48, [R1+0x5dc8] ;  /* 0x005dc80001307983 */ /* 0x000ea80000300800 */
[----:B------:R-:W2:Y:S04]  /*36230*/  LDL.LU R49, [R1+0x5dc4] ;  /* 0x005dc40001317983 */ /* 0x000ea80000300800 */
[----:B------:R0:W-:Y:S04]  /*36240*/  STS.U8 [R21+UR4+0x8c80], R46 ;  /* 0x008c802e15007988 */ /* 0x0001e80008000004 */
[----:B------:R1:W-:Y:S04]  /*36250*/  STS.U8 [R21+UR4+0x8e80], R47 ;  /* 0x008e802f15007988 */ /* 0x0003e80008000004 */
[----:B------:R1:W-:Y:S04]  /*36260*/  STS.U8 [R21+UR4+0x9080], R44 ;  /* 0x0090802c15007988 */ /* 0x0003e80008000004 */
[----:B------:R1:W-:Y:S04]  /*36270*/  STS.U8 [R21+UR4+0x9c80], R129 ;  /* 0x009c808115007988 */ /* 0x0003e80008000004 */
[----:B------:R1:W-:Y:S04]  /*36280*/  STS.U8 [R21+UR4+0x9a80], R132 ;  /* 0x009a808415007988 */ /* 0x0003e80008000004 */
[----:B------:R1:W-:Y:S04]  /*36290*/  STS.U8 [R21+UR4+0x9880], R137 ;  /* 0x0098808915007988 */ /* 0x0003e80008000004 */
[----:B0-----:R-:W2:Y:S04]  /*362a0*/  LDL.LU R46, [R1+0x5dc0] ;  /* 0x005dc000012e7983 */ /* 0x001ea80000300800 */
[----:B-1----:R-:W2:Y:S04]  /*362b0*/  LDL.LU R47, [R1+0x5dbc] ;  /* 0x005dbc00012f7983 */ /* 0x002ea80000300800 */
[----:B------:R-:W2:Y:S04]  /*362c0*/  LDL.LU R44, [R1+0x5db8] ;  /* 0x005db800012c7983 */ /* 0x000ea80000300800 */
[----:B------:R-:W3:Y:S04]  /*362d0*/  LDL.LU R129, [R1+0x2de4] ;  /* 0x002de40001817983 */ /* 0x000ee80000300800 */
[----:B------:R-:W4:Y:S04]  /*362e0*/  LDL.LU R132, [R1+0x2e00] ;  /* 0x002e000001847983 */ /* 0x000f280000300800 */
[----:B------:R0:W-:Y:S04]  /*362f0*/  STS.U8 [R21+UR4+0x9680], R140 ;  /* 0x0096808c15007988 */ /* 0x0001e80008000004 */
[----:B------:R-:W2:Y:S04]  /*36300*/  LDL.LU R137, [R1+0x2dc4] ;  /* 0x002dc40001897983 */ /* 0x000ea80000300800 */
[----:B------:R1:W-:Y:S04]  /*36310*/  STS.U8 [R21+UR4+0x9480], R145 ;  /* 0x0094809115007988 */ /* 0x0003e80008000004 */
[----:B------:R1:W-:Y:S04]  /*36320*/  STS.U8 [R21+UR4+0x9280], R148 ;  /* 0x0092809415007988 */ /* 0x0003e80008000004 */
[----:B------:R1:W-:Y:S04]  /*36330*/  STS.U8 [R21+UR4+0x9e80], R9 ;  /* 0x009e800915007988 */ /* 0x0003e80008000004 */
[----:B0-----:R-:W2:Y:S04]  /*36340*/  LDL.LU R140, [R1+0x2de0] ;  /* 0x002de000018c7983 */ /* 0x001ea80000300800 */
[----:B-1----:R-:W2:Y:S04]  /*36350*/  LDL.LU R145, [R1+0x2da4] ;  /* 0x002da40001917983 */ /* 0x002ea80000300800 */
[----:B------:R-:W2:Y:S04]  /*36360*/  LDL.LU R148, [R1+0x2dc0] ;  /* 0x002dc00001947983 */ /* 0x000ea80000300800 */
[----:B------:R-:W2:Y:S04]  /*36370*/  LDL.LU R11, [R1+0x292c] ;  /* 0x00292c00010b7983 */ /* 0x000ea80000300800 */
[----:B------:R-:W2:Y:S04]  /*36380*/  LDL.LU R8, [R1+0x2924] ;  /* 0x0029240001087983 */ /* 0x000ea80000300800 */
[----:B------:R-:W2:Y:S04]  /*36390*/  LDL.LU R10, [R1+0x2948] ;  /* 0x00294800010a7983 */ /* 0x000ea80000300800 */
[----:B------:R-:W2:Y:S04]  /*363a0*/  LDL.LU R12, [R1+0x2940] ;  /* 0x00294000010c7983 */ /* 0x000ea80000300800 */
        /* <DEDUP_REMOVED lines=9> */
[----:B-1----:R-:W2:Y:S01]  /*36440*/  LDL.LU R251, [R1+0x2868] ;  /* 0x0028680001fb7983 */ /* 0x002ea20000300800 */
[----:B------:R-:W-:-:S02]  /*36450*/  IMAD.MOV.U32 R250, RZ, RZ, R45 ;  /* 0x000000fffffa7224 */ /* 0x000fc400078e002d */
[----:B------:R-:W-:Y:S01]  /*36460*/  IMAD.MOV.U32 R249, RZ, RZ, R42 ;  /* 0x000000fffff97224 */ /* 0x000fe200078e002a */
        /* <DEDUP_REMOVED lines=10> */
[----:B------:R1:W-:Y:S04]  /*36510*/  STS.U8 [R21+UR4+0xb880], R240 ;  /* 0x00b880f015007988 */ /* 0x0003e80008000004 */
[----:B0-----:R-:W2:Y:S01]  /*36520*/  LDL.LU R246, [R1+0x2864] ;  /* 0x0028640001f67983 */ /* 0x001ea20000300800 */
[----:B-1----:R-:W-:-:S03]  /*36530*/  IMAD.MOV.U32 R245, RZ, RZ, R43 ;  /* 0x000000fffff57224 */ /* 0x002fc600078e002b */
[----:B------:R-:W2:Y:S04]  /*36540*/  LDL.LU R43, [R1+0x5dac] ;  /* 0x005dac00012b7983 */ /* 0x000ea80000300800 */
[----:B------:R-:W2:Y:S01]  /*36550*/  LDL.LU R244, [R1+0x286c] ;  /* 0x00286c0001f47983 */ /* 0x000ea20000300800 */
[----:B------:R-:W-:Y:S02]  /*36560*/  IMAD.MOV.U32 R243, RZ, RZ, R40 ;  /* 0x000000fffff37224 */ /* 0x000fe400078e0028 */
[----:B------:R-:W-:Y:S01]  /*36570*/  IMAD.MOV.U32 R242, RZ, RZ, R41 ;  /* 0x000000fffff27224 */ /* 0x000fe200078e0029 */
[----:B------:R-:W2:Y:S04]  /*36580*/  LDL.LU R40, [R1+0x5da8] ;  /* 0x005da80001287983 */ /* 0x000ea80000300800 */
[----:B------:R-:W2:Y:S04]  /*36590*/  LDL.LU R41, [R1+0x5da4] ;  /* 0x005da40001297983 */ /* 0x000ea80000300800 */
[----:B------:R-:W2:Y:S01]  /*365a0*/  LDL.LU R241, [R1+0x28a0] ;  /* 0x0028a00001f17983 */ /* 0x000ea20000300800 */
[----:B------:R-:W-:-:S03]  /*365b0*/  IMAD.MOV.U32 R240, RZ, RZ, R38 ;  /* 0x000000fffff07224 */ /* 0x000fc600078e0026 */
[----:B------:R0:W-:Y:S04]  /*365c0*/  STS.U8 [R21+UR4+0xba80], R239 ;  /* 0x00ba80ef15007988 */ /* 0x0001e80008000004 */
[----:B------:R-:W2:Y:S04]  /*365d0*/  LDL.LU R38, [R1+0x5da0] ;  /* 0x005da00001267983 */ /* 0x000ea80000300800 */
[----:B------:R1:W-:Y:S04]  /*365e0*/  STS.U8 [R21+UR4+0xbc80], R238 ;  /* 0x00bc80ee15007988 */ /* 0x0003e80008000004 */
[----:B------:R1:W-:Y:S04]  /*365f0*/  STS.U8 [R21+UR4+0xbe80], R237 ;  /* 0x00be80ed15007988 */ /* 0x0003e80008000004 */
[----:B------:R1:W-:Y:S04]  /*36600*/  STS.U8 [R21+UR4+0xc080], R236 ;  /* 0x00c080ec15007988 */ /* 0x0003e80008000004 */
[----:B------:R1:W-:Y:S04]  /*36610*/  STS.U8 [R21+UR4+0xc280], R235 ;  /* 0x00c280eb15007988 */ /* 0x0003e80008000004 */
[----:B------:R1:W-:Y:S04]  /*36620*/  STS.U8 [R21+UR4+0xc480], R234 ;  /* 0x00c480ea15007988 */ /* 0x0003e80008000004 */
[----:B0-----:R-:W2:Y:S04]  /*36630*/  LDL.LU R239, [R1+0x28a8] ;  /* 0x0028a80001ef7983 */ /* 0x001ea80000300800 */
[----:B-1----:R-:W2:Y:S01]  /*36640*/  LDL.LU R238, [R1+0x2884] ;  /* 0x0028840001ee7983 */ /* 0x002ea20000300800 */
[----:B------:R-:W-:-:S03]  /*36650*/  IMAD.MOV.U32 R237, RZ, RZ, R39 ;  /* 0x000000ffffed7224 */ /* 0x000fc600078e0027 */
[----:B------:R-:W2:Y:S04]  /*36660*/  LDL.LU R39, [R1+0x5d9c] ;  /* 0x005d9c0001277983 */ /* 0x000ea80000300800 */
[----:B------:R-:W2:Y:S01]  /*36670*/  LDL.LU R236, [R1+0x288c] ;  /* 0x00288c0001ec7983 */ /* 0x000ea20000300800 */
[----:B------:R-:W-:Y:S02]  /*36680*/  IMAD.MOV.U32 R235, RZ, RZ, R36 ;  /* 0x000000ffffeb7224 */ /* 0x000fe400078e0024 */
[----:B------:R-:W-:Y:S01]  /*36690*/  IMAD.MOV.U32 R234, RZ, RZ, R37 ;  /* 0x000000ffffea7224 */ /* 0x000fe200078e0025 */
        /* <DEDUP_REMOVED lines=13> */
[----:B------:R-:W2:Y:S04]  /*36770*/  LDL.LU R231, [R1+0x28c8] ;  /* 0x0028c80001e77983 */ /* 0x000ea80000300800 */
[----:B------:R-:W2:Y:S01]  /*36780*/  LDL.LU R230, [R1+0x28a4] ;  /* 0x0028a40001e67983 */ /* 0x000ea20000300800 */
[----:B------:R-:W-:Y:S02]  /*36790*/  IMAD.MOV.U32 R229, RZ, RZ, R35 ;  /* 0x000000ffffe57224 */ /* 0x000fe400078e0023 */
[----:B------:R-:W-:Y:S01]  /*367a0*/  IMAD.MOV.U32 R226, RZ, RZ, R33 ;  /* 0x000000ffffe27224 */ /* 0x000fe200078e0021 */
[----:B------:R-:W2:Y:S04]  /*367b0*/  LDL.LU R35, [R1+0x5d8c] ;  /* 0x005d8c0001237983 */ /* 0x000ea80000300800 */
[----:B------:R0:W-:Y:S01]  /*367c0*/  STS.U8 [R21+UR4+0xd080], R228 ;  /* 0x00d080e415007988 */ /* 0x0001e20008000004 */
[----:B------:R-:W-:-:S02]  /*367d0*/  IMAD.MOV.U32 R227, RZ, RZ, R32 ;  /* 0x000000ffffe37224 */ /* 0x000fc400078e0020 */
[----:B------:R-:W-:Y:S01]  /*367e0*/  IMAD.MOV.U32 R224, RZ, RZ, R30 ;  /* 0x000000ffffe07224 */ /* 0x000fe200078e001e */
[----:B------:R1:W-:Y:S04]  /*367f0*/  STS.U8 [R21+UR4+0xdc80], R222 ;  /* 0x00dc80de15007988 */ /* 0x0003e80008000004 */
[----:B------:R1:W-:Y:S04]  /*36800*/  STS.U8 [R21+UR4+0xd680], R225 ;  /* 0x00d680e115007988 */ /* 0x0003e80008000004 */
[----:B------:R1:W-:Y:S04]  /*36810*/  STS.U8 [R21+UR4+0xde80], R221 ;  /* 0x00de80dd15007988 */ /* 0x0003e80008000004 */
[----:B------:R3:W-:Y:S04]  /*36820*/  STS.U8 [R21+UR4+0xda80], R223 ;  /* 0x00da80df15007988 */ /* 0x0007e80008000004 */
[----:B0-----:R-:W2:Y:S04]  /*36830*/  LDL.LU R228, [R1+0x28ac] ;  /* 0x0028ac0001e47983 */ /* 0x001ea80000300800 */
[----:B------:R-:W2:Y:S04]  /*36840*/  LDL.LU R32, [R1+0x5d88] ;  /* 0x005d880001207983 */ /* 0x000ea80000300800 */
[----:B------:R-:W2:Y:S01]  /*36850*/  LDL.LU R33, [R1+0x5d84] ;  /* 0x005d840001217983 */ /* 0x000ea20000300800 */
[----:B-1----:R-:W-:-:S03]  /*36860*/  IMAD.MOV.U32 R222, RZ, RZ, R226 ;  /* 0x000000ffffde7224 */ /* 0x002fc600078e00e2 */
[----:B------:R-:W2:Y:S01]  /*36870*/  LDL.LU R225, [R1+0x28e0] ;  /* 0x0028e00001e17983 */ /* 0x000ea20000300800 */
[----:B------:R-:W-:Y:S02]  /*36880*/  IMAD.MOV.U32 R221, RZ, RZ, R224 ;  /* 0x000000ffffdd7224 */ /* 0x000fe400078e00e0 */
[----:B------:R-:W-:Y:S01]  /*36890*/  IMAD.MOV.U32 R226, RZ, RZ, R227 ;  /* 0x000000ffffe27224 */ /* 0x000fe200078e00e3 */
[----:B------:R-:W2:Y:S01]  /*368a0*/  LDL.LU R30, [R1+0x5d80] ;  /* 0x005d8000011e7983 */ /* 0x000ea20000300800 */
[----:B------:R-:W-:Y:S02]  /*368b0*/  IMAD.MOV.U32 R227, RZ, RZ, R242 ;  /* 0x000000ffffe37224 */ /* 0x000fe400078e00f2 */
[----:B------:R-:W-:Y:S01]  /*368c0*/  IMAD.MOV.U32 R224, RZ, RZ, R250 ;  /* 0x000000ffffe07224 */ /* 0x000fe200078e00fa */
[----:B---3--:R-:W3:Y:S01]  /*368d0*/  LDL.LU R223, [R1+0x28e8] ;  /* 0x0028e80001df7983 */ /* 0x008ee20000300800 */
[----:B------:R-:W-:Y:S02]  /*368e0*/  IMAD.MOV.U32 R242, RZ, RZ, R4 ;  /* 0x000000fffff27224 */ /* 0x000fe400078e0004 */
[----:B------:R-:W-:Y:S01]  /*368f0*/  IMAD.MOV.U32 R250, RZ, RZ, R5 ;  /* 0x000000fffffa7224 */ /* 0x000fe200078e0005 */
[----:B------:R-:W4:Y:S04]  /*36900*/  LDL R4, [R1+0x3030] ;  /* 0x0030300001047983 */ /* 0x000f280000100800 */
[----:B------:R-:W4:Y:S04]  /*36910*/  LDL R5, [R1+0x2070] ;  /* 0x0020700001057983 */ /* 0x000f280000100800 */
[----:B------:R0:W-:Y:S04]  /*36920*/  STS.U8 [R21+UR4+0xe080], R220 ;  /* 0x00e080dc15007988 */ /* 0x0001e80008000004 */
[----:B------:R-:W-:Y:S04]  /*36930*/  STS.U8 [R21+UR4+0xe280], R219 ;  /* 0x00e280db15007988 */ /* 0x000fe80008000004 */
[----:B------:R-:W-:Y:S04]  /*36940*/  STS.U8 [R21+UR4+0xe480], R218 ;  /* 0x00e480da15007988 */ /* 0x000fe80008000004 */
[----:B------:R-:W-:Y:S04]  /*36950*/  STS.U8 [R21+UR4+0xe680], R217 ;  /* 0x00e680d915007988 */ /* 0x000fe80008000004 */
[----:B------:R-:W-:Y:S04]  /*36960*/  STS.U8 [R21+UR4+0xe880], R216 ;  /* 0x00e880d815007988 */ /* 0x000fe80008000004 */
[----:B------:R-:W-:Y:S01]  /*36970*/  STS.U8 [R21+UR4+0xea80], R215 ;  /* 0x00ea80d715007988 */ /* 0x000fe20008000004 */
[----:B0-----:R-:W-:-:S03]  /*36980*/  PRMT R220, RZ, 0x7610, R220 ;  /* 0x00007610ffdc7816 */ /* 0x001fc600000000dc */
[----:B------:R-:W-:Y:S04]  /*36990*/  STS.U8 [R21+UR4+0xec80], R214 ;  /* 0x00ec80d615007988 */ /* 0x000fe80008000004 */
        /* <DEDUP_REMOVED lines=9> */
[----:B------:R0:W-:Y:S04]  /*36a30*/  STL [R1+0x51f4], R21 ;  /* 0x0051f41501007387 */ /* 0x0001e80000100800 */
[----:B0-----:R-:W3:Y:S04]  /*36a40*/  LDL.LU R21, [R1+0x2960] ;  /* 0x0029600001157983 */ /* 0x001ee80000300800 */
[----:B----4-:R0:W4:Y:S04]  /*36a50*/  @!P0 LDG.E.U8 R220, desc[UR10][R4.64] ;  /* 0x0000000a04dc8981 */ /* 0x010128000c1e1100 */
[----:B------:R-:W0:Y:S04]  /*36a60*/  LDL R4, [R1+0x2060] ;  /* 0x0020600001047983 */ /* 0x000e280000100800 */
[----:B------:R-:W0:Y:S01]  /*36a70*/  LDL R5, [R1+0x3020] ;  /* 0x0030200001057983 */ /* 0x000e220000100800 */
[----:B------:R-:W-:-:S02]  /*36a80*/  PRMT R219, RZ, 0x7610, R219 ;  /* 0x00007610ffdb7816 */ /* 0x000fc400000000db */
[----:B0-----:R-:W-:-:S04]  /*36a90*/  @!P0 LOP3.LUT R5, R5, R4, RZ, 0x3c, !PT ;  /* 0x0000000405058212 */ /* 0x001fc800078e3cff */
[----:B------:R-:W-:-:S04]  /*36aa0*/  @!P0 LOP3.LUT R4, R5, R4, RZ, 0x3c, !PT ;  /* 0x0000000405048212 */ /* 0x000fc800078e3cff */
[----:B------:R-:W-:-:S05]  /*36ab0*/  @!P0 LOP3.LUT R5, R5, R4, RZ, 0x3c, !PT ;  /* 0x0000000405058212 */ /* 0x000fca00078e3cff */
[----:B------:R0:W4:Y:S04]  /*36ac0*/  @!P0 LDG.E.U8 R219, desc[UR10][R4.64] ;  /* 0x0000000a04db8981 */ /* 0x000128000c1e1100 */
[----:B------:R-:W0:Y:S04]  /*36ad0*/  LDL R4, [R1+0x3000] ;  /* 0x0030000001047983 */ /* 0x000e280000100800 */
[----:B------:R-:W0:Y:S01]  /*36ae0*/  LDL R5, [R1+0x3004] ;  /* 0x0030040001057983 */ /* 0x000e220000100800 */
[----:B------:R-:W-:Y:S02]  /*36af0*/  PRMT R218, RZ, 0x7610, R218 ;  /* 0x00007610ffda7816 */ /* 0x000fe400000000da */
        /* <DEDUP_REMOVED lines=96> */
[----:B------:R-:W0:Y:S04]  /*37100*/  LDL R5, [R1+0x2e44] ;  /* 0x002e440001057983 */ /* 0x000e280000100800 */
[----:B------:R1:W-:Y:S02]  /*37110*/  STS.U8 [R20+UR4+0x8100], R204 ;  /* 0x008100cc14007988 */ /* 0x0003e40008000004 */
[----:B-1----:R-:W-:-:S02]  /*37120*/  PRMT R204, RZ, 0x7610, R204 ;  /* 0x00007610ffcc7816 */ /* 0x002fc400000000cc */
        /* <DEDUP_REMOVED lines=13> */
[----:B------:R1:W-:Y:S04]  /*37200*/  STS.U8 [R20+UR4+0x8500], R202 ;  /* 0x008500ca14007988 */ /* 0x0003e80008000004 */
[----:B------:R2:W-:Y:S01]  /*37210*/  STS.U8 [R20+UR4+0x8700], R201 ;  /* 0x008700c914007988 */ /* 0x0005e20008000004 */
[----:B-1----:R-:W-:-:S02]  /*37220*/  PRMT R202, RZ, 0x7610, R202 ;  /* 0x00007610ffca7816 */ /* 0x002fc400000000ca */
[----:B--2---:R-:W-:Y:S01]  /*37230*/  PRMT R201, RZ, 0x7610, R201 ;  /* 0x00007610ffc97816 */ /* 0x004fe200000000c9 */
[----:B------:R1:W-:Y:S02]  /*37240*/  STS.U8 [R20+UR4+0x8900], R200 ;  /* 0x008900c814007988 */ /* 0x0003e40008000004 */
[----:B-1----:R-:W-:Y:S01]  /*37250*/  PRMT R200, RZ, 0x7610, R200 ;  /* 0x00007610ffc87816 */ /* 0x002fe200000000c8 */
[----:B0-----:R-:W-:Y:S02]  /*37260*/  @!P0 IMAD.MOV.U32 R4, RZ, RZ, R5 ;  /* 0x000000ffff048224 */ /* 0x001fe400078e0005 */
[----:B------:R-:W-:-:S05]  /*37270*/  @!P0 IMAD.MOV.U32 R5, RZ, RZ, R132 ;  /* 0x000000ffff058224 */ /* 0x000fca00078e0084 */
[----:B------:R0:W2:Y:S02]  /*37280*/  @!P0 LDG.E.U8 R202, desc[UR10][R4.64] ;  /* 0x0000000a04ca8981 */ /* 0x0000a4000c1e1100 */
[----:B0-----:R-:W-:Y:S02]  /*37290*/  @!P0 IMAD.MOV.U32 R4, RZ, RZ, R129 ;  /* 0x000000ffff048224 */ /* 0x001fe400078e0081 */
[----:B------:R-:W-:-:S05]  /*372a0*/  @!P0 IMAD.MOV.U32 R5, RZ, RZ, R140 ;  /* 0x000000ffff058224 */ /* 0x000fca00078e008c */
[----:B------:R0:W2:Y:S02]  /*372b0*/  @!P0 LDG.E.U8 R201, desc[UR10][R4.64] ;  /* 0x0000000a04c98981 */ /* 0x0000a4000c1e1100 */
[----:B0-----:R-:W-:Y:S02]  /*372c0*/  @!P0 IMAD.MOV.U32 R4, RZ, RZ, R137 ;  /* 0x000000ffff048224 */ /* 0x001fe400078e0089 */
[----:B------:R-:W-:-:S05]  /*372d0*/  @!P0 IMAD.MOV.U32 R5, RZ, RZ, R148 ;  /* 0x000000ffff058224 */ /* 0x000fca00078e0094 */
[----:B------:R0:W2:Y:S04]  /*372e0*/  @!P0 LDG.E.U8 R200, desc[UR10][R4.64] ;  /* 0x0000000a04c88981 */ /* 0x0000a8000c1e1100 */
[----:B------:R-:W3:Y:S04]  /*372f0*/  LDL R5, [R1+0x2da0] ;  /* 0x002da00001057983 */ /* 0x000ee80000100800 */
[----:B------:R-:W-:Y:S04]  /*37300*/  STL.64 [R1+0x5470], R150 ;  /* 0x0054709601007387 */ /* 0x000fe80000100a00 */
[----:B------:R1:W-:Y:S01]  /*37310*/  STL.64 [R1+0x5468], R148 ;  /* 0x0054689401007387 */ /* 0x0003e20000100a00 */
[----:B0-----:R-:W-:-:S02]  /*37320*/  @!P0 IMAD.MOV.U32 R4, RZ, RZ, R145 ;  /* 0x000000ffff048224 */ /* 0x001fc400078e0091 */
[----:B-1----:R-:W-:Y:S02]  /*37330*/  IMAD.MOV.U32 R149, RZ, RZ, R31 ;  /* 0x000000ffff957224 */ /* 0x002fe400078e001f */
[----:B------:R-:W4:Y:S04]  /*37340*/  LDL.LU R31, [R1+0x5d7c] ;  /* 0x005d7c00011f7983 */ /* 0x000f280000300800 */
[----:B------:R0:W-:Y:S01]  /*37350*/  STL.64 [R1+0x5460], R146 ;  /* 0x0054609201007387 */ /* 0x0001e20000100a00 */
[----:B------:R-:W-:Y:S02]  /*37360*/  IMAD.MOV.U32 R148, RZ, RZ, R29 ;  /* 0x000000ffff947224 */ /* 0x000fe400078e001d */
[----:B------:R-:W-:Y:S02]  /*37370*/  IMAD.MOV.U32 R151, RZ, RZ, R27 ;  /* 0x000000ffff977224 */ /* 0x000fe400078e001b */
[----:B0-----:R-:W-:-:S02]  /*37380*/  IMAD.MOV.U32 R147, RZ, RZ, R28 ;  /* 0x000000ffff937224 */ /* 0x001fc400078e001c */
[----:B------:R-:W2:Y:S04]  /*37390*/  LDL.LU R28, [R1+0x5d78] ;  /* 0x005d7800011c7983 */ /* 0x000ea80000300800 */
[----:B------:R-:W2:Y:S04]  /*373a0*/  LDL.LU R29, [R1+0x5d74] ;  /* 0x005d7400011d7983 */ /* 0x000ea80000300800 */
[----:B------:R0:W-:Y:S01]  /*373b0*/  STL.64 [R1+0x5458], R144 ;  /* 0x0054589001007387 */ /* 0x0001e20000100a00 */
[----:B------:R-:W-:Y:S02]  /*373c0*/  IMAD.MOV.U32 R146, RZ, RZ, R24 ;  /* 0x000000ffff927224 */ /* 0x000fe400078e0018 */
[----:B0-----:R-:W-:-:S02]  /*373d0*/  IMAD.MOV.U32 R145, RZ, RZ, R26 ;  /* 0x000000ffff917224 */ /* 0x001fc400078e001a */
[----:B------:R-:W3:Y:S04]  /*373e0*/  LDL.LU R26, [R1+0x5d70] ;  /* 0x005d7000011a7983 */ /* 0x000ee80000300800 */
[----:B------:R-:W3:Y:S04]  /*373f0*/  LDL.LU R27, [R1+0x5d6c] ;  /* 0x005d6c00011b7983 */ /* 0x000ee80000300800 */
[----:B------:R-:W3:Y:S01]  /*37400*/  LDL.LU R24, [R1+0x5d68] ;  /* 0x005d680001187983 */ /* 0x000ee20000300800 */
[----:B------:R-:W-:-:S03]  /*37410*/  IMAD.MOV.U32 R144, RZ, RZ, R25 ;  /* 0x000000ffff907224 */ /* 0x000fc600078e0019 */
[----:B------:R-:W3:Y:S01]  /*37420*/  LDL.LU R25, [R1+0x5d64] ;  /* 0x005d640001197983 */ /* 0x000ee20000300800 */
[----:B------:R-:W-:-:S03]  /*37430*/  IMAD.MOV.U32 R150, RZ, RZ, R19 ;  /* 0x000000ffff967224 */ /* 0x000fc600078e0013 */
[----:B------:R-:W3:Y:S04]  /*37440*/  LDL.LU R19, [R1+0x5d60] ;  /* 0x005d600001137983 */ /* 0x000ee80000300800 */
[----:B------:R0:W-:Y:S04]  /*37450*/  STL.64 [R1+0x5450], R142 ;  /* 0x0054508e01007387 */ /* 0x0001e80000100a00 */
[----:B0-----:R-:W3:Y:S04]  /*37460*/  LDL R142, [R1+0x2d60] ;  /* 0x002d6000018e7983 */ /* 0x001ee80000100800 */
[----:B------:R-:W3:Y:S04]  /*37470*/  LDL R143, [R1+0x2d64] ;  /* 0x002d6400018f7983 */ /* 0x000ee80000100800 */
[----:B------:R0:W-:Y:S04]  /*37480*/  STL.64 [R1+0x5448], R140 ;  /* 0x0054488c01007387 */ /* 0x0001e80000100a00 */
[----:B0-----:R-:W3:Y:S04]  /*37490*/  LDL R140, [R1+0x2d80] ;  /* 0x002d8000018c7983 */ /* 0x001ee80000100800 */
[----:B------:R-:W3:Y:S04]  /*374a0*/  LDL R141, [R1+0x2d84] ;  /* 0x002d8400018d7983 */ /* 0x000ee80000100800 */
[----:B------:R-:W-:Y:S04]  /*374b0*/  STL.64 [R1+0x5440], R138 ;  /* 0x0054408a01007387 */ /* 0x000fe80000100a00 */
        /* <DEDUP_REMOVED lines=53> */
[----:B----4-:R-:W-:Y:S04]  /*37810*/  STL.64 [R1+0x5290], R30 ;  /* 0x0052901e01007387 */ /* 0x010fe80000100a00 */
[----:B--2---:R-:W-:Y:S04]  /*37820*/  STL.64 [R1+0x5288], R28 ;  /* 0x0052881c01007387 */ /* 0x004fe80000100a00 */
[----:B---3--:R0:W-:Y:S04]  /*37830*/  STL.64 [R1+0x5280], R26 ;  /* 0x0052801a01007387 */ /* 0x0081e80000100a00 */
[----:B------:R1:W-:Y:S04]  /*37840*/  STL.64 [R1+0x5278], R24 ;  /* 0x0052781801007387 */ /* 0x0003e80000100a00 */
[----:B------:R2:W-:Y:S04]  /*37850*/  STS.U8 [R20+UR4+0x8b00], R199 ;  /* 0x008b00c714007988 */ /* 0x0005e80008000004 */
[----:B------:R3:W-:Y:S04]  /*37860*/  STS.U8 [R20+UR4+0x8d00], R198 ;  /* 0x008d00c614007988 */ /* 0x0007e80008000004 */
[----:B------:R4:W-:Y:S04]  /*37870*/  STS.U8 [R20+UR4+0x8f00], R197 ;  /* 0x008f00c514007988 */ /* 0x0009e80008000004 */
[----:B------:R4:W-:Y:S04]  /*37880*/  STS.U8 [R20+UR4+0x9100], R196 ;  /* 0x009100c414007988 */ /* 0x0009e80008000004 */
[----:B------:R4:W-:Y:S04]  /*37890*/  STS.U8 [R20+UR4+0x9300], R195 ;  /* 0x009300c314007988 */ /* 0x0009e80008000004 */
[----:B0-----:R-:W4:Y:S04]  /*378a0*/  LDL R26, [R1+0x2d24] ;  /* 0x002d2400011a7983 */ /* 0x001f280000100800 */
[----:B------:R-:W4:Y:S04]  /*378b0*/  LDL R27, [R1+0x2d20] ;  /* 0x002d2000011b7983 */ /* 0x000f280000100800 */
[----:B------:R0:W-:Y:S04]  /*378c0*/  STS.U8 [R20+UR4+0x9500], R194 ;  /* 0x009500c214007988 */ /* 0x0001e80008000004 */
[----:B------:R0:W-:Y:S04]  /*378d0*/  STS.U8 [R20+UR4+0x9700], R193 ;  /* 0x009700c114007988 */ /* 0x0001e80008000004 */
[----:B-1----:R-:W4:Y:S04]  /*378e0*/  LDL R25, [R1+0x2d40] ;  /* 0x002d400001197983 */ /* 0x002f280000100800 */
[----:B------:R-:W4:Y:S01]  /*378f0*/  LDL R24, [R1+0x2d44] ;  /* 0x002d440001187983 */ /* 0x000f220000100800 */
[----:B--2---:R-:W-:-:S02]  /*37900*/  PRMT R199, RZ, 0x7610, R199 ;  /* 0x00007610ffc77816 */ /* 0x004fc400000000c7 */
[----:B---3--:R-:W-:Y:S01]  /*37910*/  PRMT R198, RZ, 0x7610, R198 ;  /* 0x00007610ffc67816 */ /* 0x008fe200000000c6 */
[----:B------:R1:W-:Y:S04]  /*37920*/  STS.U8 [R20+UR4+0x9900], R192 ;  /* 0x009900c014007988 */ /* 0x0003e80008000004 */
[----:B------:R2:W-:Y:S04]  /*37930*/  STS.U8 [R20+UR4+0x9b00], R191 ;  /* 0x009b00bf14007988 */ /* 0x0005e80008000004 */
[----:B------:R3:W2:Y:S01]  /*37940*/  @!P0 LDG.E.U8 R199, desc[UR10][R4.64] ;  /* 0x0000000a04c78981 */ /* 0x0006a2000c1e1100 */
[----:B----4-:R-:W-:-:S03]  /*37950*/  PRMT R197, RZ, 0x7610, R197 ;  /* 0x00007610ffc57816 */ /* 0x010fc600000000c5 */
        /* <DEDUP_REMOVED lines=10> */
[----:B------:R4:W-:Y:S01]  /*37a00*/  STS.U8 [R20+UR4+0xb100], R180 ;  /* 0x00b100b414007988 */ /* 0x0009e20008000004 */
[----:B---3--:R-:W-:-:S02]  /*37a10*/  @!P0 IMAD.MOV.U32 R5, RZ, RZ, R140 ;  /* 0x000000ffff058224 */ /* 0x008fc400078e008c */
[----:B------:R-:W-:Y:S01]  /*37a20*/  @!P0 IMAD.MOV.U32 R4, RZ, RZ, R141 ;  /* 0x000000ffff048224 */ /* 0x000fe200078e008d */
[----:B------:R3:W-:Y:S04]  /*37a30*/  STS.U8 [R20+UR4+0xb300], R179 ;  /* 0x00b300b314007988 */ /* 0x0007e80008000004 */
[----:B------:R3:W-:Y:S04]  /*37a40*/  STS.U8 [R20+UR4+0xb500], R178 ;  /* 0x00b500b214007988 */ /* 0x0007e80008000004 */
[----:B------:R0:W3:Y:S04]  /*37a50*/  @!P0 LDG.E.U8 R198, desc[UR10][R4.64] ;  /* 0x0000000a04c68981 */ /* 0x0000e8000c1e1100 */
        /* <DEDUP_REMOVED lines=8> */
[----:B------:R-:W3:Y:S01]  /*37ae0*/  LDL R28, [R1+0x29c0] ;  /* 0x0029c000011c7983 */ /* 0x000ee20000100800 */
[----:B0-----:R-:W-:-:S02]  /*37af0*/  @!P0 IMAD.MOV.U32 R4, RZ, RZ, R143 ;  /* 0x000000ffff048224 */ /* 0x001fc400078e008f */
[----:B------:R-:W-:-:S05]  /*37b00*/  @!P0 IMAD.MOV.U32 R5, RZ, RZ, R142 ;  /* 0x000000ffff058224 */ /* 0x000fca00078e008e */
[----:B------:R0:W3:Y:S01]  /*37b10*/  @!P0 LDG.E.U8 R197, desc[UR10][R4.64] ;  /* 0x0000000a04c58981 */ /* 0x0000e2000c1e1100 */
[----:B------:R-:W-:Y:S01]  /*37b20*/  PRMT R196, RZ, 0x7610, R196 ;  /* 0x00007610ffc47816 */ /* 0x000fe200000000c4 */
[----:B0-----:R-:W-:Y:S02]  /*37b30*/  @!P0 IMAD.MOV.U32 R5, RZ, RZ, R25 ;  /* 0x000000ffff058224 */ /* 0x001fe400078e0019 */
[----:B------:R-:W4:Y:S01]  /*37b40*/  LDL R25, [R1+0x2d00] ;  /* 0x002d000001197983 */ /* 0x000f220000100800 */
[----:B------:R-:W-:-:S03]  /*37b50*/  @!P0 IMAD.MOV.U32 R4, RZ, RZ, R24 ;  /* 0x000000ffff048224 */ /* 0x000fc600078e0018 */
[----:B------:R-:W2:Y:S04]  /*37b60*/  LDL R24, [R1+0x2d04] ;  /* 0x002d040001187983 */ /* 0x000ea80000100800 */
[----:B------:R0:W3:Y:S02]  /*37b70*/  @!P0 LDG.E.U8 R196, desc[UR10][R4.64] ;  /* 0x0000000a04c48981 */ /* 0x0000e4000c1e1100 */
[----:B0-----:R-:W-:Y:S02]  /*37b80*/  @!P0 IMAD.MOV.U32 R4, RZ, RZ, R26 ;  /* 0x000000ffff048224 */ /* 0x001fe400078e001a */
[----:B------:R-:W3:Y:S01]  /*37b90*/  LDL R26, [R1+0x2ce4] ;  /* 0x002ce400011a7983 */ /* 0x000ee20000100800 */
[----:B------:R-:W-:-:S03]  /*37ba0*/  @!P0 IMAD.MOV.U32 R5, RZ, RZ, R27 ;  /* 0x000000ffff058224 */ /* 0x000fc600078e001b */
[----:B------:R-:W3:Y:S01]  /*37bb0*/  LDL R27, [R1+0x2ce0] ;  /* 0x002ce000011b7983 */ /* 0x000ee20000100800 */
[----:B------:R-:W-:-:S06]  /*37bc0*/  PRMT R195, RZ, 0x7610, R195 ;  /* 0x00007610ffc37816 */ /* 0x000fcc00000000c3 */
[----:B------:R4:W3:Y:S01]  /*37bd0*/  @!P0 LDG.E.U8 R195, desc[UR10][R4.64] ;  /* 0x0000000a04c38981 */ /* 0x0008e2000c1e1100 */
[----:B------:R-:W-:Y:S01]  /*37be0*/  PRMT R194, RZ, 0x7610, R194 ;  /* 0x00007610ffc27816 */ /* 0x000fe200000000c2 */
[----:B----4-:R-:W-:Y:S02]  /*37bf0*/  @!P0 IMAD.MOV.U32 R5, RZ, RZ, R25 ;  /* 0x000000ffff058224 */ /* 0x010fe400078e0019 */
[----:B------:R-:W4:Y:S01]  /*37c00*/  LDL R25, [R1+0x2cc0] ;  /* 0x002cc00001197983 */ /* 0x000f220000100800 */
[----:B--2---:R-:W-:-:S03]  /*37c10*/  @!P0 IMAD.MOV.U32 R4, RZ, RZ, R24 ;  /* 0x000000ffff048224 */ /* 0x004fc600078e0018 */
[----:B------:R-:W2:Y:S04]  /*37c20*/  LDL R24, [R1+0x2cc4] ;  /* 0x002cc40001187983 */ /* 0x000ea80000100800 */
[----:B------:R3:W2:Y:S02]  /*37c30*/  @!P0 LDG.E.U8 R194, desc[UR10][R4.64] ;  /* 0x0000000a04c28981 */ /* 0x0006a4000c1e1100 */
[----:B---3--:R-:W-:Y:S02]  /*37c40*/  @!P0 IMAD.MOV.U32 R4, RZ, RZ, R26 ;  /* 0x000000ffff048224 */ /* 0x008fe400078e001a */
[----:B------:R-:W3:Y:S01]  /*37c50*/  LDL R26, [R1+0x2ca4] ;  /* 0x002ca400011a7983 */ /* 0x000ee20000100800 */
[----:B------:R-:W-:-:S03]  /*37c60*/  @!P0 IMAD.MOV.U32 R5, RZ, RZ, R27 ;  /* 0x000000ffff058224 */ /* 0x000fc600078e001b */
[----:B------:R-:W3:Y:S01]  /*37c70*/  LDL R27, [R1+0x2ca0] ;  /* 0x002ca000011b7983 */ /* 0x000ee20000100800 */
[----:B------:R-:W-:-:S06]  /*37c80*/  PRMT R193, RZ, 0x7610, R193 ;  /* 0x00007610ffc17816 */ /* 0x000fcc00000000c1 */
[----:B------:R4:W3:Y:S01]  /*37c90*/  @!P0 LDG.E.U8 R193, desc[UR10][R4.64] ;  /* 0x0000000a04c18981 */ /* 0x0008e2000c1e1100 */
[----:B-1----:R-:W-:Y:S01]  /*37ca0*/  PRMT R192, RZ, 0x7610, R192 ;  /* 0x00007610ffc07816 */ /* 0x002fe200000000c0 */
        /* <DEDUP_REMOVED lines=135> */
[----:B------:R-:W2:Y:S04]  /*38520*/  LDL.LU R24, [R1+0x2928] ;  /* 0x0029280001187983 */ /* 0x000ea80000300800 */
[----:B------:R3:W2:Y:S02]  /*38530*/  @!P0 LDG.E.U8 R170, desc[UR10][R4.64] ;  /* 0x0000000a04aa8981 */ /* 0x0006a4000c1e1100 */
[----:B---3--:R-:W-:Y:S02]  /*38540*/  @!P0 IMAD.MOV.U32 R4, RZ, RZ, R26 ;  /* 0x000000ffff048224 */ /* 0x008fe400078e001a */
[----:B------:R-:W3:Y:S01]  /*38550*/  LDL R26, [R1+0x296c] ;  /* 0x00296c00011a7983 */ /* 0x000ee20000100800 */
[----:B------:R-:W-:-:S03]  /*38560*/  @!P0 IMAD.MOV.U32 R5, RZ, RZ, R27 ;  /* 0x000000ffff058224 */ /* 0x000fc600078e001b */
[----:B------:R-:W2:Y:S04]  /*38570*/  LDL R27, [R1+0x2968] ;  /* 0x00296800011b7983 */ /* 0x000ea80000100800 */
[----:B------:R0:W-:Y:S02]  /*38580*/  STS.U8 [R20+UR4+0xc700], R169 ;  /* 0x00c700a914007988 */ /* 0x0001e40008000004 */
[----:B0-----:R-:W-:-:S06]  /*38590*/  PRMT R169, RZ, 0x7610, R169 ;  /* 0x00007610ffa97816 */ /* 0x001fcc00000000a9 */
[----:B------:R0:W2:Y:S04]  /*385a0*/  @!P0 LDG.E.U8 R169, desc[UR10][R4.64] ;  /* 0x0000000a04a98981 */ /* 0x0000a8000c1e1100 */
[----:B------:R1:W-:Y:S01]  /*385b0*/  STS.U8 [R20+UR4+0xc900], R168 ;  /* 0x00c900a814007988 */ /* 0x0003e20008000004 */
[----:B------:R-:W-:Y:S02]  /*385c0*/  IMAD.MOV.U32 R143, RZ, RZ, R147 ;  /* 0x000000ffff8f7224 */ /* 0x000fe400078e0093 */
[----:B------:R-:W-:Y:S02]  /*385d0*/  IMAD.MOV.U32 R147, RZ, RZ, R149 ;  /* 0x000000ffff937224 */ /* 0x000fe400078e0095 */
[----:B------:R-:W-:Y:S02]  /*385e0*/  IMAD.MOV.U32 R149, RZ, RZ, R242 ;  /* 0x000000ffff957224 */ /* 0x000fe400078e00f2 */
[----:B0-----:R-:W-:Y:S01]  /*385f0*/  @!P0 IMAD.MOV.U32 R5, RZ, RZ, R28 ;  /* 0x000000ffff058224 */ /* 0x001fe200078e001c */
[----:B-1----:R-:W-:Y:S01]  /*38600*/  PRMT R168, RZ, 0x7610, R168 ;  /* 0x00007610ffa87816 */ /* 0x002fe200000000a8 */
[----:B----4-:R-:W-:-:S02]  /*38610*/  @!P0 IMAD.MOV.U32 R4, RZ, RZ, R25 ;  /* 0x000000ffff048224 */ /* 0x010fc400078e0019 */
[----:B------:R-:W4:Y:S04]  /*38620*/  LDL R25, [R1+0x294c] ;  /* 0x00294c0001197983 */ /* 0x000f280000100800 */
[----:B------:R-:W4:Y:S04]  /*38630*/  LDL.LU R242, [R1+0x2908] ;  /* 0x0029080001f27983 */ /* 0x000f280000300800 */
[----:B------:R3:W4:Y:S02]  /*38640*/  @!P0 LDG.E.U8 R168, desc[UR10][R4.64] ;  /* 0x0000000a04a88981 */ /* 0x000724000c1e1100 */
[----:B---3--:R-:W-:-:S02]  /*38650*/  @!P0 IMAD.MOV.U32 R4, RZ, RZ, R26 ;  /* 0x000000ffff048224 */ /* 0x008fc400078e001a */
[----:B------:R-:W3:Y:S04]  /*38660*/  LDL R26, [R1+0x29a4] ;  /* 0x0029a400011a7983 */ /* 0x000ee80000100800 */
[----:B------:R-:W3:Y:S01]  /*38670*/  LDL.LU R29, [R1+0x28ec] ;  /* 0x0028ec00011d7983 */ /* 0x000ee20000300800 */
[----:B--2---:R-:W-:-:S03]  /*38680*/  @!P0 IMAD.MOV.U32 R5, RZ, RZ, R27 ;  /* 0x000000ffff058224 */ /* 0x004fc600078e001b */
[----:B------:R-:W2:Y:S04]  /*38690*/  LDL.LU R27, [R1+0x28cc] ;  /* 0x0028cc00011b7983 */ /* 0x000ea80000300800 */
[----:B------:R0:W-:Y:S04]  /*386a0*/  STS.U8 [R20+UR4+0xcb00], R167 ;  /* 0x00cb00a714007988 */ /* 0x0001e80008000004 */
[----:B------:R1:W-:Y:S01]  /*386b0*/  STS.U8 [R20+UR4+0xcd00], R166 ;  /* 0x00cd00a614007988 */ /* 0x0003e20008000004 */
[----:B0-----:R-:W-:Y:S02]  /*386c0*/  PRMT R167, RZ, 0x7610, R167 ;  /* 0x00007610ffa77816 */ /* 0x001fe400000000a7 */
[----:B-1----:R-:W-:-:S04]  /*386d0*/  PRMT R166, RZ, 0x7610, R166 ;  /* 0x00007610ffa67816 */ /* 0x002fc800000000a6 */
[----:B------:R0:W2:Y:S04]  /*386e0*/  @!P0 LDG.E.U8 R167, desc[UR10][R4.64] ;  /* 0x0000000a04a78981 */ /* 0x0000a8000c1e1100 */
[----:B------:R1:W-:Y:S01]  /*386f0*/  STS.U8 [R20+UR4+0xcf00], R165 ;  /* 0x00cf00a514007988 */ /* 0x0003e20008000004 */
[----:B0-----:R-:W-:Y:S01]  /*38700*/  @!P0 IMAD.MOV.U32 R5, RZ, RZ, R10 ;  /* 0x000000ffff058224 */ /* 0x001fe200078e000a */
[----:B-1----:R-:W-:Y:S02]  /*38710*/  PRMT R165, RZ, 0x7610, R165 ;  /* 0x00007610ffa57816 */ /* 0x002fe400000000a5 */
[----:B------:R0:W-:Y:S04]  /*38720*/  STS.U8 [R20+UR4+0xd100], R164 ;  /* 0x00d100a414007988 */ /* 0x0001e80008000004 */
[----:B------:R1:W-:Y:S01]  /*38730*/  STS.U8 [R20+UR4+0xd300], R163 ;  /* 0x00d300a314007988 */ /* 0x0003e20008000004 */
[----:B0-----:R-:W-:-:S02]  /*38740*/  PRMT R164, RZ, 0x7610, R164 ;  /* 0x00007610ffa47816 */ /* 0x001fc400000000a4 */
[----:B-1----:R-:W-:Y:S01]  /*38750*/  PRMT R163, RZ, 0x7610, R163 ;  /* 0x00007610ffa37816 */ /* 0x002fe200000000a3 */
[----:B------:R0:W-:Y:S04]  /*38760*/  STS.U8 [R20+UR4+0xd500], R162 ;  /* 0x00d500a214007988 */ /* 0x0001e80008000004 */
[----:B------:R1:W-:Y:S01]  /*38770*/  STS.U8 [R20+UR4+0xd700], R161 ;  /* 0x00d700a114007988 */ /* 0x0003e20008000004 */
[----:B0-----:R-:W-:Y:S02]  /*38780*/  PRMT R162, RZ, 0x7610, R162 ;  /* 0x00007610ffa27816 */ /* 0x001fe400000000a2 */
[----:B-1----:R-:W-:Y:S01]  /*38790*/  PRMT R161, RZ, 0x7610, R161 ;  /* 0x00007610ffa17816 */ /* 0x002fe200000000a1 */
[----:B------:R0:W-:Y:S04]  /*387a0*/  STS.U8 [R20+UR4+0xd900], R160 ;  /* 0x00d900a014007988 */ /* 0x0001e80008000004 */
[----:B------:R1:W-:Y:S01]  /*387b0*/  STS.U8 [R20+UR4+0xdb00], R159 ;  /* 0x00db009f14007988 */ /* 0x0003e20008000004 */
[----:B0-----:R-:W-:-:S02]  /*387c0*/  PRMT R160, RZ, 0x7610, R160 ;  /* 0x00007610ffa07816 */ /* 0x001fc400000000a0 */
[----:B-1----:R-:W-:Y:S01]  /*387d0*/  PRMT R159, RZ, 0x7610, R159 ;  /* 0x00007610ff9f7816 */ /* 0x002fe2000000009f */
[----:B------:R-:W-:Y:S02]  /*387e0*/  IMAD.MOV.U32 R141, RZ, RZ, R240 ;  /* 0x000000ffff8d7224 */ /* 0x000fe400078e00f0 */
[----:B----4-:R-:W-:Y:S02]  /*387f0*/  @!P0 IMAD.MOV.U32 R4, RZ, RZ, R25 ;  /* 0x000000ffff048224 */ /* 0x010fe400078e0019 */
[----:B------:R-:W4:Y:S04]  /*38800*/  LDL.LU R25, [R1+0x2920] ;  /* 0x0029200001197983 */ /* 0x000f280000300800 */
[----:B------:R0:W4:Y:S04]  /*38810*/  @!P0 LDG.E.U8 R166, desc[UR10][R4.64] ;  /* 0x0000000a04a68981 */ /* 0x000128000c1e1100 */
[----:B------:R1:W-:Y:S01]  /*38820*/  STL [R1+0x51f8], R10 ;  /* 0x0051f80a01007387 */ /* 0x0003e20000100800 */
[----:B0-----:R-:W-:-:S02]  /*38830*/  @!P0 IMAD.MOV.U32 R4, RZ, RZ, R11 ;  /* 0x000000ffff048224 */ /* 0x001fc400078e000b */
[----:B------:R-:W-:Y:S01]  /*38840*/  @!P0 IMAD.MOV.U32 R5, RZ, RZ, R24 ;  /* 0x000000ffff058224 */ /* 0x000fe200078e0018 */
[----:B-1----:R-:W4:Y:S04]  /*38850*/  LDL.LU R10, [R1+0x2944] ;  /* 0x00294400010a7983 */ /* 0x002f280000300800 */
[----:B------:R0:W-:Y:S04]  /*38860*/  STL [R1+0x51fc], R11 ;  /* 0x0051fc0b01007387 */ /* 0x0001e80000100800 */
[----:B------:R1:W4:Y:S04]  /*38870*/  @!P0 LDG.E.U8 R165, desc[UR10][R4.64] ;  /* 0x0000000a04a58981 */ /* 0x000328000c1e1100 */
[----:B0-----:R-:W4:Y:S01]  /*38880*/  LDL.LU R11, [R1+0x2980] ;  /* 0x00298000010b7983 */ /* 0x001f220000300800 */
[----:B-1----:R-:W-:-:S02]  /*38890*/  @!P0 IMAD.MOV.U32 R4, RZ, RZ, R9 ;  /* 0x000000ffff048224 */ /* 0x002fc400078e0009 */
[----:B------:R-:W-:Y:S01]  /*388a0*/  @!P0 IMAD.MOV.U32 R5, RZ, RZ, R242 ;  /* 0x000000ffff058224 */ /* 0x000fe200078e00f2 */
[----:B------:R0:W-:Y:S04]  /*388b0*/  STL [R1+0x5200], R9 ;  /* 0x0052000901007387 */ /* 0x0001e80000100800 */
[----:B------:R3:W4:Y:S04]  /*388c0*/  @!P0 LDG.E.U8 R164, desc[UR10][R4.64] ;  /* 0x0000000a04a48981 */ /* 0x000728000c1e1100 */
[----:B0-----:R-:W4:Y:S04]  /*388d0*/  LDL.LU R9, [R1+0x2964] ;  /* 0x0029640001097983 */ /* 0x001f280000300800 */
[----:B------:R0:W-:Y:S01]  /*388e0*/  STL [R1+0x5204], R223 ;  /* 0x005204df01007387 */ /* 0x0001e20000100800 */
[----:B---3--:R-:W-:-:S02]  /*388f0*/  @!P0 IMAD.MOV.U32 R4, RZ, RZ, R29 ;  /* 0x000000ffff048224 */ /* 0x008fc400078e001d */
[----:B------:R-:W-:-:S05]  /*38900*/  @!P0 IMAD.MOV.U32 R5, RZ, RZ, R223 ;  /* 0x000000ffff058224 */ /* 0x000fca00078e00df */
[----:B------:R1:W3:Y:S04]  /*38910*/  @!P0 LDG.E.U8 R163, desc[UR10][R4.64] ;  /* 0x0000000a04a38981 */ /* 0x0002e8000c1e1100 */
[----:B0-----:R-:W4:Y:S04]  /*38920*/  LDL.LU R223, [R1+0x29a0] ;  /* 0x0029a00001df7983 */ /* 0x001f280000300800 */
[----:B------:R0:W-:Y:S01]  /*38930*/  STL [R1+0x5208], R231 ;  /* 0x005208e701007387 */ /* 0x0001e20000100800 */
[----:B-1----:R-:W-:-:S03]  /*38940*/  @!P0 IMAD.MOV.U32 R5, RZ, RZ, R231 ;  /* 0x000000ffff058224 */ /* 0x002fc600078e00e7 */
[----:B0-----:R-:W3:Y:S01]  /*38950*/  LDL.LU R231, [R1+0x2984] ;  /* 0x0029840001e77983 */ /* 0x001ee20000300800 */
[----:B--2---:R-:W-:-:S03]  /*38960*/  @!P0 IMAD.MOV.U32 R4, RZ, RZ, R27 ;  /* 0x000000ffff048224 */ /* 0x004fc600078e001b */
[----:B------:R-:W2:Y:S04]  /*38970*/  LDL.LU R28, [R1+0x2900] ;  /* 0x00290000011c7983 */ /* 0x000ea80000300800 */
[----:B------:R0:W2:Y:S02]  /*38980*/  @!P0 LDG.E.U8 R162, desc[UR10][R4.64] ;  /* 0x0000000a04a28981 */ /* 0x0000a4000c1e1100 */
        /* <DEDUP_REMOVED lines=10> */
[----:B------:R-:W2:Y:S04]  /*38a30*/  LDL.LU R26, [R1+0x28c4] ;  /* 0x0028c400011a7983 */ /* 0x000ea80000300800 */
[----:B------:R-:W2:Y:S04]  /*38a40*/  LDL.LU R240, [R1+0x28e4] ;  /* 0x0028e40001f07983 */ /* 0x000ea80000300800 */
        /* <DEDUP_REMOVED lines=12> */
[----:B------:R0:W-:Y:S01]  /*38b10*/  STS.U8 [R20+UR4+0xe900], R23 ;  /* 0x00e9001714007988 */ /* 0x0001e20008000004 */
[----:B------:R-:W-:Y:S02]  /*38b20*/  IMAD.MOV.U32 R142, RZ, RZ, R144 ;  /* 0x000000ffff8e7224 */ /* 0x000fe400078e0090 */
[----:B------:R-:W-:Y:S02]  /*38b30*/  IMAD.MOV.U32 R144, RZ, RZ, R150 ;  /* 0x000000ffff907224 */ /* 0x000fe400078e0096 */
[----:B------:R-:W-:Y:S01]  /*38b40*/  IMAD.MOV.U32 R150, RZ, RZ, R222 ;  /* 0x000000ffff967224 */ /* 0x000fe200078e00de */
[----:B------:R1:W-:Y:S01]  /*38b50*/  STS.U8 [R20+UR4+0xeb00], R22 ;  /* 0x00eb001614007988 */ /* 0x0003e20008000004 */
[----:B------:R-:W-:Y:S01]  /*38b60*/  IMAD.MOV.U32 R140, RZ, RZ, R143 ;  /* 0x000000ffff8c7224 */ /* 0x000fe200078e008f */
[----:B0-----:R-:W-:Y:S01]  /*38b70*/  PRMT R23, RZ, 0x7610, R23 ;  /* 0x00007610ff177816 */ /* 0x001fe20000000017 */
[----:B------:R-:W-:Y:S01]  /*38b80*/  IMAD.MOV.U32 R143, RZ, RZ, R221 ;  /* 0x000000ffff8f7224 */ /* 0x000fe200078e00dd */
[----:B------:R-:W-:Y:S01]  /*38b90*/  STL.64 [R1+0x5d58], R150 ;  /* 0x005d589601007387 */ /* 0x000fe20000100a00 */
[----:B-1----:R-:W-:-:S03]  /*38ba0*/  PRMT R22, RZ, 0x7610, R22 ;  /* 0x00007610ff167816 */ /* 0x002fc60000000016 */
[----:B------:R-:W-:Y:S04]  /*38bb0*/  STL.64 [R1+0x5d50], R148 ;  /* 0x005d509401007387 */ /* 0x000fe80000100a00 */
[----:B------:R-:W-:Y:S04]  /*38bc0*/  STL.64 [R1+0x5d48], R146 ;  /* 0x005d489201007387 */ /* 0x000fe80000100a00 */
[----:B------:R-:W-:Y:S04]  /*38bd0*/  STL.64 [R1+0x5d40], R144 ;  /* 0x005d409001007387 */ /* 0x000fe80000100a00 */
[----:B------:R-:W-:Y:S04]  /*38be0*/  STL.64 [R1+0x5d38], R142 ;  /* 0x005d388e01007387 */ /* 0x000fe80000100a00 */
[----:B------:R-:W-:Y:S01]  /*38bf0*/  STL.64 [R1+0x5d30], R140 ;  /* 0x005d308c01007387 */ /* 0x000fe20000100a00 */
[----:B------:R-:W-:-:S02]  /*38c00*/  PRMT R7, RZ, 0x7610, R7 ;  /* 0x00007610ff077816 */ /* 0x000fc40000000007 */
[----:B------:R-:W-:Y:S01]  /*38c10*/  PRMT R6, RZ, 0x7610, R6 ;  /* 0x00007610ff067816 */ /* 0x000fe20000000006 */
[----:B------:R0:W-:Y:S02]  /*38c20*/  STS.U8 [R20+UR4+0xed00], R0 ;  /* 0x00ed000014007988 */ /* 0x0001e40008000004 */
[----:B0-----:R-:W-:Y:S01]  /*38c30*/  PRMT R0, RZ, 0x7610, R0 ;  /* 0x00007610ff007816 */ /* 0x001fe20000000000 */
[----:B----4-:R-:W-:-:S05]  /*38c40*/  @!P0 IMAD.MOV.U32 R5, RZ, RZ, R223 ;  /* 0x000000ffff058224 */ /* 0x010fca00078e00df */
[----:B------:R3:W4:Y:S02]  /*38c50*/  @!P0 LDG.E.U8 R158, desc[UR10][R4.64] ;  /* 0x0000000a049e8981 */ /* 0x000724000c1e1100 */
[----:B---3--:R-:W-:Y:S02]  /*38c60*/  @!P0 IMAD.MOV.U32 R4, RZ, RZ, R231 ;  /* 0x000000ffff048224 */ /* 0x008fe400078e00e7 */
[----:B------:R-:W-:-:S05]  /*38c70*/  @!P0 IMAD.MOV.U32 R5, RZ, RZ, R11 ;  /* 0x000000ffff058224 */ /* 0x000fca00078e000b */
        /* <DEDUP_REMOVED lines=11> */
[----:B--2---:R-:W-:-:S05]  /*38d30*/  @!P0 IMAD.MOV.U32 R5, RZ, RZ, R28 ;  /* 0x000000ffff058224 */ /* 0x004fca00078e001c */
[----:B------:R0:W2:Y:S02]  /*38d40*/  @!P0 LDG.E.U8 R153, desc[UR10][R4.64] ;  /* 0x0000000a04998981 */ /* 0x0000a4000c1e1100 */
[----:B0-----:R-:W-:Y:S02]  /*38d50*/  @!P0 IMAD.MOV.U32 R4, RZ, RZ, R240 ;  /* 0x000000ffff048224 */ /* 0x001fe400078e00f0 */
[----:B------:R-:W-:-:S05]  /*38d60*/  @!P0 IMAD.MOV.U32 R5, RZ, RZ, R225 ;  /* 0x000000ffff058224 */ /* 0x000fca00078e00e1 */
[----:B------:R0:W2:Y:S04]  /*38d70*/  @!P0 LDG.E.U8 R23, desc[UR10][R4.64] ;  /* 0x0000000a04178981 */ /* 0x0000a8000c1e1100 */
[----:B------:R-:W-:Y:S04]  /*38d80*/  STL.64 [R1+0x5d28], R28 ;  /* 0x005d281c01007387 */ /* 0x000fe80000100a00 */
[----:B------:R-:W-:Y:S01]  /*38d90*/  STL.64 [R1+0x5d20], R26 ;  /* 0x005d201a01007387 */ /* 0x000fe20000100a00 */
[----:B0-----:R-:W-:Y:S02]  /*38da0*/  @!P0 IMAD.MOV.U32 R4, RZ, RZ, R26 ;  /* 0x000000ffff048224 */ /* 0x001fe400078e001a */
[----:B------:R-:W-:Y:S01]  /*38db0*/  @!P0 IMAD.MOV.U32 R5, RZ, RZ, R233 ;  /* 0x000000ffff058224 */ /* 0x000fe200078e00e9 */
[----:B------:R0:W-:Y:S04]  /*38dc0*/  STL.64 [R1+0x5d18], R24 ;  /* 0x005d181801007387 */ /* 0x0001e80000100a00 */
[----:B------:R1:W2:Y:S04]  /*38dd0*/  @!P0 LDG.E.U8 R22, desc[UR10][R4.64] ;  /* 0x0000000a04168981 */ /* 0x0002a8000c1e1100 */
[----:B0-----:R-:W2:Y:S04]  /*38de0*/  LDL.LU.64 R24, [R1+0x1c00] ;  /* 0x001c000001187983 */ /* 0x001ea80000300a00 */
[----:B------:R-:W2:Y:S01]  /*38df0*/  LDL.LU.64 R26, [R1+0x1c08] ;  /* 0x001c0800011a7983 */ /* 0x000ea20000300a00 */
[----:B-1----:R-:W-:-:S02]  /*38e00*/  @!P0 IMAD.MOV.U32 R4, RZ, RZ, R230 ;  /* 0x000000ffff048224 */ /* 0x002fc400078e00e6 */
[----:B------:R-:W-:Y:S01]  /*38e10*/  @!P0 IMAD.MOV.U32 R5, RZ, RZ, R241 ;  /* 0x000000ffff058224 */ /* 0x000fe200078e00f1 */
[----:B------:R-:W2:Y:S04]  /*38e20*/  LDL.LU.64 R28, [R1+0x1c10] ;  /* 0x001c1000011c7983 */ /* 0x000ea80000300a00 */
[----:B------:R-:W2:Y:S04]  /*38e30*/  LDL.LU.64 R30, [R1+0x1c18] ;  /* 0x001c1800011e7983 */ /* 0x000ea80000300a00 */
[----:B------:R-:W2:Y:S04]  /*38e40*/  LDL.LU.64 R32, [R1+0x1c20] ;  /* 0x001c200001207983 */ /* 0x000ea80000300a00 */
[----:B------:R-:W2:Y:S04]  /*38e50*/  LDL.LU.64 R34, [R1+0x1c28] ;  /* 0x001c280001227983 */ /* 0x000ea80000300a00 */
[----:B------:R0:W2:Y:S04]  /*38e60*/  @!P0 LDG.E.U8 R7, desc[UR10][R4.64] ;  /* 0x0000000a04078981 */ /* 0x0000a8000c1e1100 */
[----:B------:R-:W2:Y:S04]  /*38e70*/  LDL.LU.64 R36, [R1+0x1c30] ;  /* 0x001c300001247983 */ /* 0x000ea80000300a00 */
[----:B------:R-:W2:Y:S04]  /*38e80*/  LDL.LU.64 R38, [R1+0x1c38] ;  /* 0x001c380001267983 */ /* 0x000ea80000300a00 */
[----:B------:R-:W2:Y:S04]  /*38e90*/  LDL.LU.64 R40, [R1+0x1c40] ;  /* 0x001c400001287983 */ /* 0x000ea80000300a00 */
[----:B------:R-:W2:Y:S04]  /*38ea0*/  LDL.LU.64 R42, [R1+0x1c48] ;  /* 0x001c4800012a7983 */ /* 0x000ea80000300a00 */
[----:B------:R-:W2:Y:S04]  /*38eb0*/  LDL.LU.64 R44, [R1+0x1c50] ;  /* 0x001c5000012c7983 */ /* 0x000ea80000300a00 */
[----:B------:R-:W2:Y:S04]  /*38ec0*/  LDL.LU.64 R46, [R1+0x1c58] ;  /* 0x001c5800012e7983 */ /* 0x000ea80000300a00 */
[----:B------:R-:W2:Y:S01]  /*38ed0*/  LDL.LU.64 R48, [R1+0x1c60] ;  /* 0x001c600001307983 */ /* 0x000ea20000300a00 */
[----:B0-----:R-:W-:-:S03]  /*38ee0*/  @!P0 IMAD.MOV.U32 R4, RZ, RZ, R238 ;  /* 0x000000ffff048224 */ /* 0x001fc600078e00ee */
[----:B------:R-:W2:Y:S01]  /*38ef0*/  LDL.LU.64 R50, [R1+0x1c68] ;  /* 0x001c680001327983 */ /* 0x000ea20000300a00 */
[----:B------:R-:W-:-:S03]  /*38f00*/  @!P0 IMAD.MOV.U32 R5, RZ, RZ, R248 ;  /* 0x000000ffff058224 */ /* 0x000fc600078e00f8 */
        /* <DEDUP_REMOVED lines=17> */
[----:B------:R-:W2:Y:S04]  /*39020*/  @!P0 LDG.E.U8 R0, desc[UR10][R4.64] ;  /* 0x0000000a04008981 */ /* 0x000ea8000c1e1100 */
[----:B------:R-:W2:Y:S04]  /*39030*/  LDL.LU.64 R80, [R1+0x1ce0] ;  /* 0x001ce00001507983 */ /* 0x000ea80000300a00 */
        /* <DEDUP_REMOVED lines=97> */
[----:B----4-:R-:W-:Y:S04]  /*39650*/  STS.U8 [R19+UR4+0xeb80], R158 ;  /* 0x00eb809e13007988 */ /* 0x010fe80008000004 */
[----:B---3--:R-:W-:Y:S04]  /*39660*/  STS.U8 [R19+UR4+0xed80], R157 ;  /* 0x00ed809d13007988 */ /* 0x008fe80008000004 */
[----:B------:R-:W-:Y:S04]  /*39670*/  STS.U8 [R19+UR4+0xef80], R156 ;  /* 0x00ef809c13007988 */ /* 0x000fe80008000004 */
[----:B------:R-:W-:Y:S04]  /*39680*/  STS.U8 [R19+UR4+0xf180], R155 ;  /* 0x00f1809b13007988 */ /* 0x000fe80008000004 */
[----:B------:R-:W-:Y:S04]  /*39690*/  STS.U8 [R19+UR4+0xf380], R154 ;  /* 0x00f3809a13007988 */ /* 0x000fe80008000004 */
[----:B--2---:R-:W-:Y:S04]  /*396a0*/  STS.U8 [R19+UR4+0xf580], R153 ;  /* 0x00f5809913007988 */ /* 0x004fe80008000004 */
[----:B------:R-:W-:Y:S04]  /*396b0*/  STS.U8 [R19+UR4+0xf780], R23 ;  /* 0x00f7801713007988 */ /* 0x000fe80008000004 */
[----:B------:R-:W-:Y:S04]  /*396c0*/  STS.U8 [R19+UR4+0xf980], R22 ;  /* 0x00f9801613007988 */ /* 0x000fe80008000004 */
[----:B------:R-:W-:Y:S04]  /*396d0*/  STS.U8 [R19+UR4+0xfb80], R7 ;  /* 0x00fb800713007988 */ /* 0x000fe80008000004 */
[----:B------:R-:W-:Y:S04]  /*396e0*/  STS.U8 [R19+UR4+0xfd80], R6 ;  /* 0x00fd800613007988 */ /* 0x000fe80008000004 */
[----:B------:R-:W-:Y:S01]  /*396f0*/  STS.U8 [R19+UR4+0xff80], R0 ;  /* 0x00ff800013007988 */ /* 0x000fe20008000004 */
[----:B------:R0:W-:Y:S06]  /*39700*/  MEMBAR.ALL.CTA ;  /* 0x0000000000007992 */ /* 0x0001ec0000008000 */
[----:B0-----:R-:W0:Y:S02]  /*39710*/  FENCE.VIEW.ASYNC.S ;  /* 0x00000000000073c6 */ /* 0x001e240000000000 */
[----:B0-----:R-:W-:Y:S06]  /*39720*/  BAR.SYNC.DEFER_BLOCKING 0x0 ;  /* 0x0000000000007b1d */ /* 0x001fec0000010000 */
[----:B------:R-:W-:-:S06]  /*39730*/  WARPGROUP.ARRIVE ;  /* 0x00000000000079c5 */ /* 0x000fcc0000000000 */
[----:B------:R-:W-:Y:S03]  /*39740*/  QGMMA.64x256x32.F32.E4M3.E4M3 R24, gdesc[UR32], R24, gsb0 ;  /* 0x03e00000201879f3 */ /* 0x000fe60008000818 */
[----:B------:R-:W-:Y:S02]  /*39750*/  WARPGROUP.DEPBAR.LE gsb0, 0x0 ;  /* 0x00008000000079c5 */ /* 0x000fe40000010000 */
[----:B------:R-:W-:-:S15]  /*39760*/  WARPGROUP.ARRIVE ;  /* 0x00000000000079c5 */ /* 0x000fde0000000000 */
[----:B------:R-:W-:-:S08]  /*39770*/  NOP ;  /* 0x0000000000007918 */ /* 0x000fd00000000000 */
[----:B------:R-:W-:Y:S03]  /*39780*/  QGMMA.64x256x32.F32.E4M3.E4M3 R24, gdesc[UR12], R24, gsb0 ;  /* 0x03e000000c1879f3 */ /* 0x000fe60008000818 */
[----:B------:R-:W-:Y:S02]  /*39790*/  WARPGROUP.DEPBAR.LE gsb0, 0x0 ;  /* 0x00008000000079c5 */ /* 0x000fe40000010000 */
        /* <DEDUP_REMOVED lines=63> */
[----:B------:R0:W-:Y:S04]  /*39b90*/  STL.64 [R1+0x1df8], R150 ;  /* 0x001df89601007387 */ /* 0x0001e80000100a00 */
[----:B0-----:R-:W2:Y:S04]  /*39ba0*/  LDL.LU.64 R150, [R1+0x5d58] ;  /* 0x005d580001967983 */ /* 0x001ea80000300a00 */
[----:B------:R-:W3:Y:S04]  /*39bb0*/  LDL.LU.64 R148, [R1+0x5d50] ;  /* 0x005d500001947983 */ /* 0x000ee80000300a00 */
[----:B------:R-:W4:Y:S04]  /*39bc0*/  LDL.LU.64 R146, [R1+0x5d48] ;  /* 0x005d480001927983 */ /* 0x000f280000300a00 */
[----:B------:R-:W4:Y:S04]  /*39bd0*/  LDL.LU.64 R144, [R1+0x5d40] ;  /* 0x005d400001907983 */ /* 0x000f280000300a00 */
[----:B------:R-:W4:Y:S04]  /*39be0*/  LDL.LU.64 R142, [R1+0x5d38] ;  /* 0x005d3800018e7983 */ /* 0x000f280000300a00 */
[----:B------:R-:W4:Y:S04]  /*39bf0*/  LDL.LU.64 R140, [R1+0x5d30] ;  /* 0x005d3000018c7983 */ /* 0x000f280000300a00 */
[----:B------:R-:W4:Y:S04]  /*39c00*/  LDL.LU.64 R28, [R1+0x5d28] ;  /* 0x005d2800011c7983 */ /* 0x000f280000300a00 */
[----:B------:R-:W4:Y:S04]  /*39c10*/  LDL.LU.64 R26, [R1+0x5d20] ;  /* 0x005d2000011a7983 */ /* 0x000f280000300a00 */
[----:B------:R-:W4:Y:S04]  /*39c20*/  LDL.LU.64 R24, [R1+0x5d18] ;  /* 0x005d180001187983 */ /* 0x000f280000300a00 */
[----:B--2---:R-:W-:Y:S04]  /*39c30*/  STL.64 [R1+0x5b10], R150 ;  /* 0x005b109601007387 */ /* 0x004fe80000100a00 */
[----:B---3--:R-:W-:Y:S04]  /*39c40*/  STL.64 [R1+0x5b08], R148 ;  /* 0x005b089401007387 */ /* 0x008fe80000100a00 */
[----:B----4-:R-:W-:Y:S04]  /*39c50*/  STL.64 [R1+0x5b00], R146 ;  /* 0x005b009201007387 */ /* 0x010fe80000100a00 */
        /* <DEDUP_REMOVED lines=9> */
[----:B------:R-:W2:Y:S04]  /*39cf0*/  LDL.LU.64 R30, [R1+0x1818] ;  /* 0x00181800011e7983 */ /* 0x000ea80000300a00 */
        /* <DEDUP_REMOVED lines=60> */
[----:B--2---:R-:W-:Y:S04]  /*3a0c0*/  STL.64 [R1+0x5d10], R150 ;  /* 0x005d109601007387 */ /* 0x004fe80000100a00 */
[----:B----4-:R-:W-:Y:S04]  /*3a0d0*/  STL.64 [R1+0x5d08], R148 ;  /* 0x005d089401007387 */ /* 0x010fe80000100a00 */
[----:B---3--:R-:W-:Y:S04]  /*3a0e0*/  STL.64 [R1+0x5d00], R146 ;  /* 0x005d009201007387 */ /* 0x008fe80000100a00 */
        /* <DEDUP_REMOVED lines=124> */
[----:B------:R-:W2:Y:S01]  /*3a8b0*/  LDL.LU.64 R150, [R1+0x1bf8] ;  /* 0x001bf80001967983 */ /* 0x000ea20000300a00 */
[----:B------:R-:W-:Y:S01]  /*3a8c0*/  UMOV UR36, UR32 ;  /* 0x0000002000247c82 */ /* 0x000fe20008000000 */
[----:B------:R-:W-:Y:S01]  /*3a8d0*/  UMOV UR37, UR33 ;  /* 0x0000002100257c82 */ /* 0x000fe20008000000 */
[----:B------:R-:W-:Y:S01]  /*3a8e0*/  UMOV UR40, UR12 ;  /* 0x0000000c00287c82 */ /* 0x000fe20008000000 */
[----:B------:R-:W-:Y:S01]  /*3a8f0*/  UMOV UR41, UR13 ;  /* 0x0000000d00297c82 */ /* 0x000fe20008000000 */
[----:B--2---:R-:W-:-:S06]  /*3a900*/  WARPGROUP.ARRIVE ;  /* 0x00000000000079c5 */ /* 0x004fcc0000000000 */
        /* <DEDUP_REMOVED lines=134> */
[----:B------:R-:W-:Y:S01]  /*3b170*/  MOV R5, UR8 ;  /* 0x0000000800057c02 */ /* 0x000fe20008000f00 */
[----:B------:R-:W-:Y:S01]  /*3b180*/  UIADD3.64 UR8, UR12, 0xfe, URZ ;  /* 0x000000fe0c087897 */ /* 0x000fe2000fffe03f */
[----:B------:R-:W-:-:S02]  /*3b190*/  MOV R222, UR11 ;  /* 0x0000000b00de7c02 */ /* 0x000fc40008000f00 */
[----:B------:R-:W-:Y:S01]  /*3b1a0*/  MOV R221, UR10 ;  /* 0x0000000a00dd7c02 */ /* 0x000fe20008000f00 */
[----:B------:R-:W-:Y:S01]  /*3b1b0*/  UMOV UR10, UR34 ;  /* 0x00000022000a7c82 */ /* 0x000fe20008000000 */
[----:B------:R-:W-:Y:S01]  /*3b1c0*/  UMOV UR11, UR35 ;  /* 0x00000023000b7c82 */ /* 0x000fe20008000000 */
[----:B------:R-:W-:Y:S01]  /*3b1d0*/  UIADD3.64 UR28, UR12, 0x100, URZ ;  /* 0x000001000c1c7897 */ /* 0x000fe2000fffe03f */
        /* <DEDUP_REMOVED lines=243> */
[----:B------:R-:W4:Y:S04]  /*3c110*/  LDL.LU R138, [R1+0x3044] ;  /* 0x00304400018a7983 */ /* 0x000f280000300800 */
[----:B------:R-:W4:Y:S04]  /*3c120*/  LDL.LU R139, [R1+0x3040] ;  /* 0x00304000018b7983 */ /* 0x000f280000300800 */
        /* <DEDUP_REMOVED lines=74> */
[----:B------:R-:W-:Y:S01]  /*3c5d0*/  UIADD3.64 UR8, UR12, 0x1fe, URZ ;  /* 0x000001fe0c087897 */ /* 0x000fe2000fffe03f */
        /* <DEDUP_REMOVED lines=85> */
[----:B------:R-:W4:Y:S01]  /*3cb30*/  LDL.LU.64 R24, [R1+0x5a38] ;  /* 0x005a380001187983 */ /* 0x000f220000300a00 */
[----:B------:R-:W-:Y:S01]  /*3cb40*/  UMOV UR10, UR8 ;  /* 0x00000008000a7c82 */ /* 0x000fe20008000000 */
[----:B------:R-:W-:Y:S01]  /*3cb50*/  UMOV UR11, UR9 ;  /* 0x00000009000b7c82 */ /* 0x000fe20008000000 */
[----:B------:R-:W-:Y:S01]  /*3cb60*/  UMOV UR8, UR28 ;  /* 0x0000001c00087c82 */ /* 0x000fe20008000000 */
[----:B------:R-:W-:Y:S01]  /*3cb70*/  UMOV UR9, UR29 ;  /* 0x0000001d00097c82 */ /* 0x000fe20008000000 */
        /* <DEDUP_REMOVED lines=64> */
[----:B------:R-:W3:Y:S01]  /*3cf80*/  LDL.LU.64 R134, [R1+0x11b8] ;  /* 0x0011b80001867983 */ /* 0x000ee20000300a00 */
[----:B------:R-:W-:-:S02]  /*3cf90*/  R2UR UR29, R138 ;  /* 0x000000008a1d72ca */ /* 0x000fc400000e0000 */
[----:B------:R-:W-:Y:S01]  /*3cfa0*/  R2UR UR28, R139 ;  /* 0x000000008b1c72ca */ /* 0x000fe200000e0000 */
        /* <DEDUP_REMOVED lines=1143> */
[----:B------:R-:W4:Y:S01]  /*41720*/  LDL.LU.64 R24, [R1+0x5688] ;  /* 0x0056880001187983 */ /* 0x000f220000300a00 */
[----:B--2---:R-:W-:-:S02]  /*41730*/  IMAD.MOV.U32 R163, RZ, RZ, R29 ;  /* 0x000000ffffa37224 */ /* 0x004fc400078e001d */
[----:B---3--:R-:W-:Y:S02]  /*41740*/  IMAD.MOV.U32 R166, RZ, RZ, R27 ;  /* 0x000000ffffa67224 */ /* 0x008fe400078e001b */
[----:B----4-:R-:W-:Y:S02]  /*41750*/  IMAD.MOV.U32 R161, RZ, RZ, R25 ;  /* 0x000000ffffa17224 */ /* 0x010fe400078e0019 */
[----:B------:R-:W-:Y:S02]  /*41760*/  IMAD.MOV.U32 R159, RZ, RZ, R24 ;  /* 0x000000ffff9f7224 */ /* 0x000fe400078e0018 */
[----:B------:R-:W-:Y:S01]  /*41770*/  IMAD.MOV.U32 R167, RZ, RZ, R26 ;  /* 0x000000ffffa77224 */ /* 0x000fe200078e001a */
[----:B------:R-:W2:Y:S01]  /*41780*/  LDL.LU.64 R24, [R1] ;  /* 0x0000000001187983 */ /* 0x000ea20000300a00 */
[----:B------:R-:W-:-:S03]  /*41790*/  IMAD.MOV.U32 R165, RZ, RZ, R28 ;  /* 0x000000ffffa57224 */ /* 0x000fc600078e001c */
        /* <DEDUP_REMOVED lines=56> */
[----:B------:R-:W-:-:S02]  /*41b20*/  IMAD.MOV.U32 R160, RZ, RZ, R140 ;  /* 0x000000ffffa07224 */ /* 0x000fc400078e008c */
[----:B------:R-:W-:Y:S01]  /*41b30*/  IMAD.MOV.U32 R212, RZ, RZ, R141 ;  /* 0x000000ffffd47224 */ /* 0x000fe200078e008d */
[----:B------:R-:W2:Y:S01]  /*41b40*/  LDL.LU.64 R138, [R1+0x1c8] ;  /* 0x0001c800018a7983 */ /* 0x000ea20000300a00 */
[----:B------:R-:W-:Y:S02]  /*41b50*/  IMAD.MOV.U32 R213, RZ, RZ, R142 ;  /* 0x000000ffffd57224 */ /* 0x000fe400078e008e */
[----:B------:R-:W-:Y:S01]  /*41b60*/  IMAD.MOV.U32 R214, RZ, RZ, R143 ;  /* 0x000000ffffd67224 */ /* 0x000fe200078e008f */
[----:B------:R-:W3:Y:S01]  /*41b70*/  LDL.LU.64 R140, [R1+0x1d0] ;  /* 0x0001d000018c7983 */ /* 0x000ee20000300a00 */
[----:B------:R-:W-:Y:S02]  /*41b80*/  IMAD.MOV.U32 R215, RZ, RZ, R144 ;  /* 0x000000ffffd77224 */ /* 0x000fe400078e0090 */
[----:B------:R-:W-:Y:S01]  /*41b90*/  IMAD.MOV.U32 R216, RZ, RZ, R145 ;  /* 0x000000ffffd87224 */ /* 0x000fe200078e0091 */
        /* <DEDUP_REMOVED lines=150> */
[----:B------:R0:W-:Y:S04]  /*42500*/  STL.64 [R1+0x400], R24 ;  /* 0x0004001801007387 */ /* 0x0001e80000100a00 */
        /* <DEDUP_REMOVED lines=63> */
[----:B0-----:R-:W4:Y:S04]  /*42900*/  LDL.LU.64 R24, [R1+0x200] ;  /* 0x0002000001187983 */ /* 0x001f280000300a00 */
[----:B-1----:R-:W4:Y:S04]  /*42910*/  LDL.LU.64 R26, [R1+0x208] ;  /* 0x00020800011a7983 */ /* 0x002f280000300a00 */
[----:B--2---:R-:W2:Y:S04]  /*42920*/  LDL.LU.64 R28, [R1+0x210] ;  /* 0x00021000011c7983 */ /* 0x004ea80000300a00 */
[----:B---3--:R-:W2:Y:S04]  /*42930*/  LDL.LU.64 R30, [R1+0x218] ;  /* 0x00021800011e7983 */ /* 0x008ea80000300a00 */
[----:B----4-:R-:W2:Y:S04]  /*42940*/  LDL.LU.64 R32, [R1+0x220] ;  /* 0x0002200001207983 */ /* 0x010ea80000300a00 */
        /* <DEDUP_REMOVED lines=68> */
[----:B------:R-:W-:Y:S01]  /*42d90*/  QGMMA.64x256x32.F32.E4M3.E4M3 R24, gdesc[UR28], R24, gsb0 ;  /* 0x03e000001c1879f3 */ /* 0x000fe20008000818 */
[----:B------:R-:W-:Y:S02]  /*42da0*/  IMAD.MOV.U32 R211, RZ, RZ, R220 ;  /* 0x000000ffffd37224 */ /* 0x000fe400078e00dc */
[----:B------:R-:W-:Y:S02]  /*42db0*/  IMAD.MOV.U32 R220, RZ, RZ, R164 ;  /* 0x000000ffffdc7224 */ /* 0x000fe400078e00a4 */
[----:B------:R-:W-:Y:S01]  /*42dc0*/  IMAD.MOV.U32 R164, RZ, RZ, R3 ;  /* 0x000000ffffa47224 */ /* 0x000fe200078e0003 */
        /* <DEDUP_REMOVED lines=129> */
[----:B------:R-:W3:Y:S04]  /*435e0*/  LDL.LU R3, [R1+0x5484] ;  /* 0x0054840001037983 */ /* 0x000ee80000300800 */
[----:B------:R-:W4:Y:S01]  /*435f0*/  LDL R6, [R1+0x3050] ;  /* 0x0030500001067983 */ /* 0x000f220000100800 */
[----:B------:R-:W-:-:S05]  /*43600*/  VIADD R211, R211, 0x1 ;  /* 0x00000001d3d37836 */ /* 0x000fca0000000000 */
[----:B------:R0:W-:Y:S01]  /*43610*/  STL [R1+0x1ed4], R211 ;  /* 0x001ed4d301007387 */ /* 0x0001e20000100800 */
[----:B----4-:R-:W-:Y:S01]  /*43620*/  ISETP.NE.U32.AND P0, PT, R211, R6, PT ;  /* 0x00000006d300720c */ /* 0x010fe20003f05070 */
[----:B0-----:R-:W-:Y:S02]  /*43630*/  IMAD.MOV.U32 R211, RZ, RZ, R212 ;  /* 0x000000ffffd37224 */ /* 0x001fe400078e00d4 */
[----:B------:R-:W-:Y:S02]  /*43640*/  IMAD.MOV.U32 R212, RZ, RZ, R213 ;  /* 0x000000ffffd47224 */ /* 0x000fe400078e00d5 */
[----:B------:R-:W-:Y:S02]  /*43650*/  IMAD.MOV.U32 R213, RZ, RZ, R214 ;  /* 0x000000ffffd57224 */ /* 0x000fe400078e00d6 */
[----:B------:R-:W-:Y:S02]  /*43660*/  IMAD.MOV.U32 R214, RZ, RZ, R215 ;  /* 0x000000ffffd67224 */ /* 0x000fe400078e00d7 */
[----:B------:R-:W-:-:S02]  /*43670*/  IMAD.MOV.U32 R215, RZ, RZ, R216 ;  /* 0x000000ffffd77224 */ /* 0x000fc400078e00d8 */
[----:B------:R-:W-:Y:S02]  /*43680*/  IMAD.MOV.U32 R216, RZ, RZ, R217 ;  /* 0x000000ffffd87224 */ /* 0x000fe400078e00d9 */
[----:B------:R-:W-:Y:S02]  /*43690*/  IMAD.MOV.U32 R217, RZ, RZ, R218 ;  /* 0x000000ffffd97224 */ /* 0x000fe400078e00da */
[----:B------:R-:W-:Y:S02]  /*436a0*/  IMAD.MOV.U32 R218, RZ, RZ, R219 ;  /* 0x000000ffffda7224 */ /* 0x000fe400078e00db */
[----:B------:R-:W-:Y:S02]  /*436b0*/  IMAD.MOV.U32 R219, RZ, RZ, R220 ;  /* 0x000000ffffdb7224 */ /* 0x000fe400078e00dc */
[----:B------:R-:W-:Y:S02]  /*436c0*/  IMAD.MOV.U32 R220, RZ, RZ, R159 ;  /* 0x000000ffffdc7224 */ /* 0x000fe400078e009f */
[----:B------:R-:W-:-:S02]  /*436d0*/  IMAD.MOV.U32 R159, RZ, RZ, R160 ;  /* 0x000000ffff9f7224 */ /* 0x000fc400078e00a0 */
[----:B------:R-:W-:Y:S01]  /*436e0*/  IMAD.MOV.U32 R160, RZ, RZ, R161 ;  /* 0x000000ffffa07224 */ /* 0x000fe200078e00a1 */
[----:B------:R-:W-:Y:S01]  /*436f0*/  IADD3 R212, P5, R212, UR6, RZ ;  /* 0x00000006d4d47c10 */ /* 0x000fe2000ffbe0ff */
[----:B------:R-:W-:Y:S02]  /*43700*/  IMAD.MOV.U32 R161, RZ, RZ, R162 ;  /* 0x000000ffffa17224 */ /* 0x000fe400078e00a2 */
[----:B------:R-:W-:Y:S02]  /*43710*/  IMAD.MOV.U32 R162, RZ, RZ, R234 ;  /* 0x000000ffffa27224 */ /* 0x000fe400078e00ea */
[----:B------:R-:W-:Y:S02]  /*43720*/  IMAD.MOV.U32 R234, RZ, RZ, R2 ;  /* 0x000000ffffea7224 */ /* 0x000fe400078e0002 */
[----:B------:R-:W4:Y:S04]  /*43730*/  LDL.LU R2, [R1+0x5480] ;  /* 0x0054800001027983 */ /* 0x000f280000300800 */
[----:B------:R0:W-:Y:S02]  /*43740*/  STL [R1+0x2854], R212 ;  /* 0x002854d401007387 */ /* 0x0001e40000100800 */
[----:B0-----:R-:W-:-:S02]  /*43750*/  IMAD.MOV.U32 R212, RZ, RZ, R213 ;  /* 0x000000ffffd47224 */ /* 0x001fc400078e00d5 */
[----:B------:R-:W-:Y:S02]  /*43760*/  IMAD.MOV.U32 R213, RZ, RZ, R214 ;  /* 0x000000ffffd57224 */ /* 0x000fe400078e00d6 */
[----:B------:R-:W-:Y:S02]  /*43770*/  IMAD.MOV.U32 R214, RZ, RZ, R215 ;  /* 0x000000ffffd67224 */ /* 0x000fe400078e00d7 */
[----:B------:R-:W-:Y:S02]  /*43780*/  IMAD.MOV.U32 R215, RZ, RZ, R216 ;  /* 0x000000ffffd77224 */ /* 0x000fe400078e00d8 */
[----:B------:R-:W-:Y:S02]  /*43790*/  IMAD.MOV.U32 R216, RZ, RZ, R217 ;  /* 0x000000ffffd87224 */ /* 0x000fe400078e00d9 */
[----:B------:R-:W-:Y:S02]  /*437a0*/  IMAD.MOV.U32 R217, RZ, RZ, R218 ;  /* 0x000000ffffd97224 */ /* 0x000fe400078e00da */
[----:B------:R-:W-:-:S02]  /*437b0*/  IMAD.MOV.U32 R218, RZ, RZ, R219 ;  /* 0x000000ffffda7224 */ /* 0x000fc400078e00db */
[----:B------:R-:W-:Y:S02]  /*437c0*/  IMAD.MOV.U32 R219, RZ, RZ, R220 ;  /* 0x000000ffffdb7224 */ /* 0x000fe400078e00dc */
[----:B------:R-:W-:Y:S02]  /*437d0*/  IMAD.MOV.U32 R220, RZ, RZ, R159 ;  /* 0x000000ffffdc7224 */ /* 0x000fe400078e009f */
[----:B------:R-:W-:Y:S01]  /*437e0*/  IMAD.MOV.U32 R159, RZ, RZ, R160 ;  /* 0x000000ffff9f7224 */ /* 0x000fe200078e00a0 */
[----:B------:R-:W-:Y:S01]  /*437f0*/  IADD3 R211, P4, R211, UR6, RZ ;  /* 0x00000006d3d37c10 */ /* 0x000fe2000ff9e0ff */
[----:B------:R-:W-:Y:S02]  /*43800*/  IMAD.MOV.U32 R160, RZ, RZ, R161 ;  /* 0x000000ffffa07224 */ /* 0x000fe400078e00a1 */
[----:B------:R-:W-:Y:S02]  /*43810*/  IMAD.MOV.U32 R161, RZ, RZ, R162 ;  /* 0x000000ffffa17224 */ /* 0x000fe400078e00a2 */
[----:B------:R-:W-:-:S02]  /*43820*/  IMAD.MOV.U32 R162, RZ, RZ, R163 ;  /* 0x000000ffffa27224 */ /* 0x000fc400078e00a3 */
[----:B------:R-:W-:Y:S02]  /*43830*/  IMAD.MOV.U32 R163, RZ, RZ, R164 ;  /* 0x000000ffffa37224 */ /* 0x000fe400078e00a4 */
[----:B------:R-:W-:Y:S01]  /*43840*/  IMAD.MOV.U32 R164, RZ, RZ, R240 ;  /* 0x000000ffffa47224 */ /* 0x000fe200078e00f0 */
[----:B------:R-:W-:Y:S01]  /*43850*/  STL [R1+0x285c], R211 ;  /* 0x00285cd301007387 */ /* 0x000fe20000100800 */
[----:B------:R-:W-:-:S03]  /*43860*/  IMAD.MOV.U32 R240, RZ, RZ, R13 ;  /* 0x000000fffff07224 */ /* 0x000fc600078e000d */
[----:B------:R-:W2:Y:S01]  /*43870*/  LDL.LU R13, [R1+0x547c] ;  /* 0x00547c00010d7983 */ /* 0x000ea20000300800 */
[----:B---3--:R-:W-:Y:S02]  /*43880*/  IADD3 R3, P6, R3, UR6, RZ ;  /* 0x0000000603037c10 */ /* 0x008fe4000ffde0ff */
[----:B------:R-:W-:Y:S02]  /*43890*/  IADD3 R14, P1, R14, UR6, RZ ;  /* 0x000000060e0e7c10 */ /* 0x000fe4000ff3e0ff */
[----:B----4-:R-:W-:Y:S02]  /*438a0*/  IADD3.X R2, R2, UR7, RZ, P6, !PT ;  /* 0x0000000702027c10 */ /* 0x010fe4000b7fe4ff */
[----:B------:R-:W-:-:S05]  /*438b0*/  IADD3 R212, P6, R212, UR6, RZ ;  /* 0x00000006d4d47c10 */ /* 0x000fca000ffde0ff */
[----:B------:R-:W-:Y:S01]  /*438c0*/  STL [R1+0x284c], R212 ;  /* 0x00284cd401007387 */ /* 0x000fe20000100800 */
[----:B--2---:R-:W-:Y:S02]  /*438d0*/  IADD3.X R13, R13, UR7, RZ, P1, !PT ;  /* 0x000000070d0d7c10 */ /* 0x004fe40008ffe4ff */
[----:B------:R-:W-:-:S05]  /*438e0*/  IADD3 R213, P1, R213, UR6, RZ ;  /* 0x00000006d5d57c10 */ /* 0x000fca000ff3e0ff */
[----:B------:R0:W-:Y:S02]  /*438f0*/  STL [R1+0x2844], R213 ;  /* 0x002844d501007387 */ /* 0x0001e40000100800 */
        /* <DEDUP_REMOVED lines=16> */
[----:B------:R-:W2:Y:S01]  /*43a00*/  LDL.LU R17, [R1+0x5478] ;  /* 0x0054780001117983 */ /* 0x000ea20000300800 */
[----:B------:R-:W-:-:S04]  /*43a10*/  IADD3 R16, P2, R16, UR6, RZ ;  /* 0x0000000610107c10 */ /* 0x000fc8000ff5e0ff */
[----:B------:R-:W-:Y:S02]  /*43a20*/  IADD3.X R15, R15, UR7, RZ, P2, !PT ;  /* 0x000000070f0f7c10 */ /* 0x000fe400097fe4ff */
[----:B------:R-:W-:-:S05]  /*43a30*/  IADD3 R213, P2, R213, UR6, RZ ;  /* 0x00000006d5d57c10 */ /* 0x000fca000ff5e0ff */
[----:B------:R0:W-:Y:S01]  /*43a40*/  STL [R1+0x283c], R213 ;  /* 0x00283cd501007387 */ /* 0x0001e20000100800 */
[----:B------:R-:W-:Y:S01]  /*43a50*/  IADD3 R18, P3, R18, UR6, RZ ;  /* 0x0000000612127c10 */ /* 0x000fe2000ff7e0ff */
        /* <DEDUP_REMOVED lines=14> */
[----:B------:R-:W3:Y:S01]  /*43b40*/  LDL.LU R245, [R1+0x2890] ;  /* 0x0028900001f57983 */ /* 0x000ee20000300800 */
[----:B--2---:R-:W-:Y:S02]  /*43b50*/  IADD3.X R17, R17, UR7, RZ, P3, !PT ;  /* 0x0000000711117c10 */ /* 0x004fe40009ffe4ff */
[----:B------:R-:W-:-:S05]  /*43b60*/  IADD3 R213, P3, R213, UR6, RZ ;  /* 0x00000006d5d57c10 */ /* 0x000fca000ff7e0ff */
[----:B------:R0:W-:Y:S04]  /*43b70*/  STL [R1+0x2834], R213 ;  /* 0x002834d501007387 */ /* 0x0001e80000100800 */
[----:B0-----:R-:W2:Y:S02]  /*43b80*/  LDL.LU R213, [R1+0x2858] ;  /* 0x0028580001d57983 */ /* 0x001ea40000300800 */
[----:B--2---:R-:W-:-:S05]  /*43b90*/  IADD3.X R213, R213, UR7, RZ, P4, !PT ;  /* 0x00000007d5d57c10 */ /* 0x004fca000a7fe4ff */
[----:B------:R0:W-:Y:S04]  /*43ba0*/  STL [R1+0x2858], R213 ;  /* 0x002858d501007387 */ /* 0x0001e80000100800 */
[----:B0-----:R-:W2:Y:S02]  /*43bb0*/  LDL.LU R213, [R1+0x282c] ;  /* 0x00282c0001d57983 */ /* 0x001ea40000300800 */
[----:B--2---:R-:W-:-:S05]  /*43bc0*/  IADD3 R213, P4, R213, UR6, RZ ;  /* 0x00000006d5d57c10 */ /* 0x004fca000ff9e0ff */
        /* <DEDUP_REMOVED lines=1504> */
[----:B0-----:R-:W2:Y:S01]  /*499d0*/  LDL.LU R213, [R1+0x3028] ;  /* 0x0030280001d57983 */ /* 0x001ea20000300800 */
[----:B------:R-:W-:Y:S01]  /*499e0*/  UIADD3.64 UR8, UR12, 0x6fe, URZ ;  /* 0x000006fe0c087897 */ /* 0x000fe2000fffe03f */
[----:B------:R-:W-:Y:S01]  /*499f0*/  WARPGROUP.ARRIVE ;  /* 0x00000000000079c5 */ /* 0x000fe20000000000 */
[----:B------:R-:W-:Y:S01]  /*49a00*/  UMOV UR10, UR34 ;  /* 0x00000022000a7c82 */ /* 0x000fe20008000000 */
[----:B------:R-:W-:-:S04]  /*49a10*/  UMOV UR11, UR35 ;  /* 0x00000023000b7c82 */ /* 0x000fc80008000000 */
[----:B------:R-:W-:Y:S02]  /*49a20*/  UMOV UR36, UR8 ;  /* 0x0000000800247c82 */ /* 0x000fe40008000000 */
[----:B------:R-:W-:Y:S01]  /*49a30*/  QGMMA.64x256x32.F32.E4M3.E4M3 R24, gdesc[UR8], R24, gsb0 ;  /* 0x03e00000081879f3 */ /* 0x000fe20008000818 */
[----:B--2---:R-:W-:-:S05]  /*49a40*/  IADD3 R213, P3, R213, UR5, RZ ;  /* 0x00000005d5d57c10 */ /* 0x004fca000ff7e0ff */
[----:B------:R0:W-:Y:S04]  /*49a50*/  STL [R1+0x3028], R213 ;  /* 0x003028d501007387 */ /* 0x0001e80000100800 */
[----:B0-----:R-:W2:Y:S01]  /*49a60*/  LDL.LU R213, [R1+0x3038] ;  /* 0x0030380001d57983 */ /* 0x001ea20000300800 */
[----:B------:R-:W-:-:S13]  /*49a70*/  R2UR UR8, R5 ;  /* 0x00000000050872ca */ /* 0x000fda00000e0000 */
        /* <DEDUP_REMOVED lines=423> */
[----:B------:R-:W-:Y:S02]  /*4b4f0*/  MOV R4, UR57 ;  /* 0x0000003900047c02 */ /* 0x000fe40008000f00 */
[----:B------:R-:W-:Y:S01]  /*4b500*/  MOV R0, UR56 ;  /* 0x0000003800007c02 */ /* 0x000fe20008000f00 */
[----:B------:R-:W-:Y:S01]  /*4b510*/  UIADD3.64 UR56, UR12, 0x700, URZ ;  /* 0x000007000c387897 */ /* 0x000fe2000fffe03f */
[----:B------:R-:W-:Y:S02]  /*4b520*/  WARPGROUP.DEPBAR.LE gsb0, 0x0 ;  /* 0x00008000000079c5 */ /* 0x000fe40000010000 */
[----:B------:R-:W-:Y:S01]  /*4b530*/  WARPGROUP.ARRIVE ;  /* 0x00000000000079c5 */ /* 0x000fe20000000000 */
[----:B------:R-:W-:Y:S01]  /*4b540*/  UMOV UR58, UR14 ;  /* 0x0000000e003a7c82 */ /* 0x000fe20008000000 */
[----:B------:R-:W-:-:S04]  /*4b550*/  UMOV UR59, UR15 ;  /* 0x0000000f003b7c82 */ /* 0x000fc80008000000 */
[----:B------:R-:W-:Y:S01]  /*4b560*/  QGMMA.64x256x32.F32.E4M3.E4M3 R24, gdesc[UR56], R24, gsb0 ;  /* 0x03e00000381879f3 */ /* 0x000fe20008000818 */
[----:B--2---:R-:W-:-:S05]  /*4b570*/  IADD3 R213, P2, R213, UR5, RZ ;  /* 0x00000005d5d57c10 */ /* 0x004fca000ff5e0ff */
[----:B------:R0:W-:Y:S04]  /*4b580*/  STL [R1+0x2dfc], R213 ;  /* 0x002dfcd501007387 */ /* 0x0001e80000100800 */
[----:B0-----:R-:W2:Y:S01]  /*4b590*/  LDL.LU R213, [R1+0x2e20] ;  /* 0x002e200001d57983 */ /* 0x001ea20000300800 */
[----:B------:R-:W-:Y:S02]  /*4b5a0*/  WARPGROUP.DEPBAR.LE gsb0, 0x0 ;  /* 0x00008000000079c5 */ /* 0x000fe40000010000 */
[----:B--2---:R-:W-:-:S05]  /*4b5b0*/  IADD3.X R213, R213, UR8, RZ, P3, !PT ;  /* 0x00000008d5d57c10 */ /* 0x004fca0009ffe4ff */
[----:B------:R-:W-:Y:S04]  /*4b5c0*/  STL [R1+0x2e20], R213 ;  /* 0x002e20d501007387 */ /* 0x000fe80000100800 */
[----:B------:R-:W-:Y:S04]  /*4b5d0*/  STL.64 [R1], R24 ;  /* 0x0000001801007387 */ /* 0x000fe80000100a00 */
        /* <DEDUP_REMOVED lines=64> */
[----:B------:R-:W4:Y:S04]  /*4b9e0*/  LDL.LU.64 R148, [R1+0x5468] ;  /* 0x0054680001947983 */ /* 0x000f280000300a00 */
[----:B------:R-:W3:Y:S04]  /*4b9f0*/  LDL.LU.64 R146, [R1+0x5460] ;  /* 0x0054600001927983 */ /* 0x000ee80000300a00 */
[----:B------:R-:W2:Y:S04]  /*4ba00*/  LDL.LU.64 R144, [R1+0x5458] ;  /* 0x0054580001907983 */ /* 0x000ea80000300a00 */
        /* <DEDUP_REMOVED lines=45> */
[----:B------:R-:W3:Y:S01]  /*4bce0*/  LDL.LU.64 R52, [R1+0x52e8] ;  /* 0x0052e80001347983 */ /* 0x000ee20000300a00 */
[----:B------:R-:W-:-:S03]  /*4bcf0*/  IMAD.MOV.U32 R213, RZ, RZ, R214 ;  /* 0x000000ffffd57224 */ /* 0x000fc600078e00d6 */
        /* <DEDUP_REMOVED lines=21> */
[----:B------:R-:W-:Y:S01]  /*4be50*/  IMAD.MOV.U32 R162, RZ, RZ, R163 ;  /* 0x000000ffffa27224 */ /* 0x000fe200078e00a3 */
[----:B------:R-:W-:Y:S02]  /*4be60*/  IADD3 R213, P3, R213, UR5, RZ ;  /* 0x00000005d5d57c10 */ /* 0x000fe4000ff7e0ff */
[----:B------:R-:W3:Y:S01]  /*4be70*/  LDL.LU.64 R28, [R1+0x5288] ;  /* 0x00528800011c7983 */ /* 0x000ee20000300a00 */
[----:B------:R-:W-:-:S03]  /*4be80*/  IMAD.MOV.U32 R163, RZ, RZ, R164 ;  /* 0x000000ffffa37224 */ /* 0x000fc600078e00a4 */
[----:B------:R-:W3:Y:S01]  /*4be90*/  LDL.LU.64 R26, [R1+0x5280] ;  /* 0x00528000011a7983 */ /* 0x000ee20000300a00 */
[----:B------:R-:W-:-:S03]  /*4bea0*/  IMAD.MOV.U32 R164, RZ, RZ, R165 ;  /* 0x000000ffffa47224 */ /* 0x000fc600078e00a5 */
[----:B------:R-:W3:Y:S01]  /*4beb0*/  LDL.LU.64 R24, [R1+0x5278] ;  /* 0x0052780001187983 */ /* 0x000ee20000300a00 */
[----:B--2---:R-:W-:Y:S01]  /*4bec0*/  IADD3.X R126, R126, UR8, RZ, P4, !PT ;  /* 0x000000087e7e7c10 */ /* 0x004fe2000a7fe4ff */
[----:B----4-:R-:W-:Y:S01]  /*4bed0*/  IMAD.MOV.U32 R165, RZ, RZ, R125 ;  /* 0x000000ffffa57224 */ /* 0x010fe200078e007d */
[----:B------:R-:W-:Y:S01]  /*4bee0*/  IADD3 R127, P4, R127, UR5, RZ ;  /* 0x000000057f7f7c10 */ /* 0x000fe2000ff9e0ff */
[----:B------:R-:W2:Y:S04]  /*4bef0*/  LDL.LU R125, [R1+0x5274] ;  /* 0x00527400017d7983 */ /* 0x000ea80000300800 */
[----:B------:R-:W-:Y:S01]  /*4bf00*/  STL [R1+0x2df4], R213 ;  /* 0x002df4d501007387 */ /* 0x000fe20000100800 */
[----:B---3--:R-:W-:-:S03]  /*4bf10*/  IADD3.X R128, R128, UR8, RZ, P5, !PT ;  /* 0x0000000880807c10 */ /* 0x008fc6000affe4ff */
[----:B------:R0:W-:Y:S01]  /*4bf20*/  STL [R1+0x2e18], R126 ;  /* 0x002e187e01007387 */ /* 0x0001e20000100800 */
[----:B------:R-:W-:Y:S02]  /*4bf30*/  IADD3 R129, P5, R129, UR5, RZ ;  /* 0x0000000581817c10 */ /* 0x000fe4000ffbe0ff */
[----:B------:R-:W-:Y:S02]  /*4bf40*/  IADD3.X R130, R130, UR8, RZ, P6, !PT ;  /* 0x0000000882827c10 */ /* 0x000fe4000b7fe4ff */
[----:B------:R-:W-:Y:S02]  /*4bf50*/  IADD3 R131, P6, R131, UR5, RZ ;  /* 0x0000000583837c10 */ /* 0x000fe4000ffde0ff */
[----:B------:R-:W-:Y:S01]  /*4bf60*/  IADD3.X R132, R132, UR8, RZ, P1, !PT ;  /* 0x0000000884847c10 */ /* 0x000fe20008ffe4ff */
[----:B0-----:R-:W2:Y:S04]  /*4bf70*/  LDL.LU R126, [R1+0x5270] ;  /* 0x00527000017e7983 */ /* 0x001ea80000300800 */
[----:B------:R0:W-:Y:S01]  /*4bf80*/  STL [R1+0x2dec], R127 ;  /* 0x002dec7f01007387 */ /* 0x0001e20000100800 */
[----:B------:R-:W-:-:S02]  /*4bf90*/  IADD3 R133, P1, R133, UR5, RZ ;  /* 0x0000000585857c10 */ /* 0x000fc4000ff3e0ff */
[----:B------:R-:W-:Y:S01]  /*4bfa0*/  IADD3.X R134, R134, UR8, RZ, P2, !PT ;  /* 0x0000000886867c10 */ /* 0x000fe200097fe4ff */
[----:B0-----:R-:W2:Y:S04]  /*4bfb0*/  LDL.LU R127, [R1+0x526c] ;  /* 0x00526c00017f7983 */ /* 0x001ea80000300800 */
[----:B------:R0:W-:Y:S01]  /*4bfc0*/  STL [R1+0x2e10], R128 ;  /* 0x002e108001007387 */ /* 0x0001e20000100800 */
[----:B------:R-:W-:-:S03]  /*4bfd0*/  IADD3 R135, P2, R135, UR5, RZ ;  /* 0x0000000587877c10 */ /* 0x000fc6000ff5e0ff */
[----:B0-----:R-:W2:Y:S04]  /*4bfe0*/  LDL.LU R128, [R1+0x5268] ;  /* 0x0052680001807983 */ /* 0x001ea80000300800 */
[----:B------:R0:W-:Y:S01]  /*4bff0*/  STL [R1+0x2de4], R129 ;  /* 0x002de48101007387 */ /* 0x0001e20000100800 */
[----:B------:R-:W-:-:S03]  /*4c000*/  IADD3.X R136, R136, UR8, RZ, P3, !PT ;  /* 0x0000000888887c10 */ /* 0x000fc60009ffe4ff */
        /* <DEDUP_REMOVED lines=32> */
[----:B------:R-:W-:Y:S01]  /*4c210*/  IMAD.MOV.U32 R213, RZ, RZ, R214 ;  /* 0x000000ffffd57224 */ /* 0x000fe200078e00d6 */
[----:B------:R-:W-:Y:S02]  /*4c220*/  IADD3 R147, P2, R147, UR5, RZ ;  /* 0x0000000593937c10 */ /* 0x000fe4000ff5e0ff */
[----:B0-----:R-:W2:Y:S04]  /*4c230*/  LDL.LU R140, [R1+0x5238] ;  /* 0x00523800018c7983 */ /* 0x001ea80000300800 */
[----:B------:R0:W-:Y:S01]  /*4c240*/  STL [R1+0x2db4], R141 ;  /* 0x002db48d01007387 */ /* 0x0001e20000100800 */
[----:B------:R-:W-:-:S02]  /*4c250*/  IMAD.MOV.U32 R214, RZ, RZ, R215 ;  /* 0x000000ffffd67224 */ /* 0x000fc400078e00d7 */
[----:B------:R-:W-:Y:S01]  /*4c260*/  IMAD.MOV.U32 R215, RZ, RZ, R216 ;  /* 0x000000ffffd77224 */ /* 0x000fe200078e00d8 */
[----:B0-----:R-:W2:Y:S04]  /*4c270*/  LDL.LU R141, [R1+0x5234] ;  /* 0x00523400018d7983 */ /* 0x001ea80000300800 */
[----:B------:R0:W-:Y:S01]  /*4c280*/  STL [R1+0x2dd8], R142 ;  /* 0x002dd88e01007387 */ /* 0x0001e20000100800 */
[----:B------:R-:W-:Y:S01]  /*4c290*/  IADD3.X R148, R148, UR8, RZ, P3, !PT ;  /* 0x0000000894947c10 */ /* 0x000fe20009ffe4ff */
[----:B------:R-:W-:Y:S02]  /*4c2a0*/  IMAD.MOV.U32 R216, RZ, RZ, R217 ;  /* 0x000000ffffd87224 */ /* 0x000fe400078e00d9 */
[----:B------:R-:W-:Y:S01]  /*4c2b0*/  IMAD.MOV.U32 R217, RZ, RZ, R218 ;  /* 0x000000ffffd97224 */ /* 0x000fe200078e00da */
[----:B0-----:R-:W2:Y:S04]  /*4c2c0*/  LDL.LU R142, [R1+0x5230] ;  /* 0x00523000018e7983 */ /* 0x001ea80000300800 */
[----:B------:R0:W-:Y:S01]  /*4c2d0*/  STL [R1+0x2dac], R143 ;  /* 0x002dac8f01007387 */ /* 0x0001e20000100800 */
[----:B------:R-:W-:Y:S01]  /*4c2e0*/  IADD3 R149, P3, R149, UR5, RZ ;  /* 0x0000000595957c10 */ /* 0x000fe2000ff7e0ff */
        /* <DEDUP_REMOVED lines=14> */
[----:B------:R-:W-:Y:S02]  /*4c3d0*/  IMAD.MOV.U32 R162, RZ, RZ, R163 ;  /* 0x000000ffffa27224 */ /* 0x000fe400078e00a3 */
[----:B------:R-:W-:Y:S01]  /*4c3e0*/  IMAD.MOV.U32 R163, RZ, RZ, R164 ;  /* 0x000000ffffa37224 */ /* 0x000fe200078e00a4 */
[----:B------:R-:W-:Y:S01]  /*4c3f0*/  IADD3.X R213, R213, UR8, RZ, P5, !PT ;  /* 0x00000008d5d57c10 */ /* 0x000fe2000affe4ff */
[----:B0-----:R-:W2:Y:S04]  /*4c400*/  LDL.LU R146, [R1+0x5220] ;  /* 0x0052200001927983 */ /* 0x001ea80000300800 */
[----:B------:R0:W-:Y:S01]  /*4c410*/  STL [R1+0x2d9c], R147 ;  /* 0x002d9c9301007387 */ /* 0x0001e20000100800 */
[----:B------:R-:W-:-:S02]  /*4c420*/  IMAD.MOV.U32 R164, RZ, RZ, R165 ;  /* 0x000000ffffa47224 */ /* 0x000fc400078e00a5 */
[----:B------:R-:W-:Y:S01]  /*4c430*/  IMAD.MOV.U32 R165, RZ, RZ, R249 ;  /* 0x000000ffffa57224 */ /* 0x000fe200078e00f9 */
[----:B0-----:R-:W2:Y:S04]  /*4c440*/  LDL.LU R147, [R1+0x521c] ;  /* 0x00521c0001937983 */ /* 0x001ea80000300800 */
[----:B------:R0:W-:Y:S01]  /*4c450*/  STL [R1+0x2dc0], R148 ;  /* 0x002dc09401007387 */ /* 0x0001e20000100800 */
[----:B------:R-:W-:-:S03]  /*4c460*/  IMAD.MOV.U32 R249, RZ, RZ, R250 ;  /* 0x000000fffff97224 */ /* 0x000fc600078e00fa */
[----:B0-----:R-:W2:Y:S04]  /*4c470*/  LDL.LU R148, [R1+0x5218] ;  /* 0x0052180001947983 */ /* 0x001ea80000300800 */
[----:B------:R0:W-:Y:S04]  /*4c480*/  STL [R1+0x2d94], R149 ;  /* 0x002d949501007387 */ /* 0x0001e80000100800 */
[----:B0-----:R-:W2:Y:S04]  /*4c490*/  LDL.LU R149, [R1+0x5214] ;  /* 0x0052140001957983 */ /* 0x001ea80000300800 */
[----:B------:R0:W-:Y:S04]  /*4c4a0*/  STL [R1+0x2db8], R150 ;  /* 0x002db89601007387 */ /* 0x0001e80000100800 */
[----:B0-----:R-:W2:Y:S04]  /*4c4b0*/  LDL.LU R150, [R1+0x5210] ;  /* 0x0052100001967983 */ /* 0x001ea80000300800 */
[----:B------:R0:W-:Y:S04]  /*4c4c0*/  STL [R1+0x2d8c], R151 ;  /* 0x002d8c9701007387 */ /* 0x0001e80000100800 */
[----:B0-----:R-:W2:Y:S04]  /*4c4d0*/  LDL.LU R151, [R1+0x520c] ;  /* 0x00520c0001977983 */ /* 0x001ea80000300800 */
[----:B------:R-:W3:Y:S04]  /*4c4e0*/  LDL.LU R250, [R1+0x2870] ;  /* 0x0028700001fa7983 */ /* 0x000ee80000300800 */
[----:B------:R0:W-:Y:S04]  /*4c4f0*/  STL [R1+0x2db0], R213 ;  /* 0x002db0d501007387 */ /* 0x0001e80000100800 */
[----:B0-----:R-:W4:Y:S02]  /*4c500*/  LDL.LU R213, [R1+0x2d84] ;  /* 0x002d840001d57983 */ /* 0x001f240000300800 */
[----:B----4-:R-:W-:-:S05]  /*4c510*/  IADD3 R213, P5, R213, UR5, RZ ;  /* 0x00000005d5d57c10 */ /* 0x010fca000ffbe0ff */
[----:B------:R0:W-:Y:S04]  /*4c520*/  STL [R1+0x2d84], R213 ;  /* 0x002d84d501007387 */ /* 0x0001e80000100800 */
[----:B0-----:R-:W4:Y:S02]  /*4c530*/  LDL.LU R213, [R1+0x2da8] ;  /* 0x002da80001d57983 */ /* 0x001f240000300800 */
[----:B----4-:R-:W-:-:S05]  /*4c540*/  IADD3.X R213, R213, UR8, RZ, P6, !PT ;  /* 0x00000008d5d57c10 */ /* 0x010fca000b7fe4ff */
        /* <DEDUP_REMOVED lines=776> */
[----:B--2---:R-:W-:Y:S02]  /*4f5d0*/  IADD3.X R213, R213, UR8, RZ, P1, !PT ;  /* 0x00000008d5d57c10 */ /* 0x004fe40008ffe4ff */
[----:B------:R-:W-:-:S03]  /*4f5e0*/  IADD3 R231, P1, R231, UR5, RZ ;  /* 0x00000005e7e77c10 */ /* 0x000fc6000ff3e0ff */
[----:B------:R-:W-:Y:S04]  /*4f5f0*/  STL [R1+0x29b0], R213 ;  /* 0x0029b0d501007387 */ /* 0x000fe80000100800 */
[----:B------:R0:W-:Y:S04]  /*4f600*/  STL [R1+0x2984], R231 ;  /* 0x002984e701007387 */ /* 0x0001e80000100800 */
[----:B0-----:R-:W2:Y:S04]  /*4f610*/  LDL.LU R231, [R1+0x5208] ;  /* 0x0052080001e77983 */ /* 0x001ea80000300800 */
[----:B------:R-:W3:Y:S02]  /*4f620*/  LDL.LU R213, [R1+0x29a8] ;  /* 0x0029a80001d57983 */ /* 0x000ee40000300800 */
[----:B---3--:R-:W-:-:S05]  /*4f630*/  IADD3.X R213, R213, UR8, RZ, P2, !PT ;  /* 0x00000008d5d57c10 */ /* 0x008fca00097fe4ff */
[----:B------:R0:W-:Y:S04]  /*4f640*/  STL [R1+0x29a8], R213 ;  /* 0x0029a8d501007387 */ /* 0x0001e80000100800 */
[----:B0-----:R-:W3:Y:S01]  /*4f650*/  LDL.LU R213, [R1+0x297c] ;  /* 0x00297c0001d57983 */ /* 0x001ee20000300800 */
[----:B------:R-:W-:Y:S02]  /*4f660*/  IADD3.X R223, R223, UR8, RZ, P3, !PT ;  /* 0x00000008dfdf7c10 */ /* 0x000fe40009ffe4ff */
[----:B---3--:R-:W-:-:S05]  /*4f670*/  IADD3 R213, P2, R213, UR5, RZ ;  /* 0x00000005d5d57c10 */ /* 0x008fca000ff5e0ff */
[----:B------:R-:W-:Y:S04]  /*4f680*/  STL [R1+0x297c], R213 ;  /* 0x00297cd501007387 */ /* 0x000fe80000100800 */
[----:B------:R0:W-:Y:S04]  /*4f690*/  STL [R1+0x29a0], R223 ;  /* 0x0029a0df01007387 */ /* 0x0001e80000100800 */
[----:B0-----:R-:W3:Y:S04]  /*4f6a0*/  LDL.LU R223, [R1+0x5204] ;  /* 0x0052040001df7983 */ /* 0x001ee80000300800 */
[----:B------:R-:W4:Y:S02]  /*4f6b0*/  LDL.LU R213, [R1+0x2974] ;  /* 0x0029740001d57983 */ /* 0x000f240000300800 */
        /* <DEDUP_REMOVED lines=9> */
[----:B----4-:R-:W-:Y:S02]  /*4f750*/  IADD3.X R213, R213, UR8, RZ, P5, !PT ;  /* 0x00000008d5d57c10 */ /* 0x010fe4000affe4ff */
[----:B------:R-:W-:-:S03]  /*4f760*/  IADD3 R9, P5, R9, UR5, RZ ;  /* 0x0000000509097c10 */ /* 0x000fc6000ffbe0ff */
[----:B------:R-:W-:Y:S04]  /*4f770*/  STL [R1+0x2990], R213 ;  /* 0x002990d501007387 */ /* 0x000fe80000100800 */
[----:B------:R0:W-:Y:S04]  /*4f780*/  STL [R1+0x2964], R9 ;  /* 0x0029640901007387 */ /* 0x0001e80000100800 */
[----:B0-----:R-:W4:Y:S04]  /*4f790*/  LDL.LU R9, [R1+0x5200] ;  /* 0x0052000001097983 */ /* 0x001f280000300800 */
[----:B------:R-:W2:Y:S02]  /*4f7a0*/  LDL.LU R213, [R1+0x2988] ;  /* 0x0029880001d57983 */ /* 0x000ea40000300800 */
[----:B--2---:R-:W-:-:S05]  /*4f7b0*/  IADD3.X R213, R213, UR8, RZ, P6, !PT ;  /* 0x00000008d5d57c10 */ /* 0x004fca000b7fe4ff */
[----:B------:R0:W-:Y:S04]  /*4f7c0*/  STL [R1+0x2988], R213 ;  /* 0x002988d501007387 */ /* 0x0001e80000100800 */
[----:B0-----:R-:W2:Y:S01]  /*4f7d0*/  LDL.LU R213, [R1+0x295c] ;  /* 0x00295c0001d57983 */ /* 0x001ea20000300800 */
[----:B------:R-:W-:Y:S02]  /*4f7e0*/  IADD3.X R11, R11, UR8, RZ, P1, !PT ;  /* 0x000000080b0b7c10 */ /* 0x000fe40008ffe4ff */
[----:B--2---:R-:W-:-:S05]  /*4f7f0*/  IADD3 R213, P6, R213, UR5, RZ ;  /* 0x00000005d5d57c10 */ /* 0x004fca000ffde0ff */
[----:B------:R-:W-:Y:S04]  /*4f800*/  STL [R1+0x295c], R213 ;  /* 0x00295cd501007387 */ /* 0x000fe80000100800 */
[----:B------:R0:W-:Y:S04]  /*4f810*/  STL [R1+0x2980], R11 ;  /* 0x0029800b01007387 */ /* 0x0001e80000100800 */
[----:B0-----:R-:W2:Y:S04]  /*4f820*/  LDL.LU R11, [R1+0x51fc] ;  /* 0x0051fc00010b7983 */ /* 0x001ea80000300800 */
[----:B------:R-:W3:Y:S02]  /*4f830*/  LDL.LU R213, [R1+0x2954] ;  /* 0x0029540001d57983 */ /* 0x000ee40000300800 */
[----:B---3--:R-:W-:-:S05]  /*4f840*/  IADD3 R213, P1, R213, UR5, RZ ;  /* 0x00000005d5d57c10 */ /* 0x008fca000ff3e0ff */
[----:B------:R0:W-:Y:S04]  /*4f850*/  STL [R1+0x2954], R213 ;  /* 0x002954d501007387 */ /* 0x0001e80000100800 */
[----:B0-----:R-:W3:Y:S02]  /*4f860*/  LDL.LU R213, [R1+0x2978] ;  /* 0x0029780001d57983 */ /* 0x001ee40000300800 */
[----:B---3--:R-:W-:-:S05]  /*4f870*/  IADD3.X R213, R213, UR8, RZ, P2, !PT ;  /* 0x00000008d5d57c10 */ /* 0x008fca00097fe4ff */
[----:B------:R0:W-:Y:S04]  /*4f880*/  STL [R1+0x2978], R213 ;  /* 0x002978d501007387 */ /* 0x0001e80000100800 */
[----:B0-----:R-:W3:Y:S02]  /*4f890*/  LDL.LU R213, [R1+0x294c] ;  /* 0x00294c0001d57983 */ /* 0x001ee40000300800 */
[----:B---3--:R-:W-:-:S05]  /*4f8a0*/  IADD3 R213, P2, R213, UR5, RZ ;  /* 0x00000005d5d57c10 */ /* 0x008fca000ff5e0ff */
[----:B------:R0:W-:Y:S04]  /*4f8b0*/  STL [R1+0x294c], R213 ;  /* 0x00294cd501007387 */ /* 0x0001e80000100800 */
[----:B0-----:R-:W3:Y:S02]  /*4f8c0*/  LDL.LU R213, [R1+0x2970] ;  /* 0x0029700001d57983 */ /* 0x001ee40000300800 */
[----:B---3--:R-:W-:Y:S02]  /*4f8d0*/  IADD3.X R213, R213, UR8, RZ, P3, !PT ;  /* 0x00000008d5d57c10 */ /* 0x008fe40009ffe4ff */
[----:B------:R-:W-:-:S03]  /*4f8e0*/  IADD3 R10, P3, R10, UR5, RZ ;  /* 0x000000050a0a7c10 */ /* 0x000fc6000ff7e0ff */
[----:B------:R-:W-:Y:S04]  /*4f8f0*/  STL [R1+0x2970], R213 ;  /* 0x002970d501007387 */ /* 0x000fe80000100800 */
[----:B------:R0:W-:Y:S04]  /*4f900*/  STL [R1+0x2944], R10 ;  /* 0x0029440a01007387 */ /* 0x0001e80000100800 */
[----:B0-----:R-:W3:Y:S04]  /*4f910*/  LDL.LU R10, [R1+0x51f8] ;  /* 0x0051f800010a7983 */ /* 0x001ee80000300800 */
[----:B------:R-:W4:Y:S02]  /*4f920*/  LDL.LU R213, [R1+0x2968] ;  /* 0x0029680001d57983 */ /* 0x000f240000300800 */
[----:B----4-:R-:W-:-:S05]  /*4f930*/  IADD3.X R213, R213, UR8, RZ, P4, !PT ;  /* 0x00000008d5d57c10 */ /* 0x010fca000a7fe4ff */
[----:B------:R0:W-:Y:S04]  /*4f940*/  STL [R1+0x2968], R213 ;  /* 0x002968d501007387 */ /* 0x0001e80000100800 */
[----:B0-----:R-:W4:Y:S01]  /*4f950*/  LDL.LU R213, [R1+0x293c] ;  /* 0x00293c0001d57983 */ /* 0x001f220000300800 */
[----:B------:R-:W-:Y:S02]  /*4f960*/  IADD3.X R21, R21, UR8, RZ, P5, !PT ;  /* 0x0000000815157c10 */ /* 0x000fe4000affe4ff */
[----:B----4-:R-:W-:-:S05]  /*4f970*/  IADD3 R213, P4, R213, UR5, RZ ;  /* 0x00000005d5d57c10 */ /* 0x010fca000ff9e0ff */
[----:B------:R-:W-:Y:S04]  /*4f980*/  STL [R1+0x293c], R213 ;  /* 0x00293cd501007387 */ /* 0x000fe80000100800 */
[----:B------:R0:W-:Y:S04]  /*4f990*/  STL [R1+0x2960], R21 ;  /* 0x0029601501007387 */ /* 0x0001e80000100800 */
[----:B0-----:R0:W5:Y:S04]  /*4f9a0*/  LDL.LU R21, [R1+0x51f4] ;  /* 0x0051f40001157983 */ /* 0x0011680000300800 */
[----:B------:R-:W4:Y:S02]  /*4f9b0*/  LDL.LU R213, [R1+0x2934] ;  /* 0x0029340001d57983 */ /* 0x000f240000300800 */
[----:B----4-:R-:W-:-:S05]  /*4f9c0*/  IADD3 R213, P5, R213, UR5, RZ ;  /* 0x00000005d5d57c10 */ /* 0x010fca000ffbe0ff */
[----:B------:R1:W-:Y:S04]  /*4f9d0*/  STL [R1+0x2934], R213 ;  /* 0x002934d501007387 */ /* 0x0003e80000100800 */
[----:B-1----:R-:W4:Y:S02]  /*4f9e0*/  LDL.LU R213, [R1+0x2958] ;  /* 0x0029580001d57983 */ /* 0x002f240000300800 */
[----:B----4-:R-:W-:Y:S02]  /*4f9f0*/  IADD3.X R213, R213, UR8, RZ, P6, !PT ;  /* 0x00000008d5d57c10 */ /* 0x010fe4000b7fe4ff */
[----:B--2---:R-:W-:-:S03]  /*4fa00*/  IADD3 R11, P6, R11, UR5, RZ ;  /* 0x000000050b0b7c10 */ /* 0x004fc6000ffde0ff */
[----:B------:R-:W-:Y:S04]  /*4fa10*/  STL [R1+0x2958], R213 ;  /* 0x002958d501007387 */ /* 0x000fe80000100800 */
[----:B------:R1:W-:Y:S04]  /*4fa20*/  STL [R1+0x292c], R11 ;  /* 0x00292c0b01007387 */ /* 0x0003e80000100800 */
[----:B-1----:R-:W2:Y:S04]  /*4fa30*/  LDL.LU R11, [R1+0x51f0] ;  /* 0x0051f000010b7983 */ /* 0x002ea80000300800 */
[----:B------:R-:W4:Y:S01]  /*4fa40*/  LDL.LU R213, [R1+0x2950] ;  /* 0x0029500001d57983 */ /* 0x000f220000300800 */
[----:B---3--:R-:W-:-:S02]  /*4fa50*/  IADD3.X R10, R10, UR8, RZ, P2, !PT ;  /* 0x000000080a0a7c10 */ /* 0x008fc400097fe4ff */
[----:B----4-:R-:W-:Y:S02]  /*4fa60*/  IADD3.X R213, R213, UR8, RZ, P1, !PT ;  /* 0x00000008d5d57c10 */ /* 0x010fe40008ffe4ff */
[----:B------:R-:W-:-:S03]  /*4fa70*/  IADD3 R8, P1, R8, UR5, RZ ;  /* 0x0000000508087c10 */ /* 0x000fc6000ff3e0ff */
[----:B------:R-:W-:Y:S04]  /*4fa80*/  STL [R1+0x2950], R213 ;  /* 0x002950d501007387 */ /* 0x000fe80000100800 */
[----:B------:R1:W-:Y:S04]  /*4fa90*/  STL [R1+0x2924], R8 ;  /* 0x0029240801007387 */ /* 0x0003e80000100800 */
[----:B-1----:R-:W3:Y:S04]  /*4faa0*/  LDL.LU R8, [R1+0x51ec] ;  /* 0x0051ec0001087983 */ /* 0x002ee80000300800 */
[----:B------:R1:W-:Y:S04]  /*4fab0*/  STL [R1+0x2948], R10 ;  /* 0x0029480a01007387 */ /* 0x0003e80000100800 */
[----:B-1----:R-:W4:Y:S01]  /*4fac0*/  LDL.LU R10, [R1+0x51e8] ;  /* 0x0051e800010a7983 */ /* 0x002f220000300800 */
[----:B------:R-:W-:Y:S01]  /*4fad0*/  WARPGROUP.ARRIVE ;  /* 0x00000000000079c5 */ /* 0x000fe20000000000 */
[----:B------:R-:W-:-:S05]  /*4fae0*/  UMOV UR37, UR9 ;  /* 0x0000000900257c82 */ /* 0x000fca0008000000 */
[----:B------:R-:W-:Y:S01]  /*4faf0*/  QGMMA.64x256x32.F32.E4M3.E4M3 R24, gdesc[UR36], R24, gsb0 ;  /* 0x03e00000241879f3 */ /* 0x000fe20008000818 */
[----:B------:R-:W-:Y:S01]  /*4fb00*/  UMOV UR40, UR56 ;  /* 0x0000003800287c82 */ /* 0x000fe20008000000 */
[----:B------:R-:W-:Y:S01]  /*4fb10*/  UMOV UR41, UR57 ;  /* 0x0000003900297c82 */ /* 0x000fe20008000000 */
[----:B----4-:R-:W-:-:S05]  /*4fb20*/  IADD3 R10, P2, R10, UR5, RZ ;  /* 0x000000050a0a7c10 */ /* 0x010fca000ff5e0ff */
[----:B------:R1:W-:Y:S04]  /*4fb30*/  STL [R1+0x291c], R10 ;  /* 0x00291c0a01007387 */ /* 0x0003e80000100800 */
[----:B-1----:R-:W4:Y:S01]  /*4fb40*/  LDL.LU R10, [R1+0x51e4] ;  /* 0x0051e400010a7983 */ /* 0x002f220000300800 */
[----:B------:R-:W-:Y:S02]  /*4fb50*/  WARPGROUP.DEPBAR.LE gsb0, 0x0 ;  /* 0x00008000000079c5 */ /* 0x000fe40000010000 */
[----:B------:R-:W-:-:S13]  /*4fb60*/  WARPGROUP.ARRIVE ;  /* 0x00000000000079c5 */ /* 0x000fda0000000000 */
[----:B------:R-:W-:Y:S01]  /*4fb70*/  QGMMA.64x256x32.F32.E4M3.E4M3 R24, gdesc[UR40], R24, gsb0 ;  /* 0x03e00000281879f3 */ /* 0x000fe20008000818 */
[----:B------:R-:W-:Y:S02]  /*4fb80*/  IADD3.X R12, R12, UR8, RZ, P3, !PT ;  /* 0x000000080c0c7c10 */ /* 0x000fe40009ffe4ff */
[----:B--2---:R-:W-:Y:S02]  /*4fb90*/  IADD3 R11, P3, R11, UR5, RZ ;  /* 0x000000050b0b7c10 */ /* 0x004fe4000ff7e0ff */
[----:B---3--:R-:W-:Y:S01]  /*4fba0*/  IADD3.X R8, R8, UR8, RZ, P5, !PT ;  /* 0x0000000808087c10 */ /* 0x008fe2000affe4ff */
[----:B------:R1:W-:Y:S01]  /*4fbb0*/  STL [R1+0x2940], R12 ;  /* 0x0029400c01007387 */ /* 0x0003e20000100800 */
[----:B------:R-:W-:Y:S02]  /*4fbc0*/  IADD3 R152, P5, R152, UR5, RZ ;  /* 0x0000000598987c10 */ /* 0x000fe4000ffbe0ff */
[----:B------:R-:W-:Y:S02]  /*4fbd0*/  IADD3.X R214, R214, UR8, RZ, P6, !PT ;  /* 0x00000008d6d67c10 */ /* 0x000fe4000b7fe4ff */
[----:B------:R-:W-:Y:S01]  /*4fbe0*/  IADD3 R215, P6, R215, UR5, RZ ;  /* 0x00000005d7d77c10 */ /* 0x000fe2000ffde0ff */
[----:B-1----:R0:W5:Y:S04]  /*4fbf0*/  LDL.LU R12, [R1+0x51e0] ;  /* 0x0051e000010c7983 */ /* 0x0021680000300800 */
[----:B------:R1:W-:Y:S01]  /*4fc00*/  STL [R1+0x2914], R11 ;  /* 0x0029140b01007387 */ /* 0x0003e20000100800 */
[----:B------:R-:W-:-:S02]  /*4fc10*/  IADD3.X R216, R216, UR8, RZ, P1, !PT ;  /* 0x00000008d8d87c10 */ /* 0x000fc40008ffe4ff */
[----:B------:R-:W-:Y:S02]  /*4fc20*/  IADD3 R217, P1, R217, UR5, RZ ;  /* 0x00000005d9d97c10 */ /* 0x000fe4000ff3e0ff */
[----:B------:R-:W-:Y:S01]  /*4fc30*/  IADD3.X R218, R218, UR8, RZ, P2, !PT ;  /* 0x00000008dada7c10 */ /* 0x000fe200097fe4ff */
[----:B-1----:R0:W5:Y:S01]  /*4fc40*/  LDL.LU R11, [R1+0x51dc] ;  /* 0x0051dc00010b7983 */ /* 0x0021620000300800 */
[----:B------:R-:W-:Y:S02]  /*4fc50*/  IADD3 R219, P2, R219, UR5, RZ ;  /* 0x00000005dbdb7c10 */ /* 0x000fe4000ff5e0ff */
[----:B------:R-:W-:Y:S02]  /*4fc60*/  IADD3.X R220, R220, UR8, RZ, P3, !PT ;  /* 0x00000008dcdc7c10 */ /* 0x000fe40009ffe4ff */
[----:B------:R-:W-:Y:S02]  /*4fc70*/  IADD3 R159, P3, R159, UR5, RZ ;  /* 0x000000059f9f7c10 */ /* 0x000fe4000ff7e0ff */
[----:B------:R-:W-:-:S02]  /*4fc80*/  IADD3.X R162, R162, UR8, RZ, P5, !PT ;  /* 0x00000008a2a27c10 */ /* 0x000fc4000affe4ff */
[----:B------:R-:W-:Y:S02]  /*4fc90*/  IADD3 R163, P5, R163, UR5, RZ ;  /* 0x00000005a3a37c10 */ /* 0x000fe4000ffbe0ff */
[----:B------:R-:W-:Y:S02]  /*4fca0*/  IADD3.X R164, R164, UR8, RZ, P6, !PT ;  /* 0x00000008a4a47c10 */ /* 0x000fe4000b7fe4ff */
        /* <DEDUP_REMOVED lines=24> */
[----:B------:R-:W-:Y:S02]  /*4fe30*/  IADD3.X R248, R248, UR8, RZ, P3, !PT ;  /* 0x00000008f8f87c10 */ /* 0x000fe40009ffe4ff */
[----:B------:R-:W-:Y:S02]  /*4fe40*/  IADD3.X R250, R250, UR8, RZ, P5, !PT ;  /* 0x00000008fafa7c10 */ /* 0x000fe4000affe4ff */
[----:B------:R-:W-:Y:S02]  /*4fe50*/  IADD3.X R252, R252, UR8, RZ, P1, !PT ;  /* 0x00000008fcfc7c10 */ /* 0x000fe40008ffe4ff */
[----:B------:R-:W-:-:S02]  /*4fe60*/  IADD3.X R251, R251, UR8, RZ, P6, !PT ;  /* 0x00000008fbfb7c10 */ /* 0x000fc4000b7fe4ff */
[----:B------:R-:W-:Y:S02]  /*4fe70*/  R2UR UR11, R222 ;  /* 0x00000000de0b72ca */ /* 0x000fe400000e0000 */
[----:B------:R-:W-:Y:S02]  /*4fe80*/  R2UR UR10, R221 ;  /* 0x00000000dd0a72ca */ /* 0x000fe400000e0000 */
[----:B------:R-:W-:Y:S02]  /*4fe90*/  R2UR UR57, R4 ;  /* 0x00000000043972ca */ /* 0x000fe400000e0000 */
[----:B------:R-:W-:Y:S02]  /*4fea0*/  R2UR UR56, R0 ;  /* 0x00000000003872ca */ /* 0x000fe400000e0000 */
[----:B----4-:R-:W-:Y:S02]  /*4feb0*/  IADD3.X R10, R10, UR8, RZ, P4, !PT ;  /* 0x000000080a0a7c10 */ /* 0x010fe4000a7fe4ff */
[----:B------:R-:W-:-:S03]  /*4fec0*/  IADD3 R9, P4, R9, UR5, RZ ;  /* 0x0000000509097c10 */ /* 0x000fc6000ff9e0ff */
[----:B------:R1:W-:Y:S01]  /*4fed0*/  STL [R1+0x2938], R10 ;  /* 0x0029380a01007387 */ /* 0x0003e20000100800 */
[----:B------:R-:W-:-:S03]  /*4fee0*/  IADD3.X R160, R160, UR8, RZ, P4, !PT ;  /* 0x00000008a0a07c10 */ /* 0x000fc6000a7fe4ff */
[----:B-1----:R0:W5:Y:S04]  /*4fef0*/  LDL.LU R10, [R1+0x51d8] ;  /* 0x0051d800010a7983 */ /* 0x0021680000300800 */
[----:B------:R1:W-:Y:S01]  /*4ff00*/  STL [R1+0x290c], R9 ;  /* 0x00290c0901007387 */ /* 0x0003e20000100800 */
[----:B------:R-:W-:-:S03]  /*4ff10*/  IADD3 R161, P4, R161, UR5, RZ ;  /* 0x00000005a1a17c10 */ /* 0x000fc6000ff9e0ff */
[----:B-1----:R0:W5:Y:S04]  /*4ff20*/  LDL.LU R9, [R1+0x51d4] ;  /* 0x0051d40001097983 */ /* 0x0021680000300800 */
[----:B------:R1:W-:Y:S04]  /*4ff30*/  STL [R1+0x2930], R8 ;  /* 0x0029300801007387 */ /* 0x0003e80000100800 */
[----:B-1----:R0:W5:Y:S04]  /*4ff40*/  LDL.LU R8, [R1+0x51d0] ;  /* 0x0051d00001087983 */ /* 0x0021680000300800 */
[----:B------:R1:W-:Y:S04]  /*4ff50*/  STL [R1+0x2904], R152 ;  /* 0x0029049801007387 */ /* 0x0003e80000100800 */
        /* <DEDUP_REMOVED lines=15> */
[----:B------:R0:W-:Y:S01]  /*50050*/  STL [R1+0x28c4], R167 ;  /* 0x0028c4a701007387 */ /* 0x0001e20000100800 */
[----:B------:R-:W-:-:S03]  /*50060*/  IADD3.X R227, R227, UR8, RZ, P4, !PT ;  /* 0x00000008e3e37c10 */ /* 0x000fc6000a7fe4ff */
[----:B------:R0:W-:Y:S01]  /*50070*/  STL [R1+0x28e8], R223 ;  /* 0x0028e8df01007387 */ /* 0x0001e20000100800 */
[----:B------:R-:W-:-:S03]  /*50080*/  IADD3 R228, P4, R228, UR5, RZ ;  /* 0x00000005e4e47c10 */ /* 0x000fc6000ff9e0ff */
        /* <DEDUP_REMOVED lines=17> */
[----:B------:R0:W-:Y:S01]  /*501a0*/  STL [R1+0x28a8], R239 ;  /* 0x0028a8ef01007387 */ /* 0x0001e20000100800 */
[----:B-1----:R-:W1:Y:S03]  /*501b0*/  S2R R152, SR_TID.X ;  /* 0x0000000000987919 */ /* 0x002e660000002100 */
[----:B------:R0:W-:Y:S04]  /*501c0*/  STL [R1+0x287c], R240 ;  /* 0x00287cf001007387 */ /* 0x0001e80000100800 */
[----:B------:R0:W-:Y:S04]  /*501d0*/  STL [R1+0x28a0], R241 ;  /* 0x0028a0f101007387 */ /* 0x0001e80000100800 */
[----:B------:R0:W-:Y:S04]  /*501e0*/  STL [R1+0x2874], R242 ;  /* 0x002874f201007387 */ /* 0x0001e80000100800 */
[----:B------:R0:W-:Y:S04]  /*501f0*/  STL [R1+0x2898], R243 ;  /* 0x002898f301007387 */ /* 0x0001e80000100800 */
[----:B------:R0:W-:Y:S01]  /*50200*/  STL [R1+0x286c], R244 ;  /* 0x00286cf401007387 */ /* 0x0001e20000100800 */
[----:B------:R-:W-:-:S03]  /*50210*/  IADD3.X R249, R249, UR8, RZ, P4, !PT ;  /* 0x00000008f9f97c10 */ /* 0x000fc6000a7fe4ff */
        /* <DEDUP_REMOVED lines=8> */
[----:B------:R-:W-:-:S02]  /*502a0*/  WARPGROUP.DEPBAR.LE gsb0, 0x0 ;  /* 0x00008000000079c5 */ /* 0x000fc40000010000 */
[----:B-1----:R-:W-:Y:S01]  /*502b0*/  LOP3.LUT R152, R152, 0x7f, RZ, 0xc0, !PT ;  /* 0x0000007f98987812 */ /* 0x002fe200078ec0ff */
[----:B------:R-:W-:Y:S06]  /*502c0*/  @P0 BRA `(.L_x_2) ;  /* 0xfffffd6800940947 */ /* 0x000fec000383ffff */
.L_x_1:
[----:B------:R-:W2:Y:S01]  /*502d0*/  LDL.LU R5, [R1+0x1c08] ;  /* 0x001c080001057983 */ /* 0x000ea20000300800 */
[----:B------:R-:W-:Y:S01]  /*502e0*/  ULDC UR5, c[0x0][0x248] ;  /* 0x0000920000057ab9 */ /* 0x000fe20000000800 */
[----:B------:R-:W-:Y:S01]  /*502f0*/  ULDC UR6, c[0x0][0x248] ;  /* 0x0000920000067ab9 */ /* 0x000fe20000000800 */
[----:B------:R-:W-:Y:S01]  /*50300*/  ULDC UR7, c[0x0][0x248] ;  /* 0x0000920000077ab9 */ /* 0x000fe20000000800 */
[----:B------:R-:W3:Y:S01]  /*50310*/  LDL.LU R4, [R1+0x1c0c] ;  /* 0x001c0c0001047983 */ /* 0x000ee20000300800 */
[----:B------:R-:W-:Y:S01]  /*50320*/  ULDC.64 UR36, c[0x0][0x228] ;  /* 0x00008a0000247ab9 */ /* 0x000fe20000000a00 */
[----:B------:R-:W-:Y:S01]  /*50330*/  ULDC.64 UR34, c[0x0][0x228] ;  /* 0x00008a0000227ab9 */ /* 0x000fe20000000a00 */
[----:B------:R-:W-:Y:S01]  /*50340*/  ULDC.64 UR8, c[0x0][0x220] ;  /* 0x0000880000087ab9 */ /* 0x000fe20000000a00 */
[----:B-1----:R-:W4:Y:S01]  /*50350*/  LDL.LU R0, [R1+0x1c00] ;  /* 0x001c000001007983 */ /* 0x002f220000300800 */
[----:B------:R-:W-:Y:S01]  /*50360*/  ULDC.64 UR12, c[0x0][0x220] ;  /* 0x00008800000c7ab9 */ /* 0x000fe20000000a00 */
[----:B------:R-:W-:Y:S01]  /*50370*/  ULDC UR19, c[0x0][0x228] ;  /* 0x00008a0000137ab9 */ /* 0x000fe20000000800 */
[----:B------:R-:W-:Y:S01]  /*50380*/  ULDC UR18, c[0x0][0x228] ;  /* 0x00008a0000127ab9 */ /* 0x000fe20000000800 */
[----:B------:R-:W4:Y:S01]  /*50390*/  LDL.LU R6, [R1+0x1c04] ;  /* 0x001c040001067983 */ /* 0x000f220000300800 */
[----:B------:R-:W-:Y:S01]  /*503a0*/  ULDC UR14, c[0x0][0x228] ;  /* 0x00008a00000e7ab9 */ /* 0x000fe20000000800 */
[----:B------:R-:W-:Y:S01]  /*503b0*/  ULDC UR15, c[0x0][0x228] ;  /* 0x00008a00000f7ab9 */ /* 0x000fe20000000800 */
[----:B------:R-:W-:Y:S01]  /*503c0*/  ULDC UR56, c[0x0][0x228] ;  /* 0x00008a0000387ab9 */ /* 0x000fe20000000800 */
[----:B-----5:R-:W-:Y:S01]  /*503d0*/  STL [R1+0x53e4], R12 ;  /* 0x0053e40c01007387 */ /* 0x020fe20000100800 */
[----:B------:R-:W-:Y:S01]  /*503e0*/  ULDC UR61, c[0x0][0x228] ;  /* 0x00008a00003d7ab9 */ /* 0x000fe20000000800 */
[----:B------:R-:W-:Y:S01]  /*503f0*/  ULDC UR59, c[0x0][0x228] ;  /* 0x00008a00003b7ab9 */ /* 0x000fe20000000800 */
[----:B------:R-:W-:Y:S01]  /*50400*/  ULDC UR58, c[0x0][0x228] ;  /* 0x00008a00003a7ab9 */ /* 0x000fe20000000800 */
[----:B------:R-:W-:Y:S01]  /*50410*/  STL [R1+0x53e0], R248 ;  /* 0x0053e0f801007387 */ /* 0x000fe20000100800 */
        /* <DEDUP_REMOVED lines=105> */
[----:B------:R-:W-:Y:S01]  /*50ab0*/  STL [R1+0x52c8], R86 ;  /* 0x0052c85601007387 */ /* 0x000fe20000100800 */
[----:B--2---:R-:W-:-:S03]  /*50ac0*/  IMAD.MOV.U32 R174, RZ, RZ, R5 ;  /* 0x000000ffffae7224 */ /* 0x004fc600078e0005 */
[----:B------:R-:W-:Y:S01]  /*50ad0*/  STL [R1+0x52c4], R85 ;  /* 0x0052c45501007387 */ /* 0x000fe20000100800 */
[----:B---3--:R-:W-:-:S03]  /*50ae0*/  IMAD.MOV.U32 R173, RZ, RZ, R4 ;  /* 0x000000ffffad7224 */ /* 0x008fc600078e0004 */
[----:B------:R-:W-:Y:S01]  /*50af0*/  STL [R1+0x52c0], R84 ;  /* 0x0052c05401007387 */ /* 0x000fe20000100800 */
[----:B----4-:R-:W-:-:S03]  /*50b00*/  IMAD.MOV.U32 R7, RZ, RZ, R0 ;  /* 0x000000ffff077224 */ /* 0x010fc600078e0000 */
[----:B------:R-:W-:Y:S01]  /*50b10*/  STL [R1+0x52bc], R83 ;  /* 0x0052bc5301007387 */ /* 0x000fe20000100800 */
[----:B------:R-:W-:Y:S02]  /*50b20*/  IMAD.MOV.U32 R176, RZ, RZ, R7 ;  /* 0x000000ffffb07224 */ /* 0x000fe400078e0007 */
[----:B------:R-:W-:Y:S01]  /*50b30*/  IMAD.MOV.U32 R175, RZ, RZ, R6 ;  /* 0x000000ffffaf7224 */ /* 0x000fe200078e0006 */
        /* <DEDUP_REMOVED lines=21> */
[----:B------:R-:W-:Y:S01]  /*50c90*/  STL [R1+0x5264], R61 ;  /* 0x0052643d01007387 */ /* 0x000fe20000100800 */
[----:B-1----:R-:W-:Y:S01]  /*50ca0*/  IMAD R63, R8, UR5, RZ ;  /* 0x00000005083f7c24 */ /* 0x002fe2000f8e02ff */
[----:B------:R-:W-:-:S02]  /*50cb0*/  ULDC UR5, c[0x0][0x248] ;  /* 0x0000920000057ab9 */ /* 0x000fc40000000800 */
[----:B------:R-:W-:Y:S01]  /*50cc0*/  STL [R1+0x5260], R60 ;  /* 0x0052603c01007387 */ /* 0x000fe20000100800 */
[----:B------:R-:W-:Y:S01]  /*50cd0*/  VIADD R2, R63, UR5 ;  /* 0x000000053f027c36 */ /* 0x000fe20008000000 */
[----:B------:R-:W-:Y:S02]  /*50ce0*/  ULDC UR5, c[0x0][0x248] ;  /* 0x0000920000057ab9 */ /* 0x000fe40000000800 */
        /* <DEDUP_REMOVED lines=31> */
[----:B-1----:R-:W-:Y:S01]  /*50ee0*/  VIADD R31, R2, UR5 ;  /* 0x00000005021f7c36 */ /* 0x002fe20008000000 */
[----:B------:R-:W-:-:S02]  /*50ef0*/  ULDC UR5, c[0x0][0x248] ;  /* 0x0000920000057ab9 */ /* 0x000fc40000000800 */
[----:B------:R-:W-:Y:S01]  /*50f00*/  STL [R1+0x51e0], R28 ;  /* 0x0051e01c01007387 */ /* 0x000fe20000100800 */
[----:B------:R-:W-:Y:S01]  /*50f10*/  VIADD R38, R31, UR5 ;  /* 0x000000051f267c36 */ /* 0x000fe20008000000 */
[----:B------:R-:W-:Y:S02]  /*50f20*/  ULDC UR5, c[0x0][0x248] ;  /* 0x0000920000057ab9 */ /* 0x000fe40000000800 */
[----:B------:R-:W-:Y:S01]  /*50f30*/  STL [R1+0x51dc], R27 ;  /* 0x0051dc1b01007387 */ /* 0x000fe20000100800 */
[----:B------:R-:W-:Y:S01]  /*50f40*/  VIADD R45, R38, UR5 ;  /* 0x00000005262d7c36 */ /* 0x000fe20008000000 */
[----:B------:R-:W-:Y:S02]  /*50f50*/  ULDC UR5, c[0x0][0x248] ;  /* 0x0000920000057ab9 */ /* 0x000fe40000000800 */
[----:B------:R1:W-:Y:S01]  /*50f60*/  STL [R1+0x51d8], R26 ;  /* 0x0051d81a01007387 */ /* 0x0003e20000100800 */
[----:B------:R-:W-:Y:S01]  /*50f70*/  VIADD R48, R45, UR5 ;  /* 0x000000052d307c36 */ /* 0x000fe20008000000 */
[----:B------:R-:W-:-:S02]  /*50f80*/  ULDC UR5, c[0x0][0x248] ;  /* 0x0000920000057ab9 */ /* 0x000fc40000000800 */
[----:B------:R-:W-:Y:S01]  /*50f90*/  STL [R1+0x51d4], R25 ;  /* 0x0051d41901007387 */ /* 0x000fe20000100800 */
[----:B------:R-:W-:Y:S01]  /*50fa0*/  VIADD R33, R48, UR5 ;  /* 0x0000000530217c36 */ /* 0x000fe20008000000 */
[----:B------:R-:W-:Y:S02]  /*50fb0*/  ULDC UR5, c[0x0][0x248] ;  /* 0x0000920000057ab9 */ /* 0x000fe40000000800 */
[----:B------:R2:W-:Y:S01]  /*50fc0*/  STL [R1+0x51d0], R24 ;  /* 0x0051d01801007387 */ /* 0x0005e20000100800 */
        /* <DEDUP_REMOVED lines=20> */
[----:B------:R-:W-:Y:S01]  /*51110*/  STL [R1+0x53fc], R33 ;  /* 0x0053fc2101007387 */ /* 0x000fe20000100800 */
[----:B-1----:R-:W-:Y:S01]  /*51120*/  VIADD R26, R44, UR5 ;  /* 0x000000052c1a7c36 */ /* 0x002fe20008000000 */
[----:B------:R-:W-:-:S02]  /*51130*/  ULDC UR5, c[0x0][0x248] ;  /* 0x0000920000057ab9 */ /* 0x000fc40000000800 */
[----:B------:R1:W-:Y:S01]  /*51140*/  STL [R1+0x5400], R43 ;  /* 0x0054002b01007387 */ /* 0x0003e20000100800 */
        /* <DEDUP_REMOVED lines=9> */
[----:B--2---:R-:W-:Y:S01]  /*511e0*/  VIADD R24, R29, UR5 ;  /* 0x000000051d187c36 */ /* 0x004fe20008000000 */
[----:B------:R-:W-:Y:S02]  /*511f0*/  ULDC UR5, c[0x0][0x248] ;  /* 0x0000920000057ab9 */ /* 0x000fe40000000800 */
[----:B------:R2:W-:Y:S01]  /*51200*/  STL [R1+0x5410], R44 ;  /* 0x0054102c01007387 */ /* 0x0005e20000100800 */
[----:B------:R-:W-:Y:S01]  /*51210*/  VIADD R58, R24, UR5 ;  /* 0x00000005183a7c36 */ /* 0x000fe20008000000 */
[----:B------:R-:W-:Y:S02]  /*51220*/  ULDC UR5, c[0x0][0x248] ;  /* 0x0000920000057ab9 */ /* 0x000fe40000000800 */
[----:B------:R-:W-:Y:S01]  /*51230*/  STL [R1+0x5414], R26 ;  /* 0x0054141a01007387 */ /* 0x000fe20000100800 */
[----:B------:R-:W-:Y:S01]  /*51240*/  VIADD R35, R58, UR5 ;  /* 0x000000053a237c36 */ /* 0x000fe20008000000 */
        /* <DEDUP_REMOVED lines=72> */
[----:B------:R-:W-:-:S03]  /*516d0*/  ULDC UR5, c[0x0][0x248] ;  /* 0x0000920000057ab9 */ /* 0x000fc60000000800 */
        /* <DEDUP_REMOVED lines=13> */
[----:B------:R-:W-:Y:S01]  /*517b0*/  ULDC UR5, c[0x0][0x248] ;  /* 0x0000920000057ab9 */ /* 0x000fe20000000800 */
[----:B------:R-:W-:Y:S02]  /*517c0*/  STL [R1+0x2060], R14 ;  /* 0x0020600e01007387 */ /* 0x000fe40000100800 */
        /* <DEDUP_REMOVED lines=84> */
[----:B0-----:R-:W-:Y:S01]  /*51d10*/  VIADD R244, R150, UR5 ;  /* 0x0000000596f47c36 */ /* 0x001fe20008000000 */
[----:B------:R-:W-:-:S03]  /*51d20*/  ULDC UR5, c[0x0][0x248] ;  /* 0x0000920000057ab9 */ /* 0x000fc60000000800 */
[----:B------:R-:W-:Y:S01]  /*51d30*/  VIADD R246, R244, UR5 ;  /* 0x00000005f4f67c36 */ /* 0x000fe20008000000 */
[----:B------:R-:W-:-:S03]  /*51d40*/  ULDC UR5, c[0x0][0x248] ;  /* 0x0000920000057ab9 */ /* 0x000fc60000000800 */
[----:B------:R-:W-:Y:S01]  /*51d50*/  VIADD R248, R246, UR5 ;  /* 0x00000005f6f87c36 */ /* 0x000fe20008000000 */
[----:B------:R-:W-:-:S03]  /*51d60*/  ULDC UR5, c[0x0][0x248] ;  /* 0x0000920000057ab9 */ /* 0x000fc60000000800 */
[----:B---3--:R-:W-:Y:S01]  /*51d70*/  VIADD R63, R248, UR5 ;  /* 0x00000005f83f7c36 */ /* 0x008fe20008000000 */
[----:B------:R-:W-:-:S03]  /*51d80*/  ULDC UR5, c[0x0][0x248] ;  /* 0x0000920000057ab9 */ /* 0x000fc60000000800 */
[----:B----4-:R-:W-:Y:S01]  /*51d90*/  VIADD R38, R63, UR5 ;  /* 0x000000053f267c36 */ /* 0x010fe20008000000 */
[----:B------:R-:W-:-:S03]  /*51da0*/  ULDC UR5, c[0x0][0x248] ;  /* 0x0000920000057ab9 */ /* 0x000fc60000000800 */
[----:B------:R-:W-:Y:S01]  /*51db0*/  VIADD R48, R38, UR5 ;  /* 0x0000000526307c36 */ /* 0x000fe20008000000 */
[----:B------:R-:W-:-:S03]  /*51dc0*/  ULDC UR5, c[0x0][0x248] ;  /* 0x0000920000057ab9 */ /* 0x000fc60000000800 */
[----:B-1----:R-:W-:Y:S01]  /*51dd0*/  VIADD R43, R48, UR5 ;  /* 0x00000005302b7c36 */ /* 0x002fe20008000000 */
[----:B------:R-:W-:-:S03]  /*51de0*/  ULDC UR5, c[0x0][0x248] ;  /* 0x0000920000057ab9 */ /* 0x000fc60000000800 */
[----:B------:R-:W-:Y:S01]  /*51df0*/  VIADD R68, R43, UR5 ;  /* 0x000000052b447c36 */ /* 0x000fe20008000000 */
[----:B------:R-:W-:-:S03]  /*51e00*/  ULDC UR5, c[0x0][0x248] ;  /* 0x0000920000057ab9 */ /* 0x000fc60000000800 */
[----:B--2---:R-:W-:Y:S01]  /*51e10*/  VIADD R44, R68, UR5 ;  /* 0x00000005442c7c36 */ /* 0x004fe20008000000 */
        /* <DEDUP_REMOVED lines=26> */
[----:B------:R-:W-:-:S04]  /*51fc0*/  ULDC UR5, c[0x0][0x248] ;  /* 0x0000920000057ab9 */ /* 0x000fc80000000800 */
[----:B------:R0:W-:Y:S02]  /*51fd0*/  STL [R1+0x1f5c], R0 ;  /* 0x001f5c0001007387 */ /* 0x0001e40000100800 */
[----:B0-----:R-:W-:Y:S01]  /*51fe0*/  VIADD R0, R0, UR5 ;  /* 0x0000000500007c36 */ /* 0x001fe20008000000 */
        /* <DEDUP_REMOVED lines=235> */
[----:B------:R0:W-:Y:S04]  /*52ea0*/  STL [R1+0x1e20], R0 ;  /* 0x001e200001007387 */ /* 0x0001e80000100800 */
[----:B------:R-:W2:Y:S04]  /*52eb0*/  LDL.LU R172, [R1+0x1c10] ;  /* 0x001c100001ac7983 */ /* 0x000ea80000300800 */
[----:B------:R-:W2:Y:S04]  /*52ec0*/  LDL.LU R171, [R1+0x1c14] ;  /* 0x001c140001ab7983 */ /* 0x000ea80000300800 */
[----:B------:R-:W3:Y:S04]  /*52ed0*/  LDL.LU R170, [R1+0x1c18] ;  /* 0x001c180001aa7983 */ /* 0x000ee80000300800 */
[----:B------:R-:W3:Y:S04]  /*52ee0*/  LDL.LU R169, [R1+0x1c1c] ;  /* 0x001c1c0001a97983 */ /* 0x000ee80000300800 */
        /* <DEDUP_REMOVED lines=22> */
[----:B0-----:R-:W-:Y:S01]  /*53050*/  VIADD R0, R0, UR5 ;  /* 0x0000000500007c36 */ /* 0x001fe20008000000 */
[----:B------:R-:W-:Y:S01]  /*53060*/  F2FP.SATFINITE.E4M3.F32.PACK_AB_MERGE_C R2, R175, R176, RZ ;  /* 0x000000b0af02723e */ /* 0x000fe200048070ff */
[----:B------:R-:W-:Y:S01]  /*53070*/  ULDC UR5, c[0x0][0x248] ;  /* 0x0000920000057ab9 */ /* 0x000fe20000000800 */
[----:B------:R-:W-:-:S02]  /*53080*/  F2FP.SATFINITE.E4M3.F32.PACK_AB_MERGE_C R3, R173, R174, RZ ;  /* 0x000000aead03723e */ /* 0x000fc400048070ff */
[----:B------:R0:W-:Y:S04]  /*53090*/  STL [R1+0x1e1c], R0 ;  /* 0x001e1c0001007387 */ /* 0x0001e80000100800 */
[----:B------:R-:W-:Y:S04]  /*530a0*/  STL [R1+0x4660], R2 ;  /* 0x0046600201007387 */ /* 0x000fe80000100800 */
[----:B------:R-:W-:Y:S01]  /*530b0*/  STL [R1+0x465c], R3 ;  /* 0x00465c0301007387 */ /* 0x000fe20000100800 */
[----:B0-----:R-:W-:Y:S01]  /*530c0*/  VIADD R0, R0, UR5 ;  /* 0x0000000500007c36 */ /* 0x001fe20008000000 */
[----:B------:R-:W-:-:S04]  /*530d0*/  ULDC UR5, c[0x0][0x248] ;  /* 0x0000920000057ab9 */ /* 0x000fc80000000800 */
[----:B------:R0:W-:Y:S02]  /*530e0*/  STL [R1+0x1e18], R0 ;  /* 0x001e180001007387 */ /* 0x0001e40000100800 */
[----:B0-----:R-:W-:Y:S01]  /*530f0*/  VIADD R0, R0, UR5 ;  /* 0x0000000500007c36 */ /* 0x001fe20008000000 */
[----:B------:R-:W-:Y:S01]  /*53100*/  ULDC UR5, c[0x0][0x248] ;  /* 0x0000920000057ab9 */ /* 0x000fe20000000800 */
[----:B--2---:R-:W-:-:S05]  /*53110*/  F2FP.SATFINITE.E4M3.F32.PACK_AB_MERGE_C R2, R171, R172, RZ ;  /* 0x000000acab02723e */ /* 0x004fca00048070ff */
[----:B------:R4:W-:Y:S01]  /*53120*/  STL [R1+0x466c], R2 ;  /* 0x00466c0201007387 */ /* 0x0009e20000100800 */
[----:B---3--:R-:W-:-:S05]  /*53130*/  F2FP.SATFINITE.E4M3.F32.PACK_AB_MERGE_C R3, R169, R170, RZ ;  /* 0x000000aaa903723e */ /* 0x008fca00048070ff */
[----:B------:R0:W-:Y:S01]  /*53140*/  STL [R1+0x4678], R3 ;  /* 0x0046780301007387 */ /* 0x0001e20000100800 */
[----:B----4-:R-:W-:-:S03]  /*53150*/  F2FP.SATFINITE.E4M3.F32.PACK_AB_MERGE_C R2, R167, R168, RZ ;  /* 0x000000a8a702723e */ /* 0x010fc600048070ff */
[----:B------:R1:W-:Y:S04]  /*53160*/  STL [R1+0x1e14], R0 ;  /* 0x001e140001007387 */ /* 0x0003e80000100800 */
[----:B------:R2:W-:Y:S01]  /*53170*/  STL [R1+0x46a4], R2 ;  /* 0x0046a40201007387 */ /* 0x0005e20000100800 */
[----:B0-----:R-:W-:Y:S01]  /*53180*/  F2FP.SATFINITE.E4M3.F32.PACK_AB_MERGE_C R3, R165, R166, RZ ;  /* 0x000000a6a503723e */ /* 0x001fe200048070ff */
[----:B-1----:R-:W-:Y:S01]  /*53190*/  VIADD R0, R0, UR5 ;  /* 0x0000000500007c36 */ /* 0x002fe20008000000 */
[----:B------:R-:W-:-:S03]  /*531a0*/  ULDC UR5, c[0x0][0x248] ;  /* 0x0000920000057ab9 */ /* 0x000fc60000000800 */
[----:B------:R0:W-:Y:S01]  /*531b0*/  STL [R1+0x46a0], R3 ;  /* 0x0046a00301007387 */ /* 0x0001e20000100800 */
[----:B--2---:R-:W-:-:S03]  /*531c0*/  F2FP.SATFINITE.E4M3.F32.PACK_AB_MERGE_C R2, R163, R164, RZ ;  /* 0x000000a4a302723e */ /* 0x004fc600048070ff */
        /* <DEDUP_REMOVED lines=26> */
[----:B------:R-:W-:Y:S01]  /*53370*/  STL [R1+0x47f4], R3 ;  /* 0x0047f40301007387 */ /* 0x000fe20000100800 */
[----:B--2---:R-:W-:-:S03]  /*53380*/  F2FP.SATFINITE.E4M3.F32.PACK_AB_MERGE_C R2, R4, R5, RZ ;  /* 0x000000050402723e */ /* 0x004fc600048070ff */
[----:B------:R0:W-:Y:S04]  /*53390*/  STL [R1+0x1e00], R0 ;  /* 0x001e000001007387 */ /* 0x0001e80000100800 */
[----:B------:R-:W-:Y:S04]  /*533a0*/  STL [R1+0x4808], R2 ;  /* 0x0048080201007387 */ /* 0x000fe80000100800 */
[----:B------:R-:W2:Y:S01]  /*533b0*/  LDL.LU R178, [R1+0x1c78] ;  /* 0x001c780001b27983 */ /* 0x000ea20000300800 */
[----:B0-----:R-:W-:Y:S01]  /*533c0*/  VIADD R0, R0, UR5 ;  /* 0x0000000500007c36 */ /* 0x001fe20008000000 */
[----:B------:R-:W-:-:S02]  /*533d0*/  ULDC UR5, c[0x0][0x248] ;  /* 0x0000920000057ab9 */ /* 0x000fc40000000800 */
[----:B------:R-:W2:Y:S04]  /*533e0*/  LDL.LU R177, [R1+0x1c7c] ;  /* 0x001c7c0001b17983 */ /* 0x000ea80000300800 */
[----:B------:R-:W3:Y:S04]  /*533f0*/  LDL.LU R176, [R1+0x1c80] ;  /* 0x001c800001b07983 */ /* 0x000ee80000300800 */
[----:B------:R-:W3:Y:S04]  /*53400*/  LDL.LU R175, [R1+0x1c84] ;  /* 0x001c840001af7983 */ /* 0x000ee80000300800 */
[----:B------:R-:W4:Y:S04]  /*53410*/  LDL.LU R174, [R1+0x1c88] ;  /* 0x001c880001ae7983 */ /* 0x000f280000300800 */
[----:B------:R-:W4:Y:S04]  /*53420*/  LDL.LU R173, [R1+0x1c8c] ;  /* 0x001c8c0001ad7983 */ /* 0x000f280000300800 */
[----:B------:R-:W4:Y:S04]  /*53430*/  LDL.LU R172, [R1+0x1c90] ;  /* 0x001c900001ac7983 */ /* 0x000f280000300800 */
[----:B------:R0:W-:Y:S04]  /*53440*/  STL [R1+0x1c68], R0 ;  /* 0x001c680001007387 */ /* 0x0001e80000100800 */
        /* <DEDUP_REMOVED lines=26> */
[----:B------:R-:W-:Y:S01]  /*535f0*/  ULDC UR5, c[0x0][0x248] ;  /* 0x0000920000057ab9 */ /* 0x000fe20000000800 */
[----:B--2---:R-:W-:-:S05]  /*53600*/  F2FP.SATFINITE.E4M3.F32.PACK_AB_MERGE_C R3, R177, R178, RZ ;  /* 0x000000b2b103723e */ /* 0x004fca00048070ff */
[----:B------:R4:W-:Y:S01]  /*53610*/  STL [R1+0x4804], R3 ;  /* 0x0048040301007387 */ /* 0x0009e20000100800 */
[----:B---3--:R-:W-:-:S05]  /*53620*/  F2FP.SATFINITE.E4M3.F32.PACK_AB_MERGE_C R2, R175, R176, RZ ;  /* 0x000000b0af02723e */ /* 0x008fca00048070ff */
[----:B------:R0:W-:Y:S01]  /*53630*/  STL [R1+0x482c], R2 ;  /* 0x00482c0201007387 */ /* 0x0001e20000100800 */
[----:B----4-:R-:W-:-:S05]  /*53640*/  F2FP.SATFINITE.E4M3.F32.PACK_AB_MERGE_C R3, R173, R174, RZ ;  /* 0x000000aead03723e */ /* 0x010fca00048070ff */
[----:B------:R1:W-:Y:S01]  /*53650*/  STL [R1+0x4830], R3 ;  /* 0x0048300301007387 */ /* 0x0003e20000100800 */
[----:B0-----:R-:W-:-:S03]  /*53660*/  F2FP.SATFINITE.E4M3.F32.PACK_AB_MERGE_C R2, R171, R172, RZ ;  /* 0x000000acab02723e */ /* 0x001fc600048070ff */
[----:B------:R0:W-:Y:S04]  /*53670*/  STL [R1+0x1c64], R0 ;  /* 0x001c640001007387 */ /* 0x0001e80000100800 */
[----:B------:R2:W-:Y:S01]  /*53680*/  STL [R1+0x4874], R2 ;  /* 0x0048740201007387 */ /* 0x0005e20000100800 */
[----:B-1----:R-:W-:Y:S01]  /*53690*/  F2FP.SATFINITE.E4M3.F32.PACK_AB_MERGE_C R3, R169, R170, RZ ;  /* 0x000000aaa903723e */ /* 0x002fe200048070ff */
[----:B0-----:R-:W-:Y:S01]  /*536a0*/  VIADD R0, R0, UR5 ;  /* 0x0000000500007c36 */ /* 0x001fe20008000000 */
        /* <DEDUP_REMOVED lines=215> */
[----:B------:R1:W-:Y:S04]  /*54420*/  STL [R1+0x5054], R2 ;  /* 0x0050540201007387 */ /* 0x0003e80000100800 */
[----:B------:R-:W1:Y:S04]  /*54430*/  LDL.LU R177, [R1+0x1df8] ;  /* 0x001df80001b17983 */ /* 0x000e680000300800 */
[----:B------:R-:W1:Y:S04]  /*54440*/  LDL.LU R176, [R1+0x1dfc] ;  /* 0x001dfc0001b07983 */ /* 0x000e680000300800 */
        /* <DEDUP_REMOVED lines=27> */
[----:B------:R-:W-:Y:S01]  /*54600*/  VIADD R30, R0, UR5 ;  /* 0x00000005001e7c36 */ /* 0x000fe20008000000 */
[----:B------:R-:W-:-:S02]  /*54610*/  ULDC UR5, c[0x0][0x248] ;  /* 0x0000920000057ab9 */ /* 0x000fc40000000800 */
[----:B------:R-:W4:Y:S04]  /*54620*/  LDL.LU R5, [R1+0x1a6c] ;  /* 0x001a6c0001057983 */ /* 0x000f280000300800 */
[----:B------:R-:W4:Y:S04]  /*54630*/  LDL.LU R4, [R1+0x1a70] ;  /* 0x001a700001047983 */ /* 0x000f280000300800 */
[----:B0-----:R-:W4:Y:S01]  /*54640*/  LDL.LU R0, [R1+0x1a74] ;  /* 0x001a740001007983 */ /* 0x001f220000300800 */
[----:B-1----:R-:W-:-:S05]  /*54650*/  F2FP.SATFINITE.E4M3.F32.PACK_AB_MERGE_C R2, R176, R177, RZ ;  /* 0x000000b1b002723e */ /* 0x002fca00048070ff */
[----:B------:R0:W-:Y:S01]  /*54660*/  STL [R1+0x5058], R2 ;  /* 0x0050580201007387 */ /* 0x0001e20000100800 */
[----:B--2---:R-:W-:Y:S01]  /*54670*/  F2FP.SATFINITE.E4M3.F32.PACK_AB_MERGE_C R3, R174, R175, RZ ;  /* 0x000000afae03723e */ /* 0x004fe200048070ff */
[----:B0-----:R-:W-:Y:S01]  /*54680*/  VIADD R2, R30, UR5 ;  /* 0x000000051e027c36 */ /* 0x001fe20008000000 */
[----:B---3--:R-:W-:-:S03]  /*54690*/  F2FP.SATFINITE.E4M3.F32.PACK_AB_MERGE_C R13, R172, R173, RZ ;  /* 0x000000adac0d723e */ /* 0x008fc600048070ff */
[----:B------:R4:W-:Y:S01]  /*546a0*/  STL [R1+0x5044], R3 ;  /* 0x0050440301007387 */ /* 0x0009e20000100800 */
[----:B------:R-:W-:Y:S02]  /*546b0*/  ULDC UR5, c[0x0][0x248] ;  /* 0x0000920000057ab9 */ /* 0x000fe40000000800 */
[----:B------:R-:W-:Y:S01]  /*546c0*/  VIADD R35, R2, UR5 ;  /* 0x0000000502237c36 */ /* 0x000fe20008000000 */
[----:B------:R-:W-:Y:S01]  /*546d0*/  STL [R1+0x5048], R13 ;  /* 0x0050480d01007387 */ /* 0x000fe20000100800 */
[----:B------:R-:W-:-:S03]  /*546e0*/  ULDC UR5, c[0x0][0x248] ;  /* 0x0000920000057ab9 */ /* 0x000fc60000000800 */
[----:B------:R0:W-:Y:S01]  /*546f0*/  STL [R1+0x1c04], R2 ;  /* 0x001c040201007387 */ /* 0x0001e20000100800 */
[----:B----4-:R-:W-:Y:S02]  /*54700*/  F2FP.SATFINITE.E4M3.F32.PACK_AB_MERGE_C R3, R170, R171, RZ ;  /* 0x000000abaa03723e */ /* 0x010fe400048070ff */
[----:B0-----:R-:W-:-:S03]  /*54710*/  F2FP.SATFINITE.E4M3.F32.PACK_AB_MERGE_C R2, R168, R169, RZ ;  /* 0x000000a9a802723e */ /* 0x001fc600048070ff */
[----:B------:R0:W-:Y:S04]  /*54720*/  STL [R1+0x5034], R3 ;  /* 0x0050340301007387 */ /* 0x0001e80000100800 */
[----:B------:R1:W-:Y:S01]  /*54730*/  STL [R1+0x5038], R2 ;  /* 0x0050380201007387 */ /* 0x0003e20000100800 */
[----:B0-----:R-:W-:Y:S02]  /*54740*/  F2FP.SATFINITE.E4M3.F32.PACK_AB_MERGE_C R3, R166, R167, RZ ;  /* 0x000000a7a603723e */ /* 0x001fe400048070ff */
[----:B-1----:R-:W-:-:S03]  /*54750*/  F2FP.SATFINITE.E4M3.F32.PACK_AB_MERGE_C R2, R164, R165, RZ ;  /* 0x000000a5a402723e */ /* 0x002fc600048070ff */
        /* <DEDUP_REMOVED lines=16> */
[----:B------:R-:W-:Y:S04]  /*54860*/  STL [R1+0x4fb4], R3 ;  /* 0x004fb40301007387 */ /* 0x000fe80000100800 */
[----:B------:R-:W-:Y:S01]  /*54870*/  STL [R1+0x4fc4], R2 ;  /* 0x004fc40201007387 */ /* 0x000fe20000100800 */
[----:B------:R-:W-:-:S03]  /*54880*/  F2FP.SATFINITE.E4M3.F32.PACK_AB_MERGE_C R0, R0, R4, RZ ;  /* 0x000000040000723e */ /* 0x000fc600048070ff */
[----:B------:R-:W2:Y:S04]  /*54890*/  LDL.LU R177, [R1+0x1a78] ;  /* 0x001a780001b17983 */ /* 0x000ea80000300800 */
[----:B------:R-:W2:Y:S04]  /*548a0*/  LDL.LU R176, [R1+0x1a7c] ;  /* 0x001a7c0001b07983 */ /* 0x000ea80000300800 */
[----:B------:R0:W-:Y:S04]  /*548b0*/  STL [R1+0x4f94], R0 ;  /* 0x004f940001007387 */ /* 0x0001e80000100800 */
        /* <DEDUP_REMOVED lines=29> */
[----:B0-----:R-:W4:Y:S01]  /*54a90*/  LDL.LU R0, [R1+0x1af4] ;  /* 0x001af40001007983 */ /* 0x001f220000300800 */
[----:B--2---:R-:W-:-:S05]  /*54aa0*/  F2FP.SATFINITE.E4M3.F32.PACK_AB_MERGE_C R2, R176, R177, RZ ;  /* 0x000000b1b002723e */ /* 0x004fca00048070ff */
[----:B------:R4:W-:Y:S01]  /*54ab0*/  STL [R1+0x4f98], R2 ;  /* 0x004f980201007387 */ /* 0x0009e20000100800 */
[----:B---3--:R-:W-:Y:S02]  /*54ac0*/  F2FP.SATFINITE.E4M3.F32.PACK_AB_MERGE_C R3, R174, R175, RZ ;  /* 0x000000afae03723e */ /* 0x008fe400048070ff */
[----:B----4-:R-:W-:-:S03]  /*54ad0*/  F2FP.SATFINITE.E4M3.F32.PACK_AB_MERGE_C R2, R172, R173, RZ ;  /* 0x000000adac02723e */ /* 0x010fc600048070ff */
        /* <DEDUP_REMOVED lines=414> */
[----:B------:R-:W3:Y:S04]  /*564c0*/  LDL R175, [R1+0x1600] ;  /* 0x0016000001af7983 */ /* 0x000ee80000100800 */
[----:B------:R-:W3:Y:S04]  /*564d0*/  LDL R174, [R1+0x1604] ;  /* 0x0016040001ae7983 */ /* 0x000ee80000100800 */
[----:B------:R-:W4:Y:S04]  /*564e0*/  LDL R173, [R1+0x1608] ;  /* 0x0016080001ad7983 */ /* 0x000f280000100800 */
        /* <DEDUP_REMOVED lines=93> */
[----:B0-----:R-:W-:Y:S01]  /*56ac0*/  F2FP.SATFINITE.E4M3.F32.PACK_AB_MERGE_C R3, R7, R22, RZ ;  /* 0x000000160703723e */ /* 0x001fe200048070ff */
[----:B------:R-:W-:Y:S01]  /*56ad0*/  VIADD R233, R234, UR5 ;  /* 0x00000005eae97c36 */ /* 0x000fe20008000000 */
[----:B------:R-:W-:Y:S01]  /*56ae0*/  ULDC UR5, c[0x0][0x248] ;  /* 0x0000920000057ab9 */ /* 0x000fe20000000800 */
[----:B------:R-:W0:Y:S01]  /*56af0*/  LDC R7, c[0x0][0x244] ;  /* 0x00009100ff077b82 */ /* 0x000e220000000800 */
[----:B-1----:R-:W-:Y:S01]  /*56b00*/  F2FP.SATFINITE.E4M3.F32.PACK_AB_MERGE_C R2, R5, R6, RZ ;  /* 0x000000060502723e */ /* 0x002fe200048070ff */
[----:B------:R1:W-:Y:S04]  /*56b10*/  STL [R1+0x4f40], R3 ;  /* 0x004f400301007387 */ /* 0x0003e80000100800 */
[----:B------:R-:W-:Y:S01]  /*56b20*/  STL [R1+0x4f48], R2 ;  /* 0x004f480201007387 */ /* 0x000fe20000100800 */
[----:B------:R-:W-:Y:S01]  /*56b30*/  VIADD R232, R233, UR5 ;  /* 0x00000005e9e87c36 */ /* 0x000fe20008000000 */
[----:B------:R-:W-:Y:S01]  /*56b40*/  ULDC UR5, c[0x0][0x248] ;  /* 0x0000920000057ab9 */ /* 0x000fe20000000800 */
[----:B------:R-:W2:Y:S01]  /*56b50*/  LDC R5, c[0x0][0x244] ;  /* 0x00009100ff057b82 */ /* 0x000ea20000000800 */
[----:B------:R-:W3:Y:S04]  /*56b60*/  LDL.LU R15, [R1+0x1630] ;  /* 0x00163000010f7983 */ /* 0x000ee80000300800 */
[----:B------:R-:W4:Y:S01]  /*56b70*/  LDL.LU R62, [R1+0x162c] ;  /* 0x00162c00013e7983 */ /* 0x000f220000300800 */
[----:B------:R-:W-:Y:S01]  /*56b80*/  VIADD R231, R232, UR5 ;  /* 0x00000005e8e77c36 */ /* 0x000fe20008000000 */
[----:B------:R-:W-:Y:S01]  /*56b90*/  ULDC UR5, c[0x0][0x248] ;  /* 0x0000920000057ab9 */ /* 0x000fe20000000800 */
[----:B-1----:R-:W1:Y:S02]  /*56ba0*/  LDC R3, c[0x0][0x244] ;  /* 0x00009100ff037b82 */ /* 0x002e640000000800 */
        /* <DEDUP_REMOVED lines=97> */
[----:B------:R-:W-:Y:S01]  /*571c0*/  F2FP.SATFINITE.E4M3.F32.PACK_AB_MERGE_C R0, R0, R4, RZ ;  /* 0x000000040000723e */ /* 0x000fe200048070ff */
[----:B------:R-:W-:Y:S02]  /*571d0*/  ULDC UR5, c[0x0][0x244] ;  /* 0x0000910000057ab9 */ /* 0x000fe40000000800 */
[----:B------:R-:W-:Y:S01]  /*571e0*/  VIADD R181, R182, UR6 ;  /* 0x00000006b6b57c36 */ /* 0x000fe20008000000 */
[----:B------:R-:W-:Y:S01]  /*571f0*/  ULDC UR6, c[0x0][0x248] ;  /* 0x0000920000067ab9 */ /* 0x000fe20000000800 */
[----:B------:R0:W-:Y:S02]  /*57200*/  STL [R1+0x4f1c], R0 ;  /* 0x004f1c0001007387 */ /* 0x0001e40000100800 */
[----:B------:R-:W-:Y:S02]  /*57210*/  VIADD R180, R181, UR6 ;  /* 0x00000006b5b47c36 */ /* 0x000fe40008000000 */
[----:B------:R-:W-:-:S02]  /*57220*/  IMAD R13, R9, UR5, RZ ;  /* 0x00000005090d7c24 */ /* 0x000fc4000f8e02ff */
[----:B0-----:R-:W-:Y:S01]  /*57230*/  VIADD R0, R8, 0x1ab ;  /* 0x000001ab08007836 */ /* 0x001fe20000000000 */
[----:B------:R-:W-:Y:S01]  /*57240*/  STL [R1+0x5478], R8 ;  /* 0x0054780801007387 */ /* 0x000fe20000100800 */
[----:B------:R-:W-:Y:S01]  /*57250*/  VIADD R179, R180, UR7 ;  /* 0x00000007b4b37c36 */ /* 0x000fe20008000000 */
[----:B------:R-:W-:Y:S01]  /*57260*/  ULDC.64 UR6, c[0x0][0x220] ;  /* 0x0000880000067ab9 */ /* 0x000fe20000000a00 */
[----:B------:R-:W-:Y:S01]  /*57270*/  IMAD R7, R7, 0x80, R13 ;  /* 0x0000008007077824 */ /* 0x000fe200078e020d */
[----:B------:R-:W-:Y:S01]  /*57280*/  ISETP.GE.AND P3, PT, R0, UR37, PT ;  /* 0x0000002500007c0c */ /* 0x000fe2000bf66270 */
[----:B------:R-:W-:Y:S01]  /*57290*/  VIADD R0, R8, 0x1aa ;  /* 0x000001aa08007836 */ /* 0x000fe20000000000 */
[----:B------:R-:W-:Y:S01]  /*572a0*/  IADD3 R2, P1, R13, UR6, RZ ;  /* 0x000000060d027c10 */ /* 0x000fe2000ff3e0ff */
[----:B--2---:R-:W-:Y:S01]  /*572b0*/  IMAD R5, R5, 0x80, R7 ;  /* 0x0000008005057824 */ /* 0x004fe200078e0207 */
[----:B------:R0:W-:Y:S01]  /*572c0*/  STL [R1+0x547c], R9 ;  /* 0x00547c0901007387 */ /* 0x0001e20000100800 */
[----:B------:R-:W-:Y:S01]  /*572d0*/  SHF.R.S32.HI R50, RZ, 0x1f, R51 ;  /* 0x0000001fff327819 */ /* 0x000fe20000011433 */
[----:B------:R-:W-:Y:S01]  /*572e0*/  ULDC UR5, c[0x0][0x248] ;  /* 0x0000920000057ab9 */ /* 0x000fe20000000800 */
[----:B------:R-:W-:Y:S01]  /*572f0*/  LEA.HI.X.SX32 R13, R13, UR7, 0x1, P1 ;  /* 0x000000070d0d7c11 */ /* 0x000fe200088f0eff */
[----:B------:R-:W-:Y:S01]  /*57300*/  ULDC.64 UR6, c[0x0][0x220] ;  /* 0x0000880000067ab9 */ /* 0x000fe20000000a00 */
[----:B------:R-:W-:Y:S01]  /*57310*/  ISETP.GE.AND P0, PT, R0, UR35, PT ;  /* 0x0000002300007c0c */ /* 0x000fe2000bf06270 */
[----:B-1----:R-:W-:Y:S01]  /*57320*/  IMAD R3, R3, 0x80, R5 ;  /* 0x0000008003037824 */ /* 0x002fe200078e0205 */
[----:B------:R-:W-:Y:S01]  /*57330*/  IADD3 R0, P1, R7, UR6, RZ ;  /* 0x0000000607007c10 */ /* 0x000fe2000ff3e0ff */
[----:B------:R-:W-:Y:S01]  /*57340*/  ULDC UR37, c[0x0][0x228] ;  /* 0x00008a0000257ab9 */ /* 0x000fe20000000800 */
[----:B------:R-:W-:Y:S01]  /*57350*/  IADD3 R6, P2, R5, UR12, RZ ;  /* 0x0000000c05067c10 */ /* 0x000fe2000ff5e0ff */
[----:B------:R-:W-:Y:S01]  /*57360*/  STL [R1+0x5480], R10 ;  /* 0x0054800a01007387 */ /* 0x000fe20000100800 */
[----:B------:R-:W-:-:S02]  /*57370*/  LEA.HI.X.SX32 R7, R7, UR7, 0x1, P1 ;  /* 0x0000000707077c11 */ /* 0x000fc400088f0eff */
[----:B------:R-:W-:Y:S02]  /*57380*/  SHF.R.S32.HI R52, RZ, 0x1f, R53 ;  /* 0x0000001fff347819 */ /* 0x000fe40000011435 */
[----:B------:R-:W-:Y:S02]  /*57390*/  SHF.R.S32.HI R54, RZ, 0x1f, R55 ;  /* 0x0000001fff367819 */ /* 0x000fe40000011437 */
[----:B------:R-:W-:Y:S02]  /*573a0*/  SHF.R.S32.HI R67, RZ, 0x1f, R111 ;  /* 0x0000001fff437819 */ /* 0x000fe4000001146f */
[----:B------:R-:W-:Y:S02]  /*573b0*/  SHF.R.S32.HI R71, RZ, 0x1f, R72 ;  /* 0x0000001fff477819 */ /* 0x000fe40000011448 */
[----:B------:R-:W-:Y:S02]  /*573c0*/  SHF.R.S32.HI R73, RZ, 0x1f, R74 ;  /* 0x0000001fff497819 */ /* 0x000fe4000001144a */
[----:B------:R-:W-:-:S02]  /*573d0*/  SHF.R.S32.HI R75, RZ, 0x1f, R76 ;  /* 0x0000001fff4b7819 */ /* 0x000fc4000001144c */
[----:B---3--:R-:W-:Y:S02]  /*573e0*/  LOP3.LUT R15, R15, 0xfffffffe, RZ, 0xc0, !PT ;  /* 0xfffffffe0f0f7812 */ /* 0x008fe400078ec0ff */
[----:B----4-:R-:W-:Y:S02]  /*573f0*/  LOP3.LUT R62, R62, 0x7fffffff, RZ, 0xc0, !PT ;  /* 0x7fffffff3e3e7812 */ /* 0x010fe400078ec0ff */
[----:B------:R-:W-:Y:S02]  /*57400*/  SHF.R.S32.HI R77, RZ, 0x1f, R78 ;  /* 0x0000001fff4d7819 */ /* 0x000fe4000001144e */
[----:B------:R-:W-:Y:S02]  /*57410*/  SHF.R.S32.HI R81, RZ, 0x1f, R82 ;  /* 0x0000001fff517819 */ /* 0x000fe40000011452 */
[----:B------:R-:W-:Y:S02]  /*57420*/  SHF.R.S32.HI R83, RZ, 0x1f, R84 ;  /* 0x0000001fff537819 */ /* 0x000fe40000011454 */
[----:B------:R-:W-:-:S02]  /*57430*/  SHF.R.S32.HI R85, RZ, 0x1f, R86 ;  /* 0x0000001fff557819 */ /* 0x000fc40000011456 */
[----:B------:R-:W-:Y:S02]  /*57440*/  SHF.R.S32.HI R87, RZ, 0x1f, R88 ;  /* 0x0000001fff577819 */ /* 0x000fe40000011458 */
[----:B------:R-:W-:Y:S02]  /*57450*/  SHF.R.S32.HI R91, RZ, 0x1f, R92 ;  /* 0x0000001fff5b7819 */ /* 0x000fe4000001145c */
[----:B------:R-:W-:Y:S02]  /*57460*/  SHF.R.S32.HI R93, RZ, 0x1f, R94 ;  /* 0x0000001fff5d7819 */ /* 0x000fe4000001145e */
[----:B------:R-:W-:Y:S02]  /*57470*/  SHF.R.S32.HI R95, RZ, 0x1f, R96 ;  /* 0x0000001fff5f7819 */ /* 0x000fe40000011460 */
[----:B------:R-:W-:Y:S02]  /*57480*/  SHF.R.S32.HI R97, RZ, 0x1f, R98 ;  /* 0x0000001fff617819 */ /* 0x000fe40000011462 */
[----:B------:R-:W-:-:S02]  /*57490*/  SHF.R.S32.HI R99, RZ, 0x1f, R100 ;  /* 0x0000001fff637819 */ /* 0x000fc40000011464 */
[----:B0-----:R-:W-:Y:S02]  /*574a0*/  SHF.R.S32.HI R9, RZ, 0x1f, R101 ;  /* 0x0000001fff097819 */ /* 0x001fe40000011465 */
[----:B------:R-:W-:Y:S02]  /*574b0*/  SHF.R.S32.HI R113, RZ, 0x1f, R114 ;  /* 0x0000001fff717819 */ /* 0x000fe40000011472 */
        /* <DEDUP_REMOVED lines=29> */
[----:B------:R-:W-:Y:S01]  /*57690*/  SHF.R.S32.HI R42, RZ, 0x1f, R47 ;  /* 0x0000001fff2a7819 */ /* 0x000fe2000001142f */
[----:B------:R-:W-:Y:S01]  /*576a0*/  VIADD R178, R179, UR5 ;  /* 0x00000005b3b27c36 */ /* 0x000fe20008000000 */
[----:B------:R-:W-:Y:S01]  /*576b0*/  IADD3 R4, P1, R3, UR8, RZ ;  /* 0x0000000803047c10 */ /* 0x000fe2000ff3e0ff */
[----:B------:R-:W-:Y:S01]  /*576c0*/  ULDC UR6, c[0x0][0x248] ;  /* 0x0000920000067ab9 */ /* 0x000fe20000000800 */
[----:B------:R-:W-:Y:S01]  /*576d0*/  LEA.HI.X.SX32 R5, R5, UR13, 0x1, P2 ;  /* 0x0000000d05057c11 */ /* 0x000fe200090f0eff */
[----:B------:R-:W-:Y:S01]  /*576e0*/  ULDC.64 UR12, c[0x0][0x228] ;  /* 0x00008a00000c7ab9 */ /* 0x000fe20000000a00 */
[----:B------:R-:W-:Y:S01]  /*576f0*/  LEA.HI.X.SX32 R3, R3, UR9, 0x1, P1 ;  /* 0x0000000903037c11 */ /* 0x000fe200088f0eff */
[----:B------:R-:W-:Y:S01]  /*57700*/  ULDC.64 UR8, c[0x0][0x228] ;  /* 0x00008a0000087ab9 */ /* 0x000fe20000000a00 */
[----:B------:R0:W-:Y:S01]  /*57710*/  STL [R1+0x5484], R11 ;  /* 0x0054840b01007387 */ /* 0x0001e20000100800 */
[----:B------:R-:W-:Y:S01]  /*57720*/  ISETP.LT.AND P1, PT, R10, UR8, !P3 ;  /* 0x000000080a007c0c */ /* 0x000fe2000df21270 */
[----:B------:R-:W-:Y:S01]  /*57730*/  ULDC UR5, c[0x0][0x248] ;  /* 0x0000920000057ab9 */ /* 0x000fe20000000800 */
[----:B------:R-:W-:Y:S01]  /*57740*/  ULDC UR7, c[0x0][0x248] ;  /* 0x0000920000077ab9 */ /* 0x000fe20000000800 */
[----:B------:R-:W-:Y:S01]  /*57750*/  SHF.R.S32.HI R14, RZ, 0x1f, R14 ;  /* 0x0000001fff0e7819 */ /* 0x000fe2000001140e */
[----:B------:R-:W-:-:S09]  /*57760*/  ULDC UR35, c[0x0][0x228] ;  /* 0x00008a0000237ab9 */ /* 0x000fd20000000800 */
[----:B------:R-:W-:Y:S02]  /*57770*/  @P1 LOP3.LUT R15, R15, 0x1, RZ, 0xfc, !PT ;  /* 0x000000010f0f1812 */ /* 0x000fe400078efcff */
[----:B------:R-:W-:-:S03]  /*57780*/  ISETP.LT.AND P1, PT, R11, UR12, !P3 ;  /* 0x0000000c0b007c0c */ /* 0x000fc6000df21270 */
[----:B------:R-:W-:Y:S10]  /*57790*/  STL [R1+0x1630], R15 ;  /* 0x0016300f01007387 */ /* 0x000ff40000100800 */
[----:B------:R-:W-:-:S05]  /*577a0*/  @P1 LOP3.LUT R62, R62, 0x80000000, RZ, 0xfc, !PT ;  /* 0x800000003e3e1812 */ /* 0x000fca00078efcff */
[----:B------:R-:W-:Y:S04]  /*577b0*/  STL [R1+0x5488], R62 ;  /* 0x0054883e01007387 */ /* 0x000fe80000100800 */
[----:B------:R-:W-:Y:S04]  /*577c0*/  STL [R1+0x5490], R50 ;  /* 0x0054903201007387 */ /* 0x000fe80000100800 */
[----:B------:R-:W-:Y:S04]  /*577d0*/  STL [R1+0x548c], R51 ;  /* 0x00548c3301007387 */ /* 0x000fe80000100800 */
[----:B------:R-:W-:Y:S04]  /*577e0*/  STL [R1+0x5498], R52 ;  /* 0x0054983401007387 */ /* 0x000fe80000100800 */
[----:B------:R-:W-:Y:S04]  /*577f0*/  STL [R1+0x5494], R53 ;  /* 0x0054943501007387 */ /* 0x000fe80000100800 */
[----:B------:R1:W-:Y:S01]  /*57800*/  STL [R1+0x54a0], R54 ;  /* 0x0054a03601007387 */ /* 0x0003e20000100800 */
[----:B0-----:R-:W-:-:S03]  /*57810*/  SHF.R.S32.HI R11, RZ, 0x1f, R89 ;  /* 0x0000001fff0b7819 */ /* 0x001fc60000011459 */
[----:B------:R-:W-:Y:S04]  /*57820*/  STL [R1+0x549c], R55 ;  /* 0x00549c3701007387 */ /* 0x000fe80000100800 */
[----:B------:R-:W-:Y:S04]  /*57830*/  STL [R1+0x57e0], R57 ;  /* 0x0057e03901007387 */ /* 0x000fe80000100800 */
[----:B-1----:R-:W2:Y:S04]  /*57840*/  LDL.LU R54, [R1+0x1f48] ;  /* 0x001f480001367983 */ /* 0x002ea80000300800 */
[----:B------:R-:W3:Y:S04]  /*57850*/  LDL.LU R52, [R1+0x1f4c] ;  /* 0x001f4c0001347983 */ /* 0x000ee80000300800 */
[----:B------:R-:W4:Y:S04]  /*57860*/  LDL.LU R50, [R1+0x1f50] ;  /* 0x001f500001327983 */ /* 0x000f280000300800 */
[----:B------:R-:W2:Y:S04]  /*57870*/  LDL.LU R62, [R1+0x1f54] ;  /* 0x001f5400013e7983 */ /* 0x000ea80000300800 */
[----:B------:R-:W3:Y:S04]  /*57880*/  LDL.LU R10, [R1+0x1f58] ;  /* 0x001f5800010a7983 */ /* 0x000ee80000300800 */
[----:B------:R-:W4:Y:S04]  /*57890*/  LDL.LU R8, [R1+0x1f5c] ;  /* 0x001f5c0001087983 */ /* 0x000f280000300800 */
[----:B------:R-:W-:Y:S04]  /*578a0*/  STL [R1+0x1640], R11 ;  /* 0x0016400b01007387 */ /* 0x000fe80000100800 */
[----:B------:R0:W-:Y:S02]  /*578b0*/  STL [R1+0x54a4], R67 ;  /* 0x0054a44301007387 */ /* 0x0001e40000100800 */
[----:B0-----:R-:W-:Y:S01]  /*578c0*/  IMAD.MOV.U32 R67, RZ, RZ, R69 ;  /* 0x000000ffff437224 */ /* 0x001fe200078e0045 */
[----:B------:R-:W-:-:S05]  /*578d0*/  SHF.R.S32.HI R69, RZ, 0x1f, R70 ;  /* 0x0000001fff457819 */ /* 0x000fca0000011446 */
[----:B------:R-:W-:Y:S04]  /*578e0*/  STL [R1+0x54ac], R69 ;  /* 0x0054ac4501007387 */ /* 0x000fe80000100800 */
[----:B------:R0:W-:Y:S04]  /*578f0*/  STL [R1+0x54a8], R70 ;  /* 0x0054a84601007387 */ /* 0x0001e80000100800 */
[----:B0-----:R-:W2:Y:S04]  /*57900*/  LDL.LU R70, [R1+0x1f40] ;  /* 0x001f400001467983 */ /* 0x001ea80000300800 */
        /* <DEDUP_REMOVED lines=9> */
[----:B------:R0:W-:Y:S04]  /*579a0*/  STL [R1+0x54cc], R77 ;  /* 0x0054cc4d01007387 */ /* 0x0001e80000100800 */
[----:B------:R1:W-:Y:S01]  /*579b0*/  STL [R1+0x54c8], R78 ;  /* 0x0054c84e01007387 */ /* 0x0003e20000100800 */
[----:B0-----:R-:W-:Y:S01]  /*579c0*/  IMAD.MOV.U32 R77, RZ, RZ, R79 ;  /* 0x000000ffff4d7224 */ /* 0x001fe200078e004f */
[----:B------:R-:W-:-:S02]  /*579d0*/  SHF.R.S32.HI R79, RZ, 0x1f, R80 ;  /* 0x0000001fff4f7819 */ /* 0x000fc40000011450 */
[----:B-1----:R-:W2:Y:S04]  /*579e0*/  LDL.LU R78, [R1+0x1f30] ;  /* 0x001f3000014e7983 */ /* 0x002ea80000300800 */
[----:B------:R-:W-:Y:S04]  /*579f0*/  STL [R1+0x54d4], R79 ;  /* 0x0054d44f01007387 */ /* 0x000fe80000100800 */
[----:B------:R0:W-:Y:S01]  /*57a00*/  STL [R1+0x54d0], R80 ;  /* 0x0054d05001007387 */ /* 0x0001e20000100800 */
[----:B------:R-:W-:Y:S01]  /*57a10*/  IMAD.MOV.U32 R69, RZ, RZ, R89 ;  /* 0x000000ffff457224 */ /* 0x000fe200078e0059 */
[----:B------:R-:W-:-:S02]  /*57a20*/  SHF.R.S32.HI R89, RZ, 0x1f, R90 ;  /* 0x0000001fff597819 */ /* 0x000fc4000001145a */
        /* <DEDUP_REMOVED lines=29> */
[----:B------:R-:W-:-:S03]  /*57c00*/  IMAD.MOV.U32 R95, RZ, RZ, R105 ;  /* 0x000000ffff5f7224 */ /* 0x000fc600078e0069 */
[----:B0-----:R-:W2:Y:S04]  /*57c10*/  LDL.LU R98, [R1+0x1f08] ;  /* 0x001f080001627983 */ /* 0x001ea80000300800 */
[----:B------:R-:W-:Y:S04]  /*57c20*/  STL [R1+0x5524], R99 ;  /* 0x0055246301007387 */ /* 0x000fe80000100800 */
[----:B------:R0:W-:Y:S01]  /*57c30*/  STL [R1+0x5520], R100 ;  /* 0x0055206401007387 */ /* 0x0001e20000100800 */
[----:B------:R-:W-:-:S03]  /*57c40*/  SHF.R.S32.HI R105, RZ, 0x1f, R106 ;  /* 0x0000001fff697819 */ /* 0x000fc6000001146a */
[----:B0-----:R-:W2:Y:S04]  /*57c50*/  LDL.LU R100, [R1+0x1f04] ;  /* 0x001f040001647983 */ /* 0x001ea80000300800 */
[----:B------:R0:W-:Y:S04]  /*57c60*/  STL [R1+0x552c], R101 ;  /* 0x00552c6501007387 */ /* 0x0001e80000100800 */
[----:B------:R1:W-:Y:S01]  /*57c70*/  STL [R1+0x5528], R102 ;  /* 0x0055286601007387 */ /* 0x0003e20000100800 */
[----:B0-----:R-:W-:Y:S01]  /*57c80*/  IMAD.MOV.U32 R101, RZ, RZ, R103 ;  /* 0x000000ffff657224 */ /* 0x001fe200078e0067 */
[----:B------:R-:W-:-:S02]  /*57c90*/  SHF.R.S32.HI R103, RZ, 0x1f, R104 ;  /* 0x0000001fff677819 */ /* 0x000fc40000011468 */
[----:B-1----:R-:W2:Y:S04]  /*57ca0*/  LDL.LU R102, [R1+0x1f00] ;  /* 0x001f000001667983 */ /* 0x002ea80000300800 */
[----:B------:R-:W-:Y:S04]  /*57cb0*/  STL [R1+0x5534], R103 ;  /* 0x0055346701007387 */ /* 0x000fe80000100800 */
[----:B------:R0:W-:Y:S04]  /*57cc0*/  STL [R1+0x5530], R104 ;  /* 0x0055306801007387 */ /* 0x0001e80000100800 */
[----:B0-----:R-:W2:Y:S04]  /*57cd0*/  LDL.LU R104, [R1+0x1efc] ;  /* 0x001efc0001687983 */ /* 0x001ea80000300800 */
[----:B------:R0:W-:Y:S04]  /*57ce0*/  STL [R1+0x553c], R105 ;  /* 0x00553c6901007387 */ /* 0x0001e80000100800 */
[----:B0-----:R-:W2:Y:S01]  /*57cf0*/  LDL R105, [R1+0x1f44] ;  /* 0x001f440001697983 */ /* 0x001ea20000100800 */
[----:B------:R-:W-:Y:S01]  /*57d00*/  IMAD.MOV.U32 R97, RZ, RZ, R107 ;  /* 0x000000ffff617224 */ /* 0x000fe200078e006b */
[----:B------:R-:W-:Y:S01]  /*57d10*/  SHF.R.S32.HI R107, RZ, 0x1f, R108 ;  /* 0x0000001fff6b7819 */ /* 0x000fe2000001146c */
[--C-:B------:R-:W-:Y:S01]  /*57d20*/  IMAD.MOV.U32 R103, RZ, RZ, R109.reuse ;  /* 0x000000ffff677224 */ /* 0x100fe200078e006d */
[----:B------:R-:W-:Y:S01]  /*57d30*/  SHF.R.S32.HI R57, RZ, 0x1f, R109 ;  /* 0x0000001fff397819 */ /* 0x000fe2000001146d */
[----:B------:R0:W-:Y:S01]  /*57d40*/  STL [R1+0x5538], R106 ;  /* 0x0055386a01007387 */ /* 0x0001e20000100800 */
[----:B------:R-:W-:Y:S01]  /*57d50*/  SHF.R.S32.HI R109, RZ, 0x1f, R110 ;  /* 0x0000001fff6d7819 */ /* 0x000fe2000001146e */
[----:B------:R-:W-:Y:S01]  /*57d60*/  IMAD.MOV.U32 R79, RZ, RZ, R111 ;  /* 0x000000ffff4f7224 */ /* 0x000fe200078e006f */
[----:B------:R-:W-:Y:S01]  /*57d70*/  SHF.R.S32.HI R111, RZ, 0x1f, R112 ;  /* 0x0000001fff6f7819 */ /* 0x000fe20000011470 */
        /* <DEDUP_REMOVED lines=53> */
[----:B------:R-:W-:-:S03]  /*580d0*/  IMAD.MOV.U32 R75, RZ, RZ, R12 ;  /* 0x000000ffff4b7224 */ /* 0x000fc600078e000c */
[----:B------:R-:W-:Y:S01]  /*580e0*/  STL [R1+0x55e0], R148 ;  /* 0x0055e09401007387 */ /* 0x000fe20000100800 */
[----:B------:R-:W-:-:S03]  /*580f0*/  SHF.R.S32.HI R12, RZ, 0x1f, R63 ;  /* 0x0000001fff0c7819 */ /* 0x000fc6000001143f */
[----:B------:R-:W-:Y:S01]  /*58100*/  STL [R1+0x55ec], R149 ;  /* 0x0055ec9501007387 */ /* 0x000fe20000100800 */
[----:B------:R-:W-:-:S03]  /*58110*/  IMAD.MOV.U32 R91, RZ, RZ, R31 ;  /* 0x000000ffff5b7224 */ /* 0x000fc600078e001f */
[----:B------:R-:W-:Y:S01]  /*58120*/  STL [R1+0x55e8], R150 ;  /* 0x0055e89601007387 */ /* 0x000fe20000100800 */
[----:B------:R-:W-:-:S03]  /*58130*/  SHF.R.S32.HI R31, RZ, 0x1f, R38 ;  /* 0x0000001fff1f7819 */ /* 0x000fc60000011426 */
[----:B------:R-:W-:Y:S04]  /*58140*/  STL [R1+0x55f4], R151 ;  /* 0x0055f49701007387 */ /* 0x000fe80000100800 */
[----:B------:R-:W-:Y:S04]  /*58150*/  STL [R1+0x55f0], R244 ;  /* 0x0055f0f401007387 */ /* 0x000fe80000100800 */
[----:B------:R-:W-:Y:S01]  /*58160*/  STL [R1+0x55fc], R245 ;  /* 0x0055fcf501007387 */ /* 0x000fe20000100800 */
[----:B------:R-:W-:-:S03]  /*58170*/  IMAD.MOV.U32 R81, RZ, RZ, R33 ;  /* 0x000000ffff517224 */ /* 0x000fc600078e0021 */
[----:B------:R-:W-:Y:S01]  /*58180*/  STL [R1+0x55f8], R246 ;  /* 0x0055f8f601007387 */ /* 0x000fe20000100800 */
[----:B------:R-:W-:-:S03]  /*58190*/  SHF.R.S32.HI R33, RZ, 0x1f, R43 ;  /* 0x0000001fff217819 */ /* 0x000fc6000001142b */
        /* <DEDUP_REMOVED lines=42> */
[----:B----4-:R-:W-:-:S03]  /*58440*/  SHF.R.S32.HI R60, RZ, 0x1f, R8 ;  /* 0x0000001fff3c7819 */ /* 0x010fc60000011408 */
[----:B------:R-:W-:Y:S01]  /*58450*/  STL [R1+0x567c], R36 ;  /* 0x00567c2401007387 */ /* 0x000fe20000100800 */
[----:B------:R-:W-:-:S03]  /*58460*/  IMAD.MOV.U32 R99, RZ, RZ, R9 ;  /* 0x000000ffff637224 */ /* 0x000fc600078e0009 */
[----:B------:R-:W-:Y:S01]  /*58470*/  STL [R1+0x5678], R61 ;  /* 0x0056783d01007387 */ /* 0x000fe20000100800 */
[----:B---3--:R-:W-:-:S03]  /*58480*/  SHF.R.S32.HI R9, RZ, 0x1f, R10 ;  /* 0x0000001fff097819 */ /* 0x008fc6000001140a */
[----:B------:R-:W-:Y:S04]  /*58490*/  STL [R1+0x5684], R41 ;  /* 0x0056842901007387 */ /* 0x000fe80000100800 */
[----:B------:R-:W-:Y:S01]  /*584a0*/  STL [R1+0x5680], R56 ;  /* 0x0056803801007387 */ /* 0x000fe20000100800 */
[----:B--2---:R-:W-:-:S03]  /*584b0*/  SHF.R.S32.HI R11, RZ, 0x1f, R62 ;  /* 0x0000001fff0b7819 */ /* 0x004fc6000001143e */
[----:B------:R-:W-:Y:S04]  /*584c0*/  STL [R1+0x568c], R59 ;  /* 0x00568c3b01007387 */ /* 0x000fe80000100800 */
[----:B------:R-:W-:Y:S01]  /*584d0*/  STL [R1+0x5688], R40 ;  /* 0x0056882801007387 */ /* 0x000fe20000100800 */
[----:B------:R-:W-:-:S03]  /*584e0*/  SHF.R.S32.HI R51, RZ, 0x1f, R50 ;  /* 0x0000001fff337819 */ /* 0x000fc60000011432 */
[----:B------:R-:W-:Y:S04]  /*584f0*/  STL [R1+0x5694], R42 ;  /* 0x0056942a01007387 */ /* 0x000fe80000100800 */
[----:B------:R-:W-:Y:S01]  /*58500*/  STL [R1+0x5690], R47 ;  /* 0x0056902f01007387 */ /* 0x000fe20000100800 */
[----:B------:R-:W-:-:S03]  /*58510*/  SHF.R.S32.HI R53, RZ, 0x1f, R52 ;  /* 0x0000001fff357819 */ /* 0x000fc60000011434 */
[----:B------:R-:W-:Y:S04]  /*58520*/  STL [R1+0x569c], R60 ;  /* 0x00569c3c01007387 */ /* 0x000fe80000100800 */
[----:B------:R0:W-:Y:S01]  /*58530*/  STL [R1+0x5698], R8 ;  /* 0x0056980801007387 */ /* 0x0001e20000100800 */
[----:B------:R-:W-:-:S03]  /*58540*/  SHF.R.S32.HI R55, RZ, 0x1f, R54 ;  /* 0x0000001fff377819 */ /* 0x000fc60000011436 */
[----:B------:R-:W-:Y:S04]  /*58550*/  STL [R1+0x56a4], R9 ;  /* 0x0056a40901007387 */ /* 0x000fe80000100800 */
[----:B------:R-:W-:Y:S04]  /*58560*/  STL [R1+0x56a0], R10 ;  /* 0x0056a00a01007387 */ /* 0x000fe80000100800 */
[----:B------:R-:W-:Y:S01]  /*58570*/  STL [R1+0x56ac], R11 ;  /* 0x0056ac0b01007387 */ /* 0x000fe20000100800 */
[----:B0-----:R-:W-:-:S03]  /*58580*/  SHF.R.S32.HI R8, RZ, 0x1f, R105 ;  /* 0x0000001fff087819 */ /* 0x001fc60000011469 */
[----:B------:R-:W-:Y:S04]  /*58590*/  STL [R1+0x56a8], R62 ;  /* 0x0056a83e01007387 */ /* 0x000fe80000100800 */
[----:B------:R-:W-:Y:S04]  /*585a0*/  STL [R1+0x56b4], R51 ;  /* 0x0056b43301007387 */ /* 0x000fe80000100800 */
[----:B------:R-:W-:Y:S04]  /*585b0*/  STL [R1+0x56b0], R50 ;  /* 0x0056b03201007387 */ /* 0x000fe80000100800 */
[----:B------:R-:W-:Y:S04]  /*585c0*/  STL [R1+0x56bc], R53 ;  /* 0x0056bc3501007387 */ /* 0x000fe80000100800 */
[----:B------:R-:W-:Y:S04]  /*585d0*/  STL [R1+0x56b8], R52 ;  /* 0x0056b83401007387 */ /* 0x000fe80000100800 */
[----:B------:R-:W-:Y:S04]  /*585e0*/  STL [R1+0x56c4], R55 ;  /* 0x0056c43701007387 */ /* 0x000fe80000100800 */
[----:B------:R0:W-:Y:S04]  /*585f0*/  STL [R1+0x56c0], R54 ;  /* 0x0056c03601007387 */ /* 0x0001e80000100800 */
[----:B------:R1:W-:Y:S04]  /*58600*/  STL [R1+0x18f0], R8 ;  /* 0x0018f00801007387 */ /* 0x0003e80000100800 */
[----:B0-----:R-:W2:Y:S04]  /*58610*/  LDL.LU R54, [R1+0x1e34] ;  /* 0x001e340001367983 */ /* 0x001ea80000300800 */
[----:B------:R-:W3:Y:S04]  /*58620*/  LDL.LU R52, [R1+0x1e38] ;  /* 0x001e380001347983 */ /* 0x000ee80000300800 */
[----:B------:R-:W4:Y:S04]  /*58630*/  LDL.LU R50, [R1+0x1e3c] ;  /* 0x001e3c0001327983 */ /* 0x000f280000300800 */
[----:B------:R-:W4:Y:S04]  /*58640*/  LDL.LU R62, [R1+0x1e40] ;  /* 0x001e4000013e7983 */ /* 0x000f280000300800 */
[----:B------:R-:W4:Y:S04]  /*58650*/  LDL.LU R10, [R1+0x1e44] ;  /* 0x001e4400010a7983 */ /* 0x000f280000300800 */
[----:B-1----:R-:W2:Y:S04]  /*58660*/  LDL.LU R8, [R1+0x1e48] ;  /* 0x001e480001087983 */ /* 0x002ea80000300800 */
[----:B------:R-:W3:Y:S04]  /*58670*/  LDL.LU R47, [R1+0x1e4c] ;  /* 0x001e4c00012f7983 */ /* 0x000ee80000300800 */
[----:B------:R-:W4:Y:S04]  /*58680*/  LDL.LU R40, [R1+0x1e50] ;  /* 0x001e500001287983 */ /* 0x000f280000300800 */
[----:B------:R-:W2:Y:S04]  /*58690*/  LDL.LU R56, [R1+0x1e54] ;  /* 0x001e540001387983 */ /* 0x000ea80000300800 */
        /* <DEDUP_REMOVED lines=8> */
[----:B------:R-:W4:Y:S04]  /*58720*/  LDL.LU R37, [R1+0x1e78] ;  /* 0x001e780001257983 */ /* 0x000f280000300800 */
[----:B------:R-:W2:Y:S04]  /*58730*/  LDL.LU R44, [R1+0x1e7c] ;  /* 0x001e7c00012c7983 */ /* 0x000ea80000300800 */
[----:B------:R-:W4:Y:S04]  /*58740*/  LDL.LU R68, [R1+0x1e80] ;  /* 0x001e800001447983 */ /* 0x000f280000300800 */
[----:B------:R-:W3:Y:S04]  /*58750*/  LDL.LU R43, [R1+0x1e84] ;  /* 0x001e8400012b7983 */ /* 0x000ee80000300800 */
[----:B------:R-:W4:Y:S04]  /*58760*/  LDL.LU R48, [R1+0x1e88] ;  /* 0x001e880001307983 */ /* 0x000f280000300800 */
[----:B------:R-:W4:Y:S04]  /*58770*/  LDL.LU R38, [R1+0x1e8c] ;  /* 0x001e8c0001267983 */ /* 0x000f280000300800 */
[----:B------:R-:W2:Y:S04]  /*58780*/  LDL.LU R63, [R1+0x1e90] ;  /* 0x001e9000013f7983 */ /* 0x000ea80000300800 */
[----:B------:R-:W3:Y:S04]  /*58790*/  LDL.LU R248, [R1+0x1e94] ;  /* 0x001e940001f87983 */ /* 0x000ee80000300800 */
[----:B------:R-:W4:Y:S04]  /*587a0*/  LDL.LU R246, [R1+0x1e98] ;  /* 0x001e980001f67983 */ /* 0x000f280000300800 */
[----:B------:R-:W2:Y:S01]  /*587b0*/  LDL.LU R244, [R1+0x1e9c] ;  /* 0x001e9c0001f47983 */ /* 0x000ea20000300800 */
[----:B------:R-:W-:-:S03]  /*587c0*/  IMAD.MOV.U32 R105, RZ, RZ, R101 ;  /* 0x000000ffff697224 */ /* 0x000fc600078e0065 */
[----:B------:R-:W3:Y:S01]  /*587d0*/  LDL.LU R150, [R1+0x1ea0] ;  /* 0x001ea00001967983 */ /* 0x000ee20000300800 */
[----:B------:R-:W-:-:S03]  /*587e0*/  IMAD.MOV.U32 R101, RZ, RZ, R99 ;  /* 0x000000ffff657224 */ /* 0x000fc600078e0063 */
[----:B------:R-:W4:Y:S01]  /*587f0*/  LDL.LU R148, [R1+0x1ea4] ;  /* 0x001ea40001947983 */ /* 0x000f220000300800 */
[----:B------:R-:W-:-:S03]  /*58800*/  IMAD.MOV.U32 R99, RZ, RZ, R67 ;  /* 0x000000ffff637224 */ /* 0x000fc600078e0043 */
[----:B------:R-:W2:Y:S01]  /*58810*/  LDL.LU R146, [R1+0x1ea8] ;  /* 0x001ea80001927983 */ /* 0x000ea20000300800 */
[----:B------:R-:W-:-:S03]  /*58820*/  SHF.R.S32.HI R67, RZ, 0x1f, R70 ;  /* 0x0000001fff437819 */ /* 0x000fc60000011446 */
[----:B------:R-:W3:Y:S04]  /*58830*/  LDL.LU R144, [R1+0x1eac] ;  /* 0x001eac0001907983 */ /* 0x000ee80000300800 */
[----:B------:R-:W3:Y:S04]  /*58840*/  LDL.LU R142, [R1+0x1eb0] ;  /* 0x001eb000018e7983 */ /* 0x000ee80000300800 */
[----:B------:R-:W4:Y:S04]  /*58850*/  LDL.LU R140, [R1+0x1eb4] ;  /* 0x001eb400018c7983 */ /* 0x000f280000300800 */
[----:B------:R-:W2:Y:S04]  /*58860*/  LDL.LU R138, [R1+0x1eb8] ;  /* 0x001eb800018a7983 */ /* 0x000ea80000300800 */
[----:B------:R-:W3:Y:S04]  /*58870*/  LDL.LU R136, [R1+0x1ebc] ;  /* 0x001ebc0001887983 */ /* 0x000ee80000300800 */
[----:B------:R-:W4:Y:S04]  /*58880*/  LDL.LU R134, [R1+0x1ec0] ;  /* 0x001ec00001867983 */ /* 0x000f280000300800 */
[----:B------:R-:W2:Y:S04]  /*58890*/  LDL.LU R132, [R1+0x1ec4] ;  /* 0x001ec40001847983 */ /* 0x000ea80000300800 */
[----:B------:R-:W3:Y:S04]  /*588a0*/  LDL.LU R130, [R1+0x1ec8] ;  /* 0x001ec80001827983 */ /* 0x000ee80000300800 */
[----:B------:R0:W-:Y:S04]  /*588b0*/  STL [R1+0x56cc], R67 ;  /* 0x0056cc4301007387 */ /* 0x0001e80000100800 */
[----:B0-----:R-:W4:Y:S04]  /*588c0*/  LDL.LU R67, [R1+0x1e28] ;  /* 0x001e280001437983 */ /* 0x001f280000300800 */
[----:B------:R0:W-:Y:S02]  /*588d0*/  STL [R1+0x56c8], R70 ;  /* 0x0056c84601007387 */ /* 0x0001e40000100800 */
[----:B0-----:R-:W-:-:S02]  /*588e0*/  IMAD.MOV.U32 R70, RZ, RZ, R99 ;  /* 0x000000ffff467224 */ /* 0x001fc400078e0063 */
[----:B------:R-:W-:Y:S01]  /*588f0*/  IMAD.MOV.U32 R99, RZ, RZ, R69 ;  /* 0x000000ffff637224 */ /* 0x000fe200078e0045 */
[----:B------:R-:W-:-:S05]  /*58900*/  SHF.R.S32.HI R69, RZ, 0x1f, R72 ;  /* 0x0000001fff457819 */ /* 0x000fca0000011448 */
        /* <DEDUP_REMOVED lines=10> */
[----:B------:R-:W-:Y:S02]  /*589b0*/  IMAD.MOV.U32 R105, RZ, RZ, R103 ;  /* 0x000000ffff697224 */ /* 0x000fe400078e0067 */
        /* <DEDUP_REMOVED lines=60> */
[----:B0-----:R-:W-:Y:S01]  /*58d80*/  IMAD.MOV.U32 R94, RZ, RZ, R93 ;  /* 0x000000ffff5e7224 */ /* 0x001fe200078e005d */
        /* <DEDUP_REMOVED lines=28> */
[----:B------:R0:W-:Y:S04]  /*58f50*/  STL [R1+0x5758], R106 ;  /* 0x0057586a01007387 */ /* 0x0001e80000100800 */
[----:B------:R-:W4:Y:S01]  /*58f60*/  LDL R55, [R1+0x1e30] ;  /* 0x001e300001377983 */ /* 0x000f220000100800 */
[----:B0-----:R-:W-:Y:S01]  /*58f70*/  IMAD.MOV.U32 R106, RZ, RZ, R105 ;  /* 0x000000ffff6a7224 */ /* 0x001fe200078e0069 */
[----:B------:R-:W-:-:S05]  /*58f80*/  SHF.R.S32.HI R105, RZ, 0x1f, R108 ;  /* 0x0000001fff697819 */ /* 0x000fca000001146c */
[----:B------:R0:W-:Y:S04]  /*58f90*/  STL [R1+0x5764], R105 ;  /* 0x0057646901007387 */ /* 0x0001e80000100800 */
[----:B0-----:R-:W4:Y:S04]  /*58fa0*/  LDL.LU R105, [R1+0x1c48] ;  /* 0x001c480001697983 */ /* 0x001f280000300800 */
[----:B------:R0:W-:Y:S04]  /*58fb0*/  STL [R1+0x5760], R108 ;  /* 0x0057606c01007387 */ /* 0x0001e80000100800 */
[----:B0-----:R-:W4:Y:S01]  /*58fc0*/  LDL R108, [R1+0x1e2c] ;  /* 0x001e2c00016c7983 */ /* 0x001f220000100800 */
        /* <DEDUP_REMOVED lines=9> */
[----:B------:R-:W-:Y:S01]  /*59060*/  SHF.R.S32.HI R107, RZ, 0x1f, R110 ;  /* 0x0000001fff6b7819 */ /* 0x000fe2000001146e */
[----:B------:R-:W-:Y:S02]  /*59070*/  ULDC UR6, c[0x0][0x228] ;  /* 0x00008a0000067ab9 */ /* 0x000fe40000000800 */
        /* <DEDUP_REMOVED lines=24> */
[----:B------:R-:W-:Y:S01]  /*59200*/  SHF.R.S32.HI R109, RZ, 0x1f, R112 ;  /* 0x0000001fff6d7819 */ /* 0x000fe20000011470 */
[----:B------:R0:W-:Y:S01]  /*59210*/  STL [R1+0x576c], R107 ;  /* 0x00576c6b01007387 */ /* 0x0001e20000100800 */
[----:B------:R-:W-:Y:S01]  /*59220*/  VIADD R160, R161, UR5 ;  /* 0x00000005a1a07c36 */ /* 0x000fe20008000000 */
[----:B------:R-:W-:Y:S01]  /*59230*/  ULDC UR5, c[0x0][0x248] ;  /* 0x0000920000057ab9 */ /* 0x000fe20000000800 */
[----:B------:R-:W-:Y:S02]  /*59240*/  SHF.R.S32.HI R111, RZ, 0x1f, R114 ;  /* 0x0000001fff6f7819 */ /* 0x000fe40000011472 */
[----:B------:R-:W-:Y:S01]  /*59250*/  VIADD R159, R160, UR5 ;  /* 0x00000005a09f7c36 */ /* 0x000fe20008000000 */
[----:B------:R-:W-:Y:S01]  /*59260*/  SHF.R.S32.HI R113, RZ, 0x1f, R116 ;  /* 0x0000001fff717819 */ /* 0x000fe20000011474 */
[----:B------:R-:W-:Y:S01]  /*59270*/  ULDC UR5, c[0x0][0x248] ;  /* 0x0000920000057ab9 */ /* 0x000fe20000000800 */
[----:B0-----:R-:W4:Y:S04]  /*59280*/  LDL.LU R107, [R1+0x1c44] ;  /* 0x001c4400016b7983 */ /* 0x001f280000300800 */
[----:B------:R-:W-:Y:S04]  /*59290*/  STL [R1+0x5768], R110 ;  /* 0x0057686e01007387 */ /* 0x000fe80000100800 */
[----:B------:R0:W-:Y:S01]  /*592a0*/  STL [R1+0x5774], R109 ;  /* 0x0057746d01007387 */ /* 0x0001e20000100800 */
[----:B------:R-:W-:Y:S01]  /*592b0*/  VIADD R158, R159, UR5 ;  /* 0x000000059f9e7c36 */ /* 0x000fe20008000000 */
[----:B------:R-:W-:Y:S01]  /*592c0*/  SHF.R.S32.HI R115, RZ, 0x1f, R118 ;  /* 0x0000001fff737819 */ /* 0x000fe20000011476 */
[----:B------:R-:W-:Y:S01]  /*592d0*/  ULDC UR5, c[0x0][0x248] ;  /* 0x0000920000057ab9 */ /* 0x000fe20000000800 */
[----:B------:R-:W-:Y:S01]  /*592e0*/  SHF.R.S32.HI R117, RZ, 0x1f, R120 ;  /* 0x0000001fff757819 */ /* 0x000fe20000011478 */
[----:B0-----:R-:W4:Y:S04]  /*592f0*/  LDL.LU R109, [R1+0x1c40] ;  /* 0x001c4000016d7983 */ /* 0x001f280000300800 */
[----:B------:R-:W-:Y:S04]  /*59300*/  STL [R1+0x5770], R112 ;  /* 0x0057707001007387 */ /* 0x000fe80000100800 */
[----:B------:R0:W-:Y:S01]  /*59310*/  STL [R1+0x577c], R111 ;  /* 0x00577c6f01007387 */ /* 0x0001e20000100800 */
[----:B------:R-:W-:Y:S01]  /*59320*/  VIADD R157, R158, UR5 ;  /* 0x000000059e9d7c36 */ /* 0x000fe20008000000 */
[----:B------:R-:W-:Y:S01]  /*59330*/  ULDC UR5, c[0x0][0x248] ;  /* 0x0000920000057ab9 */ /* 0x000fe20000000800 */
[----:B------:R-:W-:Y:S01]  /*59340*/  SHF.R.S32.HI R119, RZ, 0x1f, R122 ;  /* 0x0000001fff777819 */ /* 0x000fe2000001147a */
[----:B0-----:R-:W4:Y:S04]  /*59350*/  LDL.LU R111, [R1+0x1c3c] ;  /* 0x001c3c00016f7983 */ /* 0x001f280000300800 */
[----:B------:R-:W-:Y:S04]  /*59360*/  STL [R1+0x5778], R114 ;  /* 0x0057787201007387 */ /* 0x000fe80000100800 */
[----:B------:R0:W-:Y:S01]  /*59370*/  STL [R1+0x5784], R113 ;  /* 0x0057847101007387 */ /* 0x0001e20000100800 */
        /* <DEDUP_REMOVED lines=12> */
[----:B------:R-:W-:Y:S01]  /*59440*/  SHF.R.S32.HI R125, RZ, 0x1f, R128 ;  /* 0x0000001fff7d7819 */ /* 0x000fe20000011480 */
[----:B------:R-:W-:Y:S01]  /*59450*/  VIADD R154, R155, UR5 ;  /* 0x000000059b9a7c36 */ /* 0x000fe20008000000 */
[----:B---3--:R-:W-:Y:S01]  /*59460*/  SHF.R.S32.HI R127, RZ, 0x1f, R130 ;  /* 0x0000001fff7f7819 */ /* 0x008fe20000011482 */
[----:B------:R-:W-:Y:S01]  /*59470*/  ULDC UR5, c[0x0][0x248] ;  /* 0x0000920000057ab9 */ /* 0x000fe20000000800 */
[----:B0-----:R-:W3:Y:S04]  /*59480*/  LDL.LU R117, [R1+0x1c30] ;  /* 0x001c300001757983 */ /* 0x001ee80000300800 */
[----:B------:R-:W-:Y:S04]  /*59490*/  STL [R1+0x5790], R120 ;  /* 0x0057907801007387 */ /* 0x000fe80000100800 */
[----:B------:R0:W-:Y:S01]  /*594a0*/  STL [R1+0x579c], R119 ;  /* 0x00579c7701007387 */ /* 0x0001e20000100800 */
[----:B--2---:R-:W-:Y:S01]  /*594b0*/  SHF.R.S32.HI R129, RZ, 0x1f, R132 ;  /* 0x0000001fff817819 */ /* 0x004fe20000011484 */
[----:B------:R-:W-:Y:S01]  /*594c0*/  VIADD R153, R154, UR5 ;  /* 0x000000059a997c36 */ /* 0x000fe20008000000 */
[----:B----4-:R-:W-:Y:S01]  /*594d0*/  SHF.R.S32.HI R131, RZ, 0x1f, R134 ;  /* 0x0000001fff837819 */ /* 0x010fe20000011486 */
[----:B------:R-:W-:Y:S01]  /*594e0*/  ULDC UR5, c[0x0][0x248] ;  /* 0x0000920000057ab9 */ /* 0x000fe20000000800 */
[----:B0-----:R-:W2:Y:S04]  /*594f0*/  LDL.LU R119, [R1+0x1c2c] ;  /* 0x001c2c0001777983 */ /* 0x001ea80000300800 */
[----:B------:R-:W-:Y:S04]  /*59500*/  STL [R1+0x5798], R122 ;  /* 0x0057987a01007387 */ /* 0x000fe80000100800 */
[----:B------:R0:W-:Y:S01]  /*59510*/  STL [R1+0x57a4], R121 ;  /* 0x0057a47901007387 */ /* 0x0001e20000100800 */
[----:B------:R-:W-:-:S03]  /*59520*/  SHF.R.S32.HI R133, RZ, 0x1f, R136 ;  /* 0x0000001fff857819 */ /* 0x000fc60000011488 */
[----:B0-----:R-:W4:Y:S04]  /*59530*/  LDL.LU R121, [R1+0x1c28] ;  /* 0x001c280001797983 */ /* 0x001f280000300800 */
[----:B------:R-:W-:Y:S04]  /*59540*/  STL [R1+0x57a0], R124 ;  /* 0x0057a07c01007387 */ /* 0x000fe80000100800 */
[----:B------:R0:W-:Y:S01]  /*59550*/  STL [R1+0x57ac], R123 ;  /* 0x0057ac7b01007387 */ /* 0x0001e20000100800 */
[----:B------:R-:W-:Y:S01]  /*59560*/  VIADD R23, R153, UR5 ;  /* 0x0000000599177c36 */ /* 0x000fe20008000000 */
[----:B------:R-:W-:Y:S01]  /*59570*/  SHF.R.S32.HI R135, RZ, 0x1f, R138 ;  /* 0x0000001fff877819 */ /* 0x000fe2000001148a */
[----:B------:R-:W-:Y:S01]  /*59580*/  ULDC UR5, c[0x0][0x248] ;  /* 0x0000920000057ab9 */ /* 0x000fe20000000800 */
[----:B0-----:R-:W3:Y:S04]  /*59590*/  LDL.LU R123, [R1+0x1c24] ;  /* 0x001c2400017b7983 */ /* 0x001ee80000300800 */
[----:B------:R-:W-:Y:S04]  /*595a0*/  STL [R1+0x57a8], R126 ;  /* 0x0057a87e01007387 */ /* 0x000fe80000100800 */
[----:B------:R-:W-:Y:S04]  /*595b0*/  STL [R1+0x57b4], R125 ;  /* 0x0057b47d01007387 */ /* 0x000fe80000100800 */
[----:B------:R-:W-:Y:S04]  /*595c0*/  STL [R1+0x57b0], R128 ;  /* 0x0057b08001007387 */ /* 0x000fe80000100800 */
[----:B------:R-:W-:Y:S04]  /*595d0*/  STL [R1+0x57bc], R127 ;  /* 0x0057bc7f01007387 */ /* 0x000fe80000100800 */
[----:B------:R-:W-:Y:S01]  /*595e0*/  STL [R1+0x57b8], R130 ;  /* 0x0057b88201007387 */ /* 0x000fe20000100800 */
[----:B------:R-:W-:-:S03]  /*595f0*/  SHF.R.S32.HI R137, RZ, 0x1f, R140 ;  /* 0x0000001fff897819 */ /* 0x000fc6000001148c */
[----:B------:R-:W-:Y:S01]  /*59600*/  STL [R1+0x57c4], R129 ;  /* 0x0057c48101007387 */ /* 0x000fe20000100800 */
[----:B------:R-:W-:Y:S01]  /*59610*/  VIADD R22, R23, UR5 ;  /* 0x0000000517167c36 */ /* 0x000fe20008000000 */
[----:B------:R-:W-:Y:S01]  /*59620*/  SHF.R.S32.HI R143, RZ, 0x1f, R146 ;  /* 0x0000001fff8f7819 */ /* 0x000fe20000011492 */
[----:B------:R-:W-:Y:S01]  /*59630*/  ULDC UR5, c[0x0][0x248] ;  /* 0x0000920000057ab9 */ /* 0x000fe20000000800 */
[----:B------:R-:W-:Y:S04]  /*59640*/  STL [R1+0x57c0], R132 ;  /* 0x0057c08401007387 */ /* 0x000fe80000100800 */
[----:B------:R-:W-:Y:S01]  /*59650*/  STL [R1+0x57cc], R131 ;  /* 0x0057cc8301007387 */ /* 0x000fe20000100800 */
[----:B------:R-:W-:-:S03]  /*59660*/  SHF.R.S32.HI R145, RZ, 0x1f, R148 ;  /* 0x0000001fff917819 */ /* 0x000fc60000011494 */
[----:B------:R-:W-:Y:S01]  /*59670*/  STL [R1+0x57c8], R134 ;  /* 0x0057c88601007387 */ /* 0x000fe20000100800 */
[----:B------:R-:W-:-:S03]  /*59680*/  SHF.R.S32.HI R147, RZ, 0x1f, R150 ;  /* 0x0000001fff937819 */ /* 0x000fc60000011496 */
[----:B------:R-:W-:Y:S01]  /*59690*/  STL [R1+0x57d4], R133 ;  /* 0x0057d48501007387 */ /* 0x000fe20000100800 */
[----:B------:R-:W-:Y:S01]  /*596a0*/  VIADD R21, R22, UR5 ;  /* 0x0000000516157c36 */ /* 0x000fe20008000000 */
[----:B------:R-:W-:Y:S01]  /*596b0*/  SHF.R.S32.HI R149, RZ, 0x1f, R244 ;  /* 0x0000001fff957819 */ /* 0x000fe200000114f4 */
[----:B------:R-:W-:Y:S01]  /*596c0*/  ULDC UR5, c[0x0][0x228] ;  /* 0x00008a0000057ab9 */ /* 0x000fe20000000800 */
[----:B------:R-:W-:Y:S01]  /*596d0*/  STL [R1+0x57d0], R136 ;  /* 0x0057d08801007387 */ /* 0x000fe20000100800 */
[----:B------:R-:W-:-:S03]  /*596e0*/  SHF.R.S32.HI R151, RZ, 0x1f, R246 ;  /* 0x0000001fff977819 */ /* 0x000fc600000114f6 */
        /* <DEDUP_REMOVED lines=10> */
[----:B------:R-:W-:Y:S01]  /*59790*/  STL.64 [R1+0x57f0], R142 ;  /* 0x0057f08e01007387 */ /* 0x000fe20000100a00 */
[----:B------:R-:W-:-:S03]  /*597a0*/  SHF.R.S32.HI R31, RZ, 0x1f, R48 ;  /* 0x0000001fff1f7819 */ /* 0x000fc60000011430 */
[----:B------:R-:W-:Y:S01]  /*597b0*/  STL.64 [R1+0x57f8], R144 ;  /* 0x0057f89001007387 */ /* 0x000fe20000100a00 */
[----:B------:R-:W-:-:S03]  /*597c0*/  SHF.R.S32.HI R30, RZ, 0x1f, R58 ;  /* 0x0000001fff1e7819 */ /* 0x000fc6000001143a */
[----:B------:R-:W-:Y:S01]  /*597d0*/  STL.64 [R1+0x5800], R146 ;  /* 0x0058009201007387 */ /* 0x000fe20000100a00 */
[----:B------:R-:W-:-:S03]  /*597e0*/  SHF.R.S32.HI R24, RZ, 0x1f, R25 ;  /* 0x0000001fff187819 */ /* 0x000fc60000011419 */
[----:B------:R-:W-:Y:S01]  /*597f0*/  STL.64 [R1+0x5808], R148 ;  /* 0x0058089401007387 */ /* 0x000fe20000100a00 */
[----:B------:R-:W-:Y:S01]  /*59800*/  VIADD R19, R20, UR7 ;  /* 0x0000000714137c36 */ /* 0x000fe20008000000 */
[----:B------:R-:W-:Y:S01]  /*59810*/  SHF.R.S32.HI R33, RZ, 0x1f, R68 ;  /* 0x0000001fff217819 */ /* 0x000fe20000011444 */
[----:B------:R-:W-:Y:S01]  /*59820*/  ULDC UR7, c[0x0][0x248] ;  /* 0x0000920000077ab9 */ /* 0x000fe20000000800 */
[----:B------:R-:W-:Y:S01]  /*59830*/  STL.64 [R1+0x5810], R150 ;  /* 0x0058109601007387 */ /* 0x000fe20000100a00 */
[----:B------:R-:W-:-:S03]  /*59840*/  SHF.R.S32.HI R35, RZ, 0x1f, R32 ;  /* 0x0000001fff237819 */ /* 0x000fc60000011420 */
[----:B------:R-:W-:Y:S01]  /*59850*/  STL.64 [R1+0x5818], R244 ;  /* 0x005818f401007387 */ /* 0x000fe20000100a00 */
[----:B------:R-:W-:-:S03]  /*59860*/  SHF.R.S32.HI R26, RZ, 0x1f, R29 ;  /* 0x0000001fff1a7819 */ /* 0x000fc6000001141d */
[----:B------:R-:W-:Y:S01]  /*59870*/  STL.64 [R1+0x5820], R246 ;  /* 0x005820f601007387 */ /* 0x000fe20000100a00 */
[----:B------:R-:W-:-:S03]  /*59880*/  SHF.R.S32.HI R27, RZ, 0x1f, R65 ;  /* 0x0000001fff1b7819 */ /* 0x000fc60000011441 */
[----:B------:R-:W-:Y:S01]  /*59890*/  STL.64 [R1+0x5830], R48 ;  /* 0x0058303001007387 */ /* 0x000fe20000100a00 */
[----:B------:R-:W-:Y:S01]  /*598a0*/  SHF.R.S32.HI R39, RZ, 0x1f, R46 ;  /* 0x0000001fff277819 */ /* 0x000fe2000001142e */
[----:B------:R-:W-:Y:S01]  /*598b0*/  VIADD R18, R19, UR7 ;  /* 0x0000000713127c36 */ /* 0x000fe20008000000 */
[----:B------:R-:W-:Y:S01]  /*598c0*/  SHF.R.S32.HI R64, RZ, 0x1f, R61 ;  /* 0x0000001fff407819 */ /* 0x000fe2000001143d */
[----:B------:R-:W-:Y:S01]  /*598d0*/  STL.64 [R1+0x5828], R44 ;  /* 0x0058282c01007387 */ /* 0x000fe20000100a00 */
[----:B------:R-:W-:Y:S01]  /*598e0*/  SHF.R.S32.HI R36, RZ, 0x1f, R56 ;  /* 0x0000001fff247819 */ /* 0x000fe20000011438 */
[----:B------:R-:W-:Y:S02]  /*598f0*/  ULDC UR7, c[0x0][0x248] ;  /* 0x0000920000077ab9 */ /* 0x000fe40000000800 */
[----:B------:R-:W-:Y:S01]  /*59900*/  STL.64 [R1+0x5838], R30 ;  /* 0x0058381e01007387 */ /* 0x000fe20000100a00 */
[----:B------:R-:W-:-:S03]  /*59910*/  SHF.R.S32.HI R41, RZ, 0x1f, R40 ;  /* 0x0000001fff297819 */ /* 0x000fc60000011428 */
[----:B------:R0:W-:Y:S01]  /*59920*/  STL.64 [R1+0x5840], R24 ;  /* 0x0058401801007387 */ /* 0x0001e20000100a00 */
[----:B------:R-:W-:-:S03]  /*59930*/  SHF.R.S32.HI R59, RZ, 0x1f, R47 ;  /* 0x0000001fff3b7819 */ /* 0x000fc6000001142f */
[----:B------:R-:W-:Y:S01]  /*59940*/  STL.64 [R1+0x5848], R32 ;  /* 0x0058482001007387 */ /* 0x000fe20000100a00 */
[----:B------:R-:W-:Y:S01]  /*59950*/  VIADD R17, R18, UR7 ;  /* 0x0000000712117c36 */ /* 0x000fe20008000000 */
[----:B------:R-:W-:Y:S01]  /*59960*/  SHF.R.S32.HI R42, RZ, 0x1f, R8 ;  /* 0x0000001fff2a7819 */ /* 0x000fe20000011408 */
[----:B------:R-:W-:Y:S01]  /*59970*/  ULDC UR7, c[0x0][0x248] ;  /* 0x0000920000077ab9 */ /* 0x000fe20000000800 */
[----:B------:R1:W-:Y:S04]  /*59980*/  STL.64 [R1+0x5850], R34 ;  /* 0x0058502201007387 */ /* 0x0003e80000100a00 */
[----:B------:R-:W-:Y:S01]  /*59990*/  STL.64 [R1+0x5858], R26 ;  /* 0x0058581a01007387 */ /* 0x000fe20000100a00 */
[----:B0-----:R-:W-:-:S03]  /*599a0*/  SHF.R.S32.HI R24, RZ, 0x1f, R108 ;  /* 0x0000001fff187819 */ /* 0x001fc6000001146c */
[----:B------:R0:W-:Y:S01]  /*599b0*/  STL.64 [R1+0x5860], R38 ;  /* 0x0058602601007387 */ /* 0x0001e20000100a00 */
[----:B------:R-:W-:Y:S01]  /*599c0*/  VIADD R16, R17, UR7 ;  /* 0x0000000711107c36 */ /* 0x000fe20008000000 */
[----:B------:R-:W-:Y:S02]  /*599d0*/  ULDC UR7, c[0x0][0x248] ;  /* 0x0000920000077ab9 */ /* 0x000fe40000000800 */
[----:B------:R-:W-:Y:S04]  /*599e0*/  STL.64 [R1+0x5868], R64 ;  /* 0x0058684001007387 */ /* 0x000fe80000100a00 */
[----:B------:R-:W-:Y:S01]  /*599f0*/  STL.64 [R1+0x5870], R36 ;  /* 0x0058702401007387 */ /* 0x000fe20000100a00 */
[----:B------:R-:W-:-:S03]  /*59a00*/  IMAD.MOV.U32 R246, RZ, RZ, R90 ;  /* 0x000000fffff67224 */ /* 0x000fc600078e005a */
[----:B------:R-:W-:Y:S01]  /*59a10*/  STL.64 [R1+0x5878], R40 ;  /* 0x0058782801007387 */ /* 0x000fe20000100a00 */
[----:B------:R-:W-:-:S03]  /*59a20*/  SHF.R.S32.HI R66, RZ, 0x1f, R34 ;  /* 0x0000001fff427819 */ /* 0x000fc60000011422 */
[----:B------:R-:W-:Y:S01]  /*59a30*/  STL.64 [R1+0x5888], R58 ;  /* 0x0058883a01007387 */ /* 0x000fe20000100a00 */
[----:B------:R-:W-:Y:S01]  /*59a40*/  VIADD R15, R16, UR7 ;  /* 0x00000007100f7c36 */ /* 0x000fe20008000000 */
[----:B------:R-:W-:Y:S02]  /*59a50*/  ULDC UR7, c[0x0][0x248] ;  /* 0x0000920000077ab9 */ /* 0x000fe40000000800 */
[----:B------:R-:W-:Y:S01]  /*59a60*/  STL.64 [R1+0x5880], R46 ;  /* 0x0058802e01007387 */ /* 0x000fe20000100a00 */
[----:B-1----:R-:W-:-:S03]  /*59a70*/  IMAD.MOV.U32 R34, RZ, RZ, R78 ;  /* 0x000000ffff227224 */ /* 0x002fc600078e004e */
[----:B------:R-:W-:Y:S01]  /*59a80*/  STL.64 [R1+0x5890], R42 ;  /* 0x0058902a01007387 */ /* 0x000fe20000100a00 */
[----:B------:R-:W-:-:S03]  /*59a90*/  IMAD.MOV.U32 R30, RZ, RZ, R84 ;  /* 0x000000ffff1e7224 */ /* 0x000fc600078e0054 */
[----:B------:R-:W2:Y:S01]  /*59aa0*/  LDL.LU R125, [R1+0x1c20] ;  /* 0x001c2000017d7983 */ /* 0x000ea20000300800 */
[----:B0-----:R-:W-:-:S03]  /*59ab0*/  IMAD.MOV.U32 R39, RZ, RZ, R246 ;  /* 0x000000ffff277224 */ /* 0x001fc600078e00f6 */
[----:B------:R0:W-:Y:S01]  /*59ac0*/  STL [R1+0x1a20], R24 ;  /* 0x001a201801007387 */ /* 0x0001e20000100800 */
[----:B------:R-:W-:Y:S01]  /*59ad0*/  SHF.R.S32.HI R152, RZ, 0x1f, R37 ;  /* 0x0000001fff987819 */ /* 0x000fe20000011425 */
[----:B------:R-:W-:Y:S02]  /*59ae0*/  IMAD.MOV.U32 R35, RZ, RZ, R88 ;  /* 0x000000ffff237224 */ /* 0x000fe400078e0058 */
[----:B------:R-:W-:Y:S01]  /*59af0*/  IMAD.MOV.U32 R143, RZ, RZ, R86 ;  /* 0x000000ffff8f7224 */ /* 0x000fe200078e0056 */
[----:B------:R-:W4:Y:S01]  /*59b00*/  LDL.LU R140, [R1+0x1c04] ;  /* 0x001c0400018c7983 */ /* 0x000f220000300800 */
[----:B------:R-:W-:Y:S02]  /*59b10*/  IMAD.MOV.U32 R246, RZ, RZ, R14 ;  /* 0x000000fffff67224 */ /* 0x000fe400078e000e */
[----:B0-----:R-:W-:Y:S01]  /*59b20*/  IMAD.MOV.U32 R24, RZ, RZ, R80 ;  /* 0x000000ffff187224 */ /* 0x001fe200078e0050 */
[----:B------:R-:W3:Y:S01]  /*59b30*/  LDL.LU R135, [R1+0x1c0c] ;  /* 0x001c0c0001877983 */ /* 0x000ee20000300800 */
[----:B------:R-:W-:-:S02]  /*59b40*/  VIADD R14, R15, UR7 ;  /* 0x000000070f0e7c36 */ /* 0x000fc40008000000 */
[----:B------:R-:W-:Y:S01]  /*59b50*/  IMAD.MOV.U32 R37, RZ, RZ, R34 ;  /* 0x000000ffff257224 */ /* 0x000fe200078e0022 */
[----:B------:R-:W2:Y:S01]  /*59b60*/  LDL.LU R133, [R1+0x1c10] ;  /* 0x001c100001857983 */ /* 0x000ea20000300800 */
[----:B------:R-:W-:Y:S02]  /*59b70*/  IMAD.MOV.U32 R34, RZ, RZ, R24 ;  /* 0x000000ffff227224 */ /* 0x000fe400078e0018 */
[----:B------:R-:W-:Y:S02]  /*59b80*/  IMAD.MOV.U32 R24, RZ, RZ, R30 ;  /* 0x000000ffff187224 */ /* 0x000fe400078e001e */
[----:B------:R-:W-:Y:S01]  /*59b90*/  IMAD.MOV.U32 R26, RZ, RZ, R35 ;  /* 0x000000ffff1a7224 */ /* 0x000fe200078e0023 */
[--C-:B------:R-:W-:Y:S01]  /*59ba0*/  SHF.R.S32.HI R35, RZ, 0x1f, R28.reuse ;  /* 0x0000001fff237819 */ /* 0x100fe2000001141c */
[----:B------:R-:W-:Y:S01]  /*59bb0*/  IMAD.MOV.U32 R30, RZ, RZ, R143 ;  /* 0x000000ffff1e7224 */ /* 0x000fe200078e008f */
[C---:B------:R-:W-:Y:S01]  /*59bc0*/  IADD3 R42, P2, R14.reuse, R6, RZ ;  /* 0x000000060e2a7210 */ /* 0x040fe20007f5e0ff */
[----:B------:R-:W-:Y:S01]  /*59bd0*/  IMAD.MOV.U32 R143, RZ, RZ, R28 ;  /* 0x000000ffff8f7224 */ /* 0x000fe200078e001c */
[----:B------:R-:W-:Y:S01]  /*59be0*/  SHF.R.S32.HI R28, RZ, 0x1f, R14 ;  /* 0x0000001fff1c7819 */ /* 0x000fe2000001140e */
[----:B------:R-:W2:Y:S01]  /*59bf0*/  LDL.LU R131, [R1+0x1c14] ;  /* 0x001c140001837983 */ /* 0x000ea20000300800 */
[----:B------:R-:W-:-:S03]  /*59c00*/  IADD3 R46, P4, R14, R0, RZ ;  /* 0x000000000e2e7210 */ /* 0x000fc60007f9e0ff */
[C---:B------:R-:W-:Y:S01]  /*59c10*/  IMAD.X R43, R28.reuse, 0x1, R5, P2 ;  /* 0x000000011c2b7824 */ /* 0x040fe200010e0605 */
[----:B------:R-:W2:Y:S01]  /*59c20*/  LDL.LU R129, [R1+0x1c18] ;  /* 0x001c180001817983 */ /* 0x000ea20000300800 */
[----:B------:R-:W-:Y:S01]  /*59c30*/  IMAD.X R47, R28, 0x1, R7, P4 ;  /* 0x000000011c2f7824 */ /* 0x000fe200020e0607 */
[----:B------:R-:W-:Y:S02]  /*59c40*/  IADD3 R58, P1, R14, R2, RZ ;  /* 0x000000020e3a7210 */ /* 0x000fe40007f3e0ff */
[----:B------:R-:W2:Y:S04]  /*59c50*/  LDL.LU R127, [R1+0x1c1c] ;  /* 0x001c1c00017f7983 */ /* 0x000ea80000300800 */
[----:B------:R0:W-:Y:S04]  /*59c60*/  STL.64 [R1+0x4620], R42 ;  /* 0x0046202a01007387 */ /* 0x0001e80000100a00 */
[----:B------:R1:W-:Y:S01]  /*59c70*/  STL.64 [R1+0x4618], R46 ;  /* 0x0046182e01007387 */ /* 0x0003e20000100a00 */
[----:B------:R-:W-:Y:S01]  /*59c80*/  IMAD.X R59, R28, 0x1, R13, P1 ;  /* 0x000000011c3b7824 */ /* 0x000fe200008e060d */
[----:B0-----:R-:W-:-:S02]  /*59c90*/  IADD3 R42, P2, R15, R4, RZ ;  /* 0x000000040f2a7210 */ /* 0x001fc40007f5e0ff */
[----:B-1----:R-:W-:Y:S02]  /*59ca0*/  SHF.R.S32.HI R47, RZ, 0x1f, R15 ;  /* 0x0000001fff2f7819 */ /* 0x002fe4000001140f */
[----:B------:R0:W-:Y:S03]  /*59cb0*/  STL.64 [R1+0x4610], R58 ;  /* 0x0046103a01007387 */ /* 0x0001e60000100a00 */
[----:B------:R-:W-:Y:S01]  /*59cc0*/  IMAD.X R43, R47, 0x1, R3, P2 ;  /* 0x000000012f2b7824 */ /* 0x000fe200010e0603 */
[----:B------:R-:W-:-:S04]  /*59cd0*/  IADD3 R46, P4, R15, R6, RZ ;  /* 0x000000060f2e7210 */ /* 0x000fc80007f9e0ff */
[----:B------:R1:W-:Y:S01]  /*59ce0*/  STL.64 [R1+0x4608], R42 ;  /* 0x0046082a01007387 */ /* 0x0003e20000100a00 */
[C---:B0-----:R-:W-:Y:S02]  /*59cf0*/  IADD3 R58, P1, R15.reuse, R0, RZ ;  /* 0x000000000f3a7210 */ /* 0x041fe40007f3e0ff */
[----:B-1----:R-:W-:Y:S01]  /*59d00*/  IADD3 R42, P2, R15, R2, RZ ;  /* 0x000000020f2a7210 */ /* 0x002fe20007f5e0ff */
[----:B------:R-:W-:-:S04]  /*59d10*/  IMAD.MOV.U32 R15, RZ, RZ, R47 ;  /* 0x000000ffff0f7224 */ /* 0x000fc800078e002f */
[C---:B------:R-:W-:Y:S02]  /*59d20*/  IMAD.X R47, R15.reuse, 0x1, R5, P4 ;  /* 0x000000010f2f7824 */ /* 0x040fe400020e0605 */
[C---:B------:R-:W-:Y:S02]  /*59d30*/  IMAD.X R59, R15.reuse, 0x1, R7, P1 ;  /* 0x000000010f3b7824 */ /* 0x040fe400008e0607 */
[----:B------:R-:W-:Y:S01]  /*59d40*/  IMAD.X R43, R15, 0x1, R13, P2 ;  /* 0x000000010f2b7824 */ /* 0x000fe200010e060d */
[----:B------:R0:W-:Y:S01]  /*59d50*/  STL.64 [R1+0x4600], R46 ;  /* 0x0046002e01007387 */ /* 0x0001e20000100a00 */
[----:B------:R-:W-:-:S03]  /*59d60*/  SHF.R.S32.HI R15, RZ, 0x1f, R16 ;  /* 0x0000001fff0f7819 */ /* 0x000fc60000011410 */
[----:B------:R1:W-:Y:S01]  /*59d70*/  STL.64 [R1+0x45f8], R58 ;  /* 0x0045f83a01007387 */ /* 0x0003e20000100a00 */
[----:B0-----:R-:W-:-:S03]  /*59d80*/  IADD3 R46, P4, R16, R4, RZ ;  /* 0x00000004102e7210 */ /* 0x001fc60007f9e0ff */
[----:B------:R0:W-:Y:S02]  /*59d90*/  STL.64 [R1+0x45f0], R42 ;  /* 0x0045f02a01007387 */ /* 0x0001e40000100a00 */
[----:B------:R-:W-:Y:S01]  /*59da0*/  IMAD.X R47, R15, 0x1, R3, P4 ;  /* 0x000000010f2f7824 */ /* 0x000fe200020e0603 */
[----:B-1----:R-:W-:-:S04]  /*59db0*/  IADD3 R58, P1, R16, R6, RZ ;  /* 0x00000006103a7210 */ /* 0x002fc80007f3e0ff */
[----:B------:R1:W-:Y:S01]  /*59dc0*/  STL.64 [R1+0x45e8], R46 ;  /* 0x0045e82e01007387 */ /* 0x0003e20000100a00 */
[C---:B0-----:R-:W-:Y:S02]  /*59dd0*/  IADD3 R42, P2, R16.reuse, R0, RZ ;  /* 0x00000000102a7210 */ /* 0x041fe40007f5e0ff */
[----:B-1----:R-:W-:Y:S01]  /*59de0*/  IADD3 R46, P4, R16, R2, RZ ;  /* 0x00000002102e7210 */ /* 0x002fe20007f9e0ff */
[----:B------:R-:W-:-:S04]  /*59df0*/  IMAD.MOV.U32 R16, RZ, RZ, R15 ;  /* 0x000000ffff107224 */ /* 0x000fc800078e000f */
[----:B------:R-:W-:Y:S01]  /*59e00*/  IMAD.X R59, R16, 0x1, R5, P1 ;  /* 0x00000001103b7824 */ /* 0x000fe200008e0605 */
[----:B------:R-:W-:-:S04]  /*59e10*/  SHF.R.S32.HI R15, RZ, 0x1f, R17 ;  /* 0x0000001fff0f7819 */ /* 0x000fc80000011411 */
[----:B------:R0:W-:Y:S01]  /*59e20*/  STL.64 [R1+0x45e0], R58 ;  /* 0x0045e03a01007387 */ /* 0x0001e20000100a00 */
[C---:B------:R-:W-:Y:S02]  /*59e30*/  IMAD.X R43, R16.reuse, 0x1, R7, P2 ;  /* 0x00000001102b7824 */ /* 0x040fe400010e0607 */
[----:B------:R-:W-:Y:S01]  /*59e40*/  IMAD.X R47, R16, 0x1, R13, P4 ;  /* 0x00000001102f7824 */ /* 0x000fe200020e060d */
[----:B0-----:R-:W-:Y:S02]  /*59e50*/  IADD3 R58, P1, R17, R4, RZ ;  /* 0x00000004113a7210 */ /* 0x001fe40007f3e0ff */
[----:B------:R0:W-:Y:S03]  /*59e60*/  STL.64 [R1+0x45d8], R42 ;  /* 0x0045d82a01007387 */ /* 0x0001e60000100a00 */
[----:B------:R-:W-:Y:S01]  /*59e70*/  IMAD.X R59, R15, 0x1, R3, P1 ;  /* 0x000000010f3b7824 */ /* 0x000fe200008e0603 */
[----:B------:R1:W-:Y:S04]  /*59e80*/  STL.64 [R1+0x45d0], R46 ;  /* 0x0045d02e01007387 */ /* 0x0003e80000100a00 */
[----:B------:R1:W-:Y:S01]  /*59e90*/  STL.64 [R1+0x45c8], R58 ;  /* 0x0045c83a01007387 */ /* 0x0003e20000100a00 */
[----:B0-----:R-:W-:-:S02]  /*59ea0*/  IADD3 R42, P2, R17, R6, RZ ;  /* 0x00000006112a7210 */ /* 0x001fc40007f5e0ff */
[C---:B-1----:R-:W-:Y:S02]  /*59eb0*/  IADD3 R46, P4, R17.reuse, R0, RZ ;  /* 0x00000000112e7210 */ /* 0x042fe40007f9e0ff */
[----:B------:R-:W-:Y:S01]  /*59ec0*/  IADD3 R58, P1, R17, R2, RZ ;  /* 0x00000002113a7210 */ /* 0x000fe20007f3e0ff */
[C---:B------:R-:W-:Y:S01]  /*59ed0*/  IMAD.X R43, R15.reuse, 0x1, R5, P2 ;  /* 0x000000010f2b7824 */ /* 0x040fe200010e0605 */
[C---:B------:R-:W-:Y:S01]  /*59ee0*/  IADD3 R16, P2, R18.reuse, R4, RZ ;  /* 0x0000000412107210 */ /* 0x040fe20007f5e0ff */
[C---:B------:R-:W-:Y:S02]  /*59ef0*/  IMAD.X R47, R15.reuse, 0x1, R7, P4 ;  /* 0x000000010f2f7824 */ /* 0x040fe400020e0607 */
[----:B------:R-:W-:Y:S01]  /*59f00*/  IMAD.X R59, R15, 0x1, R13, P1 ;  /* 0x000000010f3b7824 */ /* 0x000fe200008e060d */
[----:B------:R-:W-:Y:S01]  /*59f10*/  SHF.R.S32.HI R15, RZ, 0x1f, R18 ;  /* 0x0000001fff0f7819 */ /* 0x000fe20000011412 */
[----:B------:R0:W-:Y:S04]  /*59f20*/  STL.64 [R1+0x45c0], R42 ;  /* 0x0045c02a01007387 */ /* 0x0001e80000100a00 */
[----:B------:R-:W-:Y:S01]  /*59f30*/  IMAD.X R17, R15, 0x1, R3, P2 ;  /* 0x000000010f117824 */ /* 0x000fe200010e0603 */
[----:B0-----:R-:W2:Y:S04]  /*59f40*/  LDL.LU.64 R42, [R1+0x5890] ;  /* 0x00589000012a7983 */ /* 0x001ea80000300a00 */
[----:B------:R0:W-:Y:S04]  /*59f50*/  STL.64 [R1+0x45b8], R46 ;  /* 0x0045b82e01007387 */ /* 0x0001e80000100a00 */
[----:B------:R1:W-:Y:S04]  /*59f60*/  STL.64 [R1+0x45b0], R58 ;  /* 0x0045b03a01007387 */ /* 0x0003e80000100a00 */
[----:B------:R1:W-:Y:S01]  /*59f70*/  STL.64 [R1+0x45a8], R16 ;  /* 0x0045a81001007387 */ /* 0x0003e20000100a00 */
[----:B0-----:R-:W-:-:S02]  /*59f80*/  IADD3 R46, P4, R18, R6, RZ ;  /* 0x00000006122e7210 */ /* 0x001fc40007f9e0ff */
[----:B-1----:R-:W-:-:S03]  /*59f90*/  IADD3 R58, P1, R18, R0, RZ ;  /* 0x00000000123a7210 */ /* 0x002fc60007f3e0ff */
[C---:B------:R-:W-:Y:S01]  /*59fa0*/  IMAD.X R47, R15.reuse, 0x1, R5, P4 ;  /* 0x000000010f2f7824 */ /* 0x040fe200020e0605 */
[----:B------:R-:W-:Y:S01]  /*59fb0*/  IADD3 R16, P2, R18, R2, RZ ;  /* 0x0000000212107210 */ /* 0x000fe20007f5e0ff */
[----:B------:R-:W-:-:S03]  /*59fc0*/  IMAD.X R59, R15, 0x1, R7, P1 ;  /* 0x000000010f3b7824 */ /* 0x000fc600008e0607 */
[----:B------:R0:W-:Y:S01]  /*59fd0*/  STL.64 [R1+0x45a0], R46 ;  /* 0x0045a02e01007387 */ /* 0x0001e20000100a00 */
[----:B------:R-:W-:Y:S01]  /*59fe0*/  SHF.R.S32.HI R41, RZ, 0x1f, R19 ;  /* 0x0000001fff297819 */ /* 0x000fe20000011413 */
[----:B------:R-:W-:Y:S02]  /*59ff0*/  IMAD.X R17, R15, 0x1, R13, P2 ;  /* 0x000000010f117824 */ /* 0x000fe400010e060d */
[----:B------:R1:W-:Y:S04]  /*5a000*/  STL.64 [R1+0x4598], R58 ;  /* 0x0045983a01007387 */ /* 0x0003e80000100a00 */
[----:B------:R1:W-:Y:S01]  /*5a010*/  STL.64 [R1+0x4590], R16 ;  /* 0x0045901001007387 */ /* 0x0003e20000100a00 */
[C---:B0-----:R-:W-:Y:S02]  /*5a020*/  IADD3 R46, P4, R19.reuse, R4, RZ ;  /* 0x00000004132e7210 */ /* 0x041fe40007f9e0ff */
[----:B-1----:R-:W-:-:S03]  /*5a030*/  IADD3 R58, P1, R19, R6, RZ ;  /* 0x00000006133a7210 */ /* 0x002fc60007f3e0ff */
[----:B------:R-:W-:Y:S01]  /*5a040*/  IMAD.X R47, R41, 0x1, R3, P4 ;  /* 0x00000001292f7824 */ /* 0x000fe200020e0603 */
[----:B------:R-:W-:Y:S01]  /*5a050*/  IADD3 R16, P2, R19, R0, RZ ;  /* 0x0000000013107210 */ /* 0x000fe20007f5e0ff */
[----:B------:R-:W-:-:S03]  /*5a060*/  IMAD.X R59, R41, 0x1, R5, P1 ;  /* 0x00000001293b7824 */ /* 0x000fc600008e0605 */
[----:B------:R0:W-:Y:S01]  /*5a070*/  STL.64 [R1+0x4588], R46 ;  /* 0x0045882e01007387 */ /* 0x0001e20000100a00 */
[----:B------:R-:W-:-:S03]  /*5a080*/  IMAD.X R17, R41, 0x1, R7, P2 ;  /* 0x0000000129117824 */ /* 0x000fc600010e0607 */
[----:B------:R1:W-:Y:S01]  /*5a090*/  STL.64 [R1+0x4580], R58 ;  /* 0x0045803a01007387 */ /* 0x0003e20000100a00 */
[----:B------:R-:W-:-:S03]  /*5a0a0*/  SHF.R.S32.HI R36, RZ, 0x1f, R20 ;  /* 0x0000001fff247819 */ /* 0x000fc60000011414 */
[----:B------:R1:W-:Y:S01]  /*5a0b0*/  STL.64 [R1+0x4578], R16 ;  /* 0x0045781001007387 */ /* 0x0003e20000100a00 */
[----:B0-----:R-:W-:Y:S02]  /*5a0c0*/  IADD3 R46, P4, R19, R2, RZ ;  /* 0x00000002132e7210 */ /* 0x001fe40007f9e0ff */
        /* <DEDUP_REMOVED lines=9> */
[C---:B0-----:R-:W-:Y:S02]  /*5a160*/  IADD3 R46, P4, R20.reuse, R0, RZ ;  /* 0x00000000142e7210 */ /* 0x041fe40007f9e0ff */
[----:B-1----:R-:W-:-:S03]  /*5a170*/  IADD3 R58, P1, R20, R2, RZ ;  /* 0x00000002143a7210 */ /* 0x002fc60007f3e0ff */
[C---:B------:R-:W-:Y:S01]  /*5a180*/  IMAD.X R47, R36.reuse, 0x1, R7, P4 ;  /* 0x00000001242f7824 */ /* 0x040fe200020e0607 */
[----:B------:R-:W-:Y:S01]  /*5a190*/  IADD3 R16, P2, R21, R4, RZ ;  /* 0x0000000415107210 */ /* 0x000fe20007f5e0ff */
[----:B------:R-:W-:-:S03]  /*5a1a0*/  IMAD.X R59, R36, 0x1, R13, P1 ;  /* 0x00000001243b7824 */ /* 0x000fc600008e060d */
[----:B------:R0:W-:Y:S01]  /*5a1b0*/  STL.64 [R1+0x4558], R46 ;  /* 0x0045582e01007387 */ /* 0x0001e20000100a00 */
[----:B------:R-:W-:-:S03]  /*5a1c0*/  IMAD.X R17, R15, 0x1, R3, P2 ;  /* 0x000000010f117824 */ /* 0x000fc600010e0603 */
[----:B------:R1:W-:Y:S04]  /*5a1d0*/  STL.64 [R1+0x4550], R58 ;  /* 0x0045503a01007387 */ /* 0x0003e80000100a00 */
[----:B------:R4:W-:Y:S01]  /*5a1e0*/  STL.64 [R1+0x4548], R16 ;  /* 0x0045481001007387 */ /* 0x0009e20000100a00 */
[C---:B0-----:R-:W-:Y:S02]  /*5a1f0*/  IADD3 R46, P4, R21.reuse, R6, RZ ;  /* 0x00000006152e7210 */ /* 0x041fe40007f9e0ff */
[----:B-1----:R-:W-:-:S03]  /*5a200*/  IADD3 R58, P1, R21, R0, RZ ;  /* 0x00000000153a7210 */ /* 0x002fc60007f3e0ff */
[----:B------:R-:W-:Y:S01]  /*5a210*/  IMAD.X R47, R15, 0x1, R5, P4 ;  /* 0x000000010f2f7824 */ /* 0x000fe200020e0605 */
[----:B----4-:R-:W-:Y:S01]  /*5a220*/  IADD3 R16, P2, R21, R2, RZ ;  /* 0x0000000215107210 */ /* 0x010fe20007f5e0ff */
[----:B------:R-:W-:-:S03]  /*5a230*/  IMAD.X R59, R15, 0x1, R7, P1 ;  /* 0x000000010f3b7824 */ /* 0x000fc600008e0607 */
[----:B------:R0:W-:Y:S01]  /*5a240*/  STL.64 [R1+0x4540], R46 ;  /* 0x0045402e01007387 */ /* 0x0001e20000100a00 */
[C---:B------:R-:W-:Y:S01]  /*5a250*/  IADD3 R36, P1, R22.reuse, R6, RZ ;  /* 0x0000000616247210 */ /* 0x040fe20007f3e0ff */
[----:B------:R-:W-:Y:S01]  /*5a260*/  IMAD.X R17, R15, 0x1, R13, P2 ;  /* 0x000000010f117824 */ /* 0x000fe200010e060d */
[----:B------:R-:W-:Y:S01]  /*5a270*/  SHF.R.S32.HI R15, RZ, 0x1f, R22 ;  /* 0x0000001fff0f7819 */ /* 0x000fe20000011416 */
[----:B------:R-:W-:Y:S01]  /*5a280*/  IMAD.MOV.U32 R41, RZ, RZ, R37 ;  /* 0x000000ffff297224 */ /* 0x000fe200078e0025 */
[----:B0-----:R-:W-:-:S03]  /*5a290*/  IADD3 R46, P4, R22, R4, RZ ;  /* 0x00000004162e7210 */ /* 0x001fc60007f9e0ff */
[C---:B------:R-:W-:Y:S01]  /*5a2a0*/  IMAD.X R37, R15.reuse, 0x1, R5, P1 ;  /* 0x000000010f257824 */ /* 0x040fe200008e0605 */
[----:B------:R0:W-:Y:S01]  /*5a2b0*/  STL.64 [R1+0x4538], R58 ;  /* 0x0045383a01007387 */ /* 0x0001e20000100a00 */
[----:B------:R-:W-:Y:S01]  /*5a2c0*/  IMAD.X R47, R15, 0x1, R3, P4 ;  /* 0x000000010f2f7824 */ /* 0x000fe200020e0603 */
[----:B------:R-:W-:Y:S02]  /*5a2d0*/  SHF.R.S32.HI R40, RZ, 0x1f, R23 ;  /* 0x0000001fff287819 */ /* 0x000fe40000011417 */
[----:B0-----:R-:W4:Y:S04]  /*5a2e0*/  LDL.LU.64 R58, [R1+0x5888] ;  /* 0x00588800013a7983 */ /* 0x001f280000300a00 */
[----:B------:R0:W-:Y:S04]  /*5a2f0*/  STL.64 [R1+0x4530], R16 ;  /* 0x0045301001007387 */ /* 0x0001e80000100a00 */
[----:B------:R1:W-:Y:S04]  /*5a300*/  STL.64 [R1+0x4528], R46 ;  /* 0x0045282e01007387 */ /* 0x0003e80000100a00 */
[----:B------:R3:W-:Y:S01]  /*5a310*/  STL.64 [R1+0x4520], R36 ;  /* 0x0045202401007387 */ /* 0x0007e20000100a00 */
[----:B0-----:R-:W-:-:S02]  /*5a320*/  IADD3 R16, P2, R22, R0, RZ ;  /* 0x0000000016107210 */ /* 0x001fc40007f5e0ff */
[----:B-1----:R-:W-:-:S03]  /*5a330*/  IADD3 R46, P4, R22, R2, RZ ;  /* 0x00000002162e7210 */ /* 0x002fc60007f9e0ff */
[----:B------:R-:W-:Y:S01]  /*5a340*/  IMAD.X R17, R15, 0x1, R7, P2 ;  /* 0x000000010f117824 */ /* 0x000fe200010e0607 */
[----:B---3--:R-:W-:Y:S01]  /*5a350*/  IADD3 R36, P1, R23, R4, RZ ;  /* 0x0000000417247210 */ /* 0x008fe20007f3e0ff */
[----:B------:R-:W-:-:S03]  /*5a360*/  IMAD.X R47, R15, 0x1, R13, P4 ;  /* 0x000000010f2f7824 */ /* 0x000fc600020e060d */
[----:B------:R0:W-:Y:S01]  /*5a370*/  STL.64 [R1+0x4518], R16 ;  /* 0x0045181001007387 */ /* 0x0001e20000100a00 */
[----:B------:R-:W-:-:S03]  /*5a380*/  IMAD.X R37, R40, 0x1, R3, P1 ;  /* 0x0000000128257824 */ /* 0x000fc600008e0603 */
[----:B------:R-:W-:Y:S04]  /*5a390*/  STL.64 [R1+0x4510], R46 ;  /* 0x0045102e01007387 */ /* 0x000fe80000100a00 */
[----:B------:R1:W-:Y:S01]  /*5a3a0*/  STL.64 [R1+0x4508], R36 ;  /* 0x0045082401007387 */ /* 0x0003e20000100a00 */
[C---:B0-----:R-:W-:Y:S01]  /*5a3b0*/  IADD3 R16, P2, R23.reuse, R6, RZ ;  /* 0x0000000617107210 */ /* 0x041fe20007f5e0ff */
[----:B-1----:R-:W-:Y:S01]  /*5a3c0*/  IMAD.MOV.U32 R37, RZ, RZ, R40 ;  /* 0x000000ffff257224 */ /* 0x002fe200078e0028 */
[----:B------:R-:W-:-:S03]  /*5a3d0*/  IADD3 R46, P4, R23, R0, RZ ;  /* 0x00000000172e7210 */ /* 0x000fc60007f9e0ff */
[----:B------:R-:W-:Y:S01]  /*5a3e0*/  IMAD.X R17, R37, 0x1, R5, P2 ;  /* 0x0000000125117824 */ /* 0x000fe200010e0605 */
[----:B------:R-:W-:Y:S01]  /*5a3f0*/  IADD3 R36, P1, R23, R2, RZ ;  /* 0x0000000217247210 */ /* 0x000fe20007f3e0ff */
[----:B------:R-:W-:Y:S01]  /*5a400*/  IMAD.MOV.U32 R15, RZ, RZ, R41 ;  /* 0x000000ffff0f7224 */ /* 0x000fe200078e0029 */
[----:B------:R-:W-:Y:S02]  /*5a410*/  SHF.R.S32.HI R41, RZ, 0x1f, R153 ;  /* 0x0000001fff297819 */ /* 0x000fe40000011499 */
[----:B------:R0:W-:Y:S01]  /*5a420*/  STL.64 [R1+0x4500], R16 ;  /* 0x0045001001007387 */ /* 0x0001e20000100a00 */
[C---:B------:R-:W-:Y:S02]  /*5a430*/  IMAD.X R47, R37.reuse, 0x1, R7, P4 ;  /* 0x00000001252f7824 */ /* 0x040fe400020e0607 */
[----:B------:R-:W-:Y:S01]  /*5a440*/  IMAD.X R37, R37, 0x1, R13, P1 ;  /* 0x0000000125257824 */ /* 0x000fe200008e060d */
[----:B0-----:R-:W-:Y:S02]  /*5a450*/  IADD3 R16, P2, R153, R4, RZ ;  /* 0x0000000499107210 */ /* 0x001fe40007f5e0ff */
[----:B------:R0:W-:Y:S03]  /*5a460*/  STL.64 [R1+0x44f8], R46 ;  /* 0x0044f82e01007387 */ /* 0x0001e60000100a00 */
[----:B------:R-:W-:Y:S01]  /*5a470*/  IMAD.X R17, R41, 0x1, R3, P2 ;  /* 0x0000000129117824 */ /* 0x000fe200010e0603 */
[----:B------:R-:W-:Y:S01]  /*5a480*/  IADD3 R40, P4, R153, R6, RZ ;  /* 0x0000000699287210 */ /* 0x000fe20007f9e0ff */
[----:B0-----:R-:W3:Y:S04]  /*5a490*/  LDL.LU.64 R46, [R1+0x5880] ;  /* 0x00588000012e7983 */ /* 0x001ee80000300a00 */
[----:B------:R-:W-:Y:S04]  /*5a4a0*/  STL.64 [R1+0x44f0], R36 ;  /* 0x0044f02401007387 */ /* 0x000fe80000100a00 */
[----:B------:R0:W-:Y:S02]  /*5a4b0*/  STL.64 [R1+0x44e8], R16 ;  /* 0x0044e81001007387 */ /* 0x0001e40000100a00 */
[----:B0-----:R-:W-:-:S04]  /*5a4c0*/  IMAD.MOV.U32 R17, RZ, RZ, R41 ;  /* 0x000000ffff117224 */ /* 0x001fc800078e0029 */
[----:B------:R-:W-:Y:S01]  /*5a4d0*/  IMAD.X R41, R17, 0x1, R5, P4 ;  /* 0x0000000111297824 */ /* 0x000fe200020e0605 */
[C---:B------:R-:W-:Y:S02]  /*5a4e0*/  IADD3 R36, P1, R153.reuse, R0, RZ ;  /* 0x0000000099247210 */ /* 0x040fe40007f3e0ff */
[----:B------:R-:W-:Y:S02]  /*5a4f0*/  IADD3 R16, P2, R153, R2, RZ ;  /* 0x0000000299107210 */ /* 0x000fe40007f5e0ff */
[----:B------:R0:W-:Y:S01]  /*5a500*/  STL.64 [R1+0x44e0], R40 ;  /* 0x0044e02801007387 */ /* 0x0001e20000100a00 */
[----:B------:R-:W-:Y:S01]  /*5a510*/  SHF.R.S32.HI R153, RZ, 0x1f, R154 ;  /* 0x0000001fff997819 */ /* 0x000fe2000001149a */
[C---:B------:R-:W-:Y:S02]  /*5a520*/  IMAD.X R37, R17.reuse, 0x1, R7, P1 ;  /* 0x0000000111257824 */ /* 0x040fe400008e0607 */
[----:B------:R-:W-:Y:S01]  /*5a530*/  IMAD.X R17, R17, 0x1, R13, P2 ;  /* 0x0000000111117824 */ /* 0x000fe200010e060d */
[----:B0-----:R-:W-:-:S02]  /*5a540*/  IADD3 R40, P4, R154, R4, RZ ;  /* 0x000000049a287210 */ /* 0x001fc40007f9e0ff */
[----:B------:R0:W-:Y:S03]  /*5a550*/  STL.64 [R1+0x44d8], R36 ;  /* 0x0044d82401007387 */ /* 0x0001e60000100a00 */
[----:B------:R-:W-:Y:S01]  /*5a560*/  IMAD.X R41, R153, 0x1, R3, P4 ;  /* 0x0000000199297824 */ /* 0x000fe200020e0603 */
[----:B------:R1:W-:Y:S04]  /*5a570*/  STL.64 [R1+0x44d0], R16 ;  /* 0x0044d01001007387 */ /* 0x0003e80000100a00 */
[----:B------:R1:W-:Y:S01]  /*5a580*/  STL.64 [R1+0x44c8], R40 ;  /* 0x0044c82801007387 */ /* 0x0003e20000100a00 */
[C---:B0-----:R-:W-:Y:S02]  /*5a590*/  IADD3 R36, P1, R154.reuse, R6, RZ ;  /* 0x000000069a247210 */ /* 0x041fe40007f3e0ff */
[----:B-1----:R-:W-:-:S02]  /*5a5a0*/  IADD3 R16, P2, R154, R0, RZ ;  /* 0x000000009a107210 */ /* 0x002fc40007f5e0ff */
[----:B------:R-:W-:Y:S01]  /*5a5b0*/  IADD3 R40, P4, R154, R2, RZ ;  /* 0x000000029a287210 */ /* 0x000fe20007f9e0ff */
[----:B------:R-:W-:Y:S02]  /*5a5c0*/  IMAD.MOV.U32 R154, RZ, RZ, R153 ;  /* 0x000000ffff9a7224 */ /* 0x000fe400078e0099 */
[----:B------:R-:W-:Y:S02]  /*5a5d0*/  IMAD.MOV.U32 R64, RZ, RZ, R92 ;  /* 0x000000ffff407224 */ /* 0x000fe400078e005c */
[C---:B------:R-:W-:Y:S02]  /*5a5e0*/  IMAD.X R37, R154.reuse, 0x1, R5, P1 ;  /* 0x000000019a257824 */ /* 0x040fe400008e0605 */
[----:B------:R-:W-:Y:S01]  /*5a5f0*/  IMAD.X R17, R154, 0x1, R7, P2 ;  /* 0x000000019a117824 */ /* 0x000fe200010e0607 */
[----:B------:R-:W-:Y:S02]  /*5a600*/  SHF.R.S32.HI R150, RZ, 0x1f, R64 ;  /* 0x0000001fff967819 */ /* 0x000fe40000011440 */
[----:B------:R0:W-:Y:S01]  /*5a610*/  STL.64 [R1+0x44c0], R36 ;  /* 0x0044c02401007387 */ /* 0x0001e20000100a00 */
[----:B------:R-:W-:Y:S01]  /*5a620*/  IMAD.MOV.U32 R65, RZ, RZ, R94 ;  /* 0x000000ffff417224 */ /* 0x000fe200078e005e */
[----:B------:R-:W-:-:S02]  /*5a630*/  SHF.R.S32.HI R153, RZ, 0x1f, R155 ;  /* 0x0000001fff997819 */ /* 0x000fc4000001149b */
[----:B------:R1:W-:Y:S01]  /*5a640*/  STL.64 [R1+0x44b8], R16 ;  /* 0x0044b81001007387 */ /* 0x0003e20000100a00 */
[----:B------:R-:W-:Y:S01]  /*5a650*/  IMAD.X R41, R154, 0x1, R13, P4 ;  /* 0x000000019a297824 */ /* 0x000fe200020e060d */
[----:B------:R-:W-:Y:S02]  /*5a660*/  SHF.R.S32.HI R148, RZ, 0x1f, R65 ;  /* 0x0000001fff947819 */ /* 0x000fe40000011441 */
[C---:B0-----:R-:W-:Y:S01]  /*5a670*/  IADD3 R36, P1, R155.reuse, R4, RZ ;  /* 0x000000049b247210 */ /* 0x041fe20007f3e0ff */
[----:B-1----:R-:W-:Y:S01]  /*5a680*/  IMAD.MOV.U32 R16, RZ, RZ, R64 ;  /* 0x000000ffff107224 */ /* 0x002fe200078e0040 */
[----:B------:R-:W-:Y:S01]  /*5a690*/  IADD3 R64, P2, R155, R6, RZ ;  /* 0x000000069b407210 */ /* 0x000fe20007f5e0ff */
[----:B------:R-:W-:Y:S02]  /*5a6a0*/  IMAD.MOV.U32 R17, RZ, RZ, R15 ;  /* 0x000000ffff117224 */ /* 0x000fe400078e000f */
[----:B------:R-:W-:Y:S02]  /*5a6b0*/  IMAD.MOV.U32 R15, RZ, RZ, R65 ;  /* 0x000000ffff0f7224 */ /* 0x000fe400078e0041 */
[----:B------:R-:W-:-:S02]  /*5a6c0*/  IMAD.X R37, R153, 0x1, R3, P1 ;  /* 0x0000000199257824 */ /* 0x000fc400008e0603 */
[----:B------:R-:W-:Y:S01]  /*5a6d0*/  IMAD.X R65, R153, 0x1, R5, P2 ;  /* 0x0000000199417824 */ /* 0x000fe200010e0605 */
[----:B------:R0:W-:Y:S04]  /*5a6e0*/  STL.64 [R1+0x44b0], R40 ;  /* 0x0044b02801007387 */ /* 0x0001e80000100a00 */
[----:B------:R1:W-:Y:S04]  /*5a6f0*/  STL.64 [R1+0x44a8], R36 ;  /* 0x0044a82401007387 */ /* 0x0003e80000100a00 */
[----:B------:R2:W-:Y:S01]  /*5a700*/  STL.64 [R1+0x44a0], R64 ;  /* 0x0044a04001007387 */ /* 0x0005e20000100a00 */
[----:B0-----:R-:W-:-:S02]  /*5a710*/  IADD3 R40, P4, R155, R0, RZ ;  /* 0x000000009b287210 */ /* 0x001fc40007f9e0ff */
[----:B-1----:R-:W-:Y:S02]  /*5a720*/  IADD3 R36, P1, R155, R2, RZ ;  /* 0x000000029b247210 */ /* 0x002fe40007f3e0ff */
[----:B------:R-:W-:Y:S02]  /*5a730*/  SHF.R.S32.HI R155, RZ, 0x1f, R156 ;  /* 0x0000001fff9b7819 */ /* 0x000fe4000001149c */
[C---:B--2---:R-:W-:Y:S01]  /*5a740*/  IADD3 R64, P2, R156.reuse, R4, RZ ;  /* 0x000000049c407210 */ /* 0x044fe20007f5e0ff */
[C---:B------:R-:W-:Y:S02]  /*5a750*/  IMAD.X R41, R153.reuse, 0x1, R7, P4 ;  /* 0x0000000199297824 */ /* 0x040fe400020e0607 */
[----:B------:R-:W-:Y:S02]  /*5a760*/  IMAD.X R37, R153, 0x1, R13, P1 ;  /* 0x0000000199257824 */ /* 0x000fe400008e060d */
[----:B------:R-:W-:Y:S01]  /*5a770*/  IMAD.X R65, R155, 0x1, R3, P2 ;  /* 0x000000019b417824 */ /* 0x000fe200010e0603 */
[----:B------:R0:W-:Y:S04]  /*5a780*/  STL.64 [R1+0x4498], R40 ;  /* 0x0044982801007387 */ /* 0x0001e80000100a00 */
[----:B------:R1:W-:Y:S04]  /*5a790*/  STL.64 [R1+0x4490], R36 ;  /* 0x0044902401007387 */ /* 0x0003e80000100a00 */
[----:B------:R2:W-:Y:S01]  /*5a7a0*/  STL.64 [R1+0x4488], R64 ;  /* 0x0044884001007387 */ /* 0x0005e20000100a00 */
[----:B0-----:R-:W-:-:S02]  /*5a7b0*/  IADD3 R40, P4, R156, R6, RZ ;  /* 0x000000069c287210 */ /* 0x001fc40007f9e0ff */
[----:B-1----:R-:W-:-:S03]  /*5a7c0*/  IADD3 R36, P1, R156, R0, RZ ;  /* 0x000000009c247210 */ /* 0x002fc60007f3e0ff */
[C---:B------:R-:W-:Y:S01]  /*5a7d0*/  IMAD.X R41, R155.reuse, 0x1, R5, P4 ;  /* 0x000000019b297824 */ /* 0x040fe200020e0605 */
[----:B--2---:R-:W-:Y:S01]  /*5a7e0*/  IADD3 R64, P2, R156, R2, RZ ;  /* 0x000000029c407210 */ /* 0x004fe20007f5e0ff */
[----:B------:R-:W-:Y:S02]  /*5a7f0*/  IMAD.MOV.U32 R153, RZ, RZ, R17 ;  /* 0x000000ffff997224 */ /* 0x000fe400078e0011 */
[----:B------:R-:W-:Y:S02]  /*5a800*/  IMAD.X R37, R155, 0x1, R7, P1 ;  /* 0x000000019b257824 */ /* 0x000fe400008e0607 */
[----:B------:R-:W-:Y:S01]  /*5a810*/  IMAD.MOV.U32 R17, RZ, RZ, R34 ;  /* 0x000000ffff117224 */ /* 0x000fe200078e0022 */
[----:B------:R-:W-:Y:S01]  /*5a820*/  IADD3 R34, P4, R157, R4, RZ ;  /* 0x000000049d227210 */ /* 0x000fe20007f9e0ff */
[----:B------:R-:W-:Y:S01]  /*5a830*/  IMAD.X R65, R155, 0x1, R13, P2 ;  /* 0x000000019b417824 */ /* 0x000fe200010e060d */
[----:B------:R-:W-:Y:S01]  /*5a840*/  SHF.R.S32.HI R155, RZ, 0x1f, R157 ;  /* 0x0000001fff9b7819 */ /* 0x000fe2000001149d */
[----:B------:R0:W-:Y:S01]  /*5a850*/  STL.64 [R1+0x4480], R40 ;  /* 0x0044802801007387 */ /* 0x0001e20000100a00 */
[----:B------:R-:W-:-:S03]  /*5a860*/  IMAD.MOV.U32 R154, RZ, RZ, R35 ;  /* 0x000000ffff9a7224 */ /* 0x000fc600078e0023 */
[----:B------:R-:W-:Y:S01]  /*5a870*/  IMAD.X R35, R155, 0x1, R3, P4 ;  /* 0x000000019b237824 */ /* 0x000fe200020e0603 */
[----:B0-----:R-:W2:Y:S04]  /*5a880*/  LDL.LU.64 R40, [R1+0x5878] ;  /* 0x0058780001287983 */ /* 0x001ea80000300a00 */
[----:B------:R0:W-:Y:S04]  /*5a890*/  STL.64 [R1+0x4478], R36 ;  /* 0x0044782401007387 */ /* 0x0001e80000100a00 */
[----:B------:R1:W-:Y:S01]  /*5a8a0*/  STL.64 [R1+0x4470], R64 ;  /* 0x0044704001007387 */ /* 0x0003e20000100a00 */
[----:B0-----:R-:W-:-:S02]  /*5a8b0*/  IADD3 R36, P1, R157, R6, RZ ;  /* 0x000000069d247210 */ /* 0x001fc40007f3e0ff */
[----:B-1----:R-:W-:-:S03]  /*5a8c0*/  IADD3 R64, P2, R157, R0, RZ ;  /* 0x000000009d407210 */ /* 0x002fc60007f5e0ff */
[C---:B------:R-:W-:Y:S01]  /*5a8d0*/  IMAD.X R37, R155.reuse, 0x1, R5, P1 ;  /* 0x000000019b257824 */ /* 0x040fe200008e0605 */
[----:B------:R0:W-:Y:S01]  /*5a8e0*/  STL.64 [R1+0x4468], R34 ;  /* 0x0044682201007387 */ /* 0x0001e20000100a00 */
[----:B------:R-:W-:-:S03]  /*5a8f0*/  IMAD.X R65, R155, 0x1, R7, P2 ;  /* 0x000000019b417824 */ /* 0x000fc600010e0607 */
[----:B------:R1:W-:Y:S01]  /*5a900*/  STL.64 [R1+0x4460], R36 ;  /* 0x0044602401007387 */ /* 0x0003e20000100a00 */
[----:B------:R-:W-:-:S03]  /*5a910*/  IMAD.MOV.U32 R32, RZ, RZ, R96 ;  /* 0x000000ffff207224 */ /* 0x000fc600078e0060 */
[----:B------:R1:W-:Y:S01]  /*5a920*/  STL.64 [R1+0x4458], R64 ;  /* 0x0044584001007387 */ /* 0x0003e20000100a00 */
[----:B0-----:R-:W-:Y:S02]  /*5a930*/  IADD3 R34, P4, R157, R2, RZ ;  /* 0x000000029d227210 */ /* 0x001fe40007f9e0ff */
[----:B-1----:R-:W-:-:S03]  /*5a940*/  IADD3 R36, P1, R158, R4, RZ ;  /* 0x000000049e247210 */ /* 0x002fc60007f3e0ff */
[----:B------:R-:W-:Y:S01]  /*5a950*/  IMAD.X R35, R155, 0x1, R13, P4 ;  /* 0x000000019b237824 */ /* 0x000fe200020e060d */
[----:B------:R-:W-:Y:S01]  /*5a960*/  SHF.R.S32.HI R65, RZ, 0x1f, R158 ;  /* 0x0000001fff417819 */ /* 0x000fe2000001149e */
[----:B------:R-:W-:Y:S01]  /*5a970*/  IMAD.MOV.U32 R157, RZ, RZ, R154 ;  /* 0x000000ffff9d7224 */ /* 0x000fe200078e009a */
[----:B------:R-:W-:Y:S02]  /*5a980*/  SHF.R.S32.HI R12, RZ, 0x1f, R38 ;  /* 0x0000001fff0c7819 */ /* 0x000fe40000011426 */
[----:B------:R0:W-:Y:S01]  /*5a990*/  STL.64 [R1+0x4450], R34 ;  /* 0x0044502201007387 */ /* 0x0001e20000100a00 */
[--C-:B------:R-:W-:Y:S01]  /*5a9a0*/  SHF.R.S32.HI R38, RZ, 0x1f, R32.reuse ;  /* 0x0000001fff267819 */ /* 0x100fe20000011420 */
[----:B------:R-:W-:Y:S01]  /*5a9b0*/  IMAD.X R37, R65, 0x1, R3, P1 ;  /* 0x0000000141257824 */ /* 0x000fe200008e0603 */
[C---:B------:R-:W-:Y:S01]  /*5a9c0*/  IADD3 R64, P2, R158.reuse, R6, RZ ;  /* 0x000000069e407210 */ /* 0x040fe20007f5e0ff */
[----:B------:R-:W-:Y:S01]  /*5a9d0*/  IMAD.MOV.U32 R154, RZ, RZ, R32 ;  /* 0x000000ffff9a7224 */ /* 0x000fe200078e0020 */
[----:B------:R-:W-:-:S02]  /*5a9e0*/  IADD3 R32, P1, R158, R2, RZ ;  /* 0x000000029e207210 */ /* 0x000fc40007f3e0ff */
[----:B0-----:R-:W-:Y:S01]  /*5a9f0*/  IADD3 R34, P4, R158, R0, RZ ;  /* 0x000000009e227210 */ /* 0x001fe20007f9e0ff */
[----:B------:R-:W-:Y:S01]  /*5aa00*/  IMAD.MOV.U32 R158, RZ, RZ, R65 ;  /* 0x000000ffff9e7224 */ /* 0x000fe200078e0041 */
[----:B------:R0:W-:Y:S01]  /*5aa10*/  STL.64 [R1+0x4448], R36 ;  /* 0x0044482401007387 */ /* 0x0001e20000100a00 */
[----:B------:R-:W-:Y:S02]  /*5aa20*/  IMAD.MOV.U32 R33, RZ, RZ, R76 ;  /* 0x000000ffff217224 */ /* 0x000fe400078e004c */
[C---:B------:R-:W-:Y:S02]  /*5aa30*/  IMAD.X R65, R158.reuse, 0x1, R5, P2 ;  /* 0x000000019e417824 */ /* 0x040fe400010e0605 */
[C---:B------:R-:W-:Y:S02]  /*5aa40*/  IMAD.X R35, R158.reuse, 0x1, R7, P4 ;  /* 0x000000019e237824 */ /* 0x040fe400020e0607 */
[----:B------:R-:W-:Y:S02]  /*5aa50*/  IMAD.MOV.U32 R155, RZ, RZ, R153 ;  /* 0x000000ffff9b7224 */ /* 0x000fe400078e0099 */
[----:B------:R-:W-:Y:S01]  /*5aa60*/  IMAD.MOV.U32 R153, RZ, RZ, R33 ;  /* 0x000000ffff997224 */ /* 0x000fe200078e0021 */
[----:B0-----:R-:W2:Y:S01]  /*5aa70*/  LDL.LU.64 R36, [R1+0x5870] ;  /* 0x0058700001247983 */ /* 0x001ea20000300a00 */
[----:B------:R-:W-:-:S03]  /*5aa80*/  IMAD.X R33, R158, 0x1, R13, P1 ;  /* 0x000000019e217824 */ /* 0x000fc600008e060d */
[----:B------:R0:W-:Y:S04]  /*5aa90*/  STL.64 [R1+0x4440], R64 ;  /* 0x0044404001007387 */ /* 0x0001e80000100a00 */
[----:B------:R1:W-:Y:S01]  /*5aaa0*/  STL.64 [R1+0x4438], R34 ;  /* 0x0044382201007387 */ /* 0x0003e20000100a00 */
[C---:B0-----:R-:W-:Y:S02]  /*5aab0*/  IADD3 R64, P2, R159.reuse, R4, RZ ;  /* 0x000000049f407210 */ /* 0x041fe40007f5e0ff */
[----:B-1----:R-:W-:Y:S01]  /*5aac0*/  SHF.R.S32.HI R35, RZ, 0x1f, R159 ;  /* 0x0000001fff237819 */ /* 0x002fe2000001149f */
[----:B------:R0:W-:Y:S01]  /*5aad0*/  STL.64 [R1+0x4430], R32 ;  /* 0x0044302001007387 */ /* 0x0001e20000100a00 */
[----:B------:R-:W-:-:S03]  /*5aae0*/  IADD3 R34, P4, R159, R6, RZ ;  /* 0x000000069f227210 */ /* 0x000fc60007f9e0ff */
[----:B------:R-:W-:Y:S01]  /*5aaf0*/  IMAD.X R65, R35, 0x1, R3, P2 ;  /* 0x0000000123417824 */ /* 0x000fe200010e0603 */
[C---:B------:R-:W-:Y:S02]  /*5ab00*/  IADD3 R158, P2, R159.reuse, R2, RZ ;  /* 0x000000029f9e7210 */ /* 0x040fe40007f5e0ff */
[----:B0-----:R-:W-:Y:S01]  /*5ab10*/  IADD3 R32, P1, R159, R0, RZ ;  /* 0x000000009f207210 */ /* 0x001fe20007f3e0ff */
[----:B------:R-:W-:Y:S01]  /*5ab20*/  IMAD.MOV.U32 R159, RZ, RZ, R35 ;  /* 0x000000ffff9f7224 */ /* 0x000fe200078e0023 */
[----:B------:R0:W-:Y:S03]  /*5ab30*/  STL.64 [R1+0x4428], R64 ;  /* 0x0044284001007387 */ /* 0x0001e60000100a00 */
[C---:B------:R-:W-:Y:S02]  /*5ab40*/  IMAD.X R35, R159.reuse, 0x1, R5, P4 ;  /* 0x000000019f237824 */ /* 0x040fe400020e0605 */
[C---:B------:R-:W-:Y:S01]  /*5ab50*/  IMAD.X R33, R159.reuse, 0x1, R7, P1 ;  /* 0x000000019f217824 */ /* 0x040fe200008e0607 */
[----:B0-----:R-:W2:Y:S04]  /*5ab60*/  LDL.LU.64 R64, [R1+0x5868] ;  /* 0x0058680001407983 */ /* 0x001ea80000300a00 */
        /* <DEDUP_REMOVED lines=9> */
[----:B0-----:R-:W-:Y:S02]  /*5ac00*/  IMAD.MOV.U32 R158, RZ, RZ, R155 ;  /* 0x000000ffff9e7224 */ /* 0x001fe400078e009b */
[----:B------:R-:W-:Y:S02]  /*5ac10*/  IMAD.MOV.U32 R155, RZ, RZ, R153 ;  /* 0x000000ffff9b7224 */ /* 0x000fe400078e0099 */
[----:B-1----:R-:W-:-:S04]  /*5ac20*/  IMAD.MOV.U32 R35, RZ, RZ, R33 ;  /* 0x000000ffff237224 */ /* 0x002fc800078e0021 */
[----:B------:R-:W-:Y:S02]  /*5ac30*/  IMAD.X R33, R35, 0x1, R5, P1 ;  /* 0x0000000123217824 */ /* 0x000fe400008e0605 */
[----:B------:R-:W-:Y:S01]  /*5ac40*/  IMAD.MOV.U32 R153, RZ, RZ, R38 ;  /* 0x000000ffff997224 */ /* 0x000fe200078e0026 */
[C---:B------:R-:W-:Y:S01]  /*5ac50*/  IADD3 R38, P2, R160.reuse, R0, RZ ;  /* 0x00000000a0267210 */ /* 0x040fe20007f5e0ff */
[----:B------:R-:W-:Y:S01]  /*5ac60*/  IMAD.MOV.U32 R159, RZ, RZ, R157 ;  /* 0x000000ffff9f7224 */ /* 0x000fe200078e009d */
[----:B------:R-:W-:Y:S01]  /*5ac70*/  IADD3 R34, P4, R160, R2, RZ ;  /* 0x00000002a0227210 */ /* 0x000fe20007f9e0ff */
[----:B------:R0:W-:Y:S01]  /*5ac80*/  STL.64 [R1+0x4400], R32 ;  /* 0x0044002001007387 */ /* 0x0001e20000100a00 */
[----:B------:R-:W-:Y:S01]  /*5ac90*/  IMAD.MOV.U32 R157, RZ, RZ, R154 ;  /* 0x000000ffff9d7224 */ /* 0x000fe200078e009a */
[----:B------:R-:W-:Y:S01]  /*5aca0*/  SHF.R.S32.HI R160, RZ, 0x1f, R161 ;  /* 0x0000001fffa07819 */ /* 0x000fe200000114a1 */
[----:B------:R-:W-:Y:S02]  /*5acb0*/  IMAD.MOV.U32 R154, RZ, RZ, R16 ;  /* 0x000000ffff9a7224 */ /* 0x000fe400078e0010 */
[----:B------:R-:W-:-:S02]  /*5acc0*/  IMAD.MOV.U32 R16, RZ, RZ, R39 ;  /* 0x000000ffff107224 */ /* 0x000fc400078e0027 */
[----:B------:R-:W-:Y:S01]  /*5acd0*/  IMAD.X R39, R35, 0x1, R7, P2 ;  /* 0x0000000123277824 */ /* 0x000fe200010e0607 */
[----:B0-----:R-:W-:Y:S01]  /*5ace0*/  IADD3 R32, P1, R161, R4, RZ ;  /* 0x00000004a1207210 */ /* 0x001fe20007f3e0ff */
[----:B------:R-:W-:-:S03]  /*5acf0*/  IMAD.X R35, R35, 0x1, R13, P4 ;  /* 0x0000000123237824 */ /* 0x000fc600020e060d */
[----:B------:R0:W-:Y:S01]  /*5ad00*/  STL.64 [R1+0x43f8], R38 ;  /* 0x0043f82601007387 */ /* 0x0001e20000100a00 */
[----:B------:R-:W-:-:S03]  /*5ad10*/  IMAD.X R33, R160, 0x1, R3, P1 ;  /* 0x00000001a0217824 */ /* 0x000fc600008e0603 */
[----:B------:R1:W-:Y:S04]  /*5ad20*/  STL.64 [R1+0x43f0], R34 ;  /* 0x0043f02201007387 */ /* 0x0003e80000100a00 */
[----:B------:R4:W-:Y:S01]  /*5ad30*/  STL.64 [R1+0x43e8], R32 ;  /* 0x0043e82001007387 */ /* 0x0009e20000100a00 */
[C---:B0-----:R-:W-:Y:S02]  /*5ad40*/  IADD3 R38, P2, R161.reuse, R6, RZ ;  /* 0x00000006a1267210 */ /* 0x041fe40007f5e0ff */
[----:B-1----:R-:W-:Y:S01]  /*5ad50*/  IADD3 R34, P4, R161, R0, RZ ;  /* 0x00000000a1227210 */ /* 0x002fe20007f9e0ff */
[----:B----4-:R-:W-:-:S04]  /*5ad60*/  IMAD.MOV.U32 R33, RZ, RZ, R160 ;  /* 0x000000ffff217224 */ /* 0x010fc800078e00a0 */
[C---:B------:R-:W-:Y:S02]  /*5ad70*/  IMAD.X R39, R33.reuse, 0x1, R5, P2 ;  /* 0x0000000121277824 */ /* 0x040fe400010e0605 */
[----:B------:R-:W-:Y:S01]  /*5ad80*/  IMAD.X R35, R33, 0x1, R7, P4 ;  /* 0x0000000121237824 */ /* 0x000fe200020e0607 */
[----:B------:R-:W-:Y:S02]  /*5ad90*/  IADD3 R32, P1, R161, R2, RZ ;  /* 0x00000002a1207210 */ /* 0x000fe40007f3e0ff */
[----:B------:R0:W-:Y:S01]  /*5ada0*/  STL.64 [R1+0x43e0], R38 ;  /* 0x0043e02601007387 */ /* 0x0001e20000100a00 */
[----:B------:R-:W-:Y:S02]  /*5adb0*/  IADD3 R160, P2, R162, R4, RZ ;  /* 0x00000004a2a07210 */ /* 0x000fe40007f5e0ff */
[----:B------:R-:W-:Y:S01]  /*5adc0*/  IMAD.X R33, R33, 0x1, R13, P1 ;  /* 0x0000000121217824 */ /* 0x000fe200008e060d */
[----:B0-----:R-:W4:Y:S04]  /*5add0*/  LDL.LU.64 R38, [R1+0x5860] ;  /* 0x0058600001267983 */ /* 0x001f280000300a00 */
[----:B------:R0:W-:Y:S02]  /*5ade0*/  STL.64 [R1+0x43d8], R34 ;  /* 0x0043d82201007387 */ /* 0x0001e40000100a00 */
[----:B0-----:R-:W-:-:S02]  /*5adf0*/  SHF.R.S32.HI R35, RZ, 0x1f, R162 ;  /* 0x0000001fff237819 */ /* 0x001fc400000114a2 */
        /* <DEDUP_REMOVED lines=10> */
[----:B------:R0:W-:Y:S04]  /*5aea0*/  STL.64 [R1+0x43c0], R34 ;  /* 0x0043c02201007387 */ /* 0x0001e80000100a00 */
[----:B------:R-:W-:Y:S04]  /*5aeb0*/  STL.64 [R1+0x43b8], R32 ;  /* 0x0043b82001007387 */ /* 0x000fe80000100a00 */
[----:B------:R1:W-:Y:S01]  /*5aec0*/  STL.64 [R1+0x43b0], R160 ;  /* 0x0043b0a001007387 */ /* 0x0003e20000100a00 */
[----:B0-----:R-:W-:-:S02]  /*5aed0*/  IADD3 R34, P4, R163, R4, RZ ;  /* 0x00000004a3227210 */ /* 0x001fc40007f9e0ff */
[----:B-1----:R-:W-:Y:S01]  /*5aee0*/  SHF.R.S32.HI R161, RZ, 0x1f, R163 ;  /* 0x0000001fffa17819 */ /* 0x002fe200000114a3 */
[----:B------:R-:W-:Y:S02]  /*5aef0*/  IMAD.MOV.U32 R160, RZ, RZ, R159 ;  /* 0x000000ffffa07224 */ /* 0x000fe400078e009f */
[----:B------:R-:W-:Y:S02]  /*5af00*/  IMAD.MOV.U32 R159, RZ, RZ, R158 ;  /* 0x000000ffff9f7224 */ /* 0x000fe400078e009e */
[----:B------:R-:W-:Y:S02]  /*5af10*/  IMAD.X R35, R161, 0x1, R3, P4 ;  /* 0x00000001a1237824 */ /* 0x000fe400020e0603 */
[----:B------:R-:W-:Y:S02]  /*5af20*/  IMAD.MOV.U32 R158, RZ, RZ, R157 ;  /* 0x000000ffff9e7224 */ /* 0x000fe400078e009d */
[----:B------:R-:W-:Y:S02]  /*5af30*/  IMAD.MOV.U32 R157, RZ, RZ, R155 ;  /* 0x000000ffff9d7224 */ /* 0x000fe400078e009b */
[----:B------:R-:W-:Y:S01]  /*5af40*/  IMAD.MOV.U32 R155, RZ, RZ, R154 ;  /* 0x000000ffff9b7224 */ /* 0x000fe200078e009a */
[----:B------:R-:W-:Y:S01]  /*5af50*/  IADD3 R32, P1, R163, R6, RZ ;  /* 0x00000006a3207210 */ /* 0x000fe20007f3e0ff */
[----:B------:R-:W-:Y:S01]  /*5af60*/  IMAD.MOV.U32 R154, RZ, RZ, R153 ;  /* 0x000000ffff9a7224 */ /* 0x000fe200078e0099 */
[----:B------:R0:W-:Y:S01]  /*5af70*/  STL.64 [R1+0x43a8], R34 ;  /* 0x0043a82201007387 */ /* 0x0001e20000100a00 */
[----:B------:R-:W-:-:S02]  /*5af80*/  IMAD.MOV.U32 R153, RZ, RZ, R16 ;  /* 0x000000ffff997224 */ /* 0x000fc400078e0010 */
[----:B------:R-:W-:Y:S02]  /*5af90*/  IMAD.MOV.U32 R16, RZ, RZ, R15 ;  /* 0x000000ffff107224 */ /* 0x000fe400078e000f */
[----:B------:R-:W-:Y:S01]  /*5afa0*/  IMAD.MOV.U32 R15, RZ, RZ, R26 ;  /* 0x000000ffff0f7224 */ /* 0x000fe200078e001a */
[C---:B------:R-:W-:Y:S01]  /*5afb0*/  IADD3 R26, P2, R163.reuse, R0, RZ ;  /* 0x00000000a31a7210 */ /* 0x040fe20007f5e0ff */
[----:B0-----:R-:W-:Y:S01]  /*5afc0*/  IMAD.MOV.U32 R35, RZ, RZ, R161 ;  /* 0x000000ffff237224 */ /* 0x001fe200078e00a1 */
[----:B------:R-:W-:-:S03]  /*5afd0*/  IADD3 R34, P4, R163, R2, RZ ;  /* 0x00000002a3227210 */ /* 0x000fc60007f9e0ff */
[C---:B------:R-:W-:Y:S01]  /*5afe0*/  IMAD.X R33, R35.reuse, 0x1, R5, P1 ;  /* 0x0000000123217824 */ /* 0x040fe200008e0605 */
[----:B------:R0:W-:Y:S01]  /*5aff0*/  STL [R1+0x4398], R26 ;  /* 0x0043981a01007387 */ /* 0x0001e20000100800 */
[----:B------:R-:W-:Y:S02]  /*5b000*/  IMAD.MOV.U32 R162, RZ, RZ, R26 ;  /* 0x000000ffffa27224 */ /* 0x000fe400078e001a */
[----:B------:R-:W-:Y:S01]  /*5b010*/  IMAD.MOV.U32 R163, RZ, RZ, R27 ;  /* 0x000000ffffa37224 */ /* 0x000fe200078e001b */
[----:B------:R-:W-:Y:S01]  /*5b020*/  SHF.R.S32.HI R161, RZ, 0x1f, R164 ;  /* 0x0000001fffa17819 */ /* 0x000fe200000114a4 */
[C---:B------:R-:W-:Y:S01]  /*5b030*/  IMAD.X R163, R35.reuse, 0x1, R7, P2 ;  /* 0x0000000123a37824 */ /* 0x040fe200010e0607 */
[----:B0-----:R-:W4:Y:S04]  /*5b040*/  LDL.LU.64 R26, [R1+0x5858] ;  /* 0x00585800011a7983 */ /* 0x001f280000300a00 */
[----:B------:R0:W-:Y:S01]  /*5b050*/  STL.64 [R1+0x43a0], R32 ;  /* 0x0043a02001007387 */ /* 0x0001e20000100a00 */
[----:B------:R-:W-:Y:S01]  /*5b060*/  IMAD.X R35, R35, 0x1, R13, P4 ;  /* 0x0000000123237824 */ /* 0x000fe200020e060d */
[----:B------:R-:W-:-:S02]  /*5b070*/  IADD3 R162, P2, R164, R6, RZ ;  /* 0x00000006a4a27210 */ /* 0x000fc40007f5e0ff */
[----:B------:R1:W-:Y:S01]  /*5b080*/  STL [R1+0x439c], R163 ;  /* 0x00439ca301007387 */ /* 0x0003e20000100800 */
[----:B0-----:R-:W-:-:S03]  /*5b090*/  IADD3 R32, P1, R164, R4, RZ ;  /* 0x00000004a4207210 */ /* 0x001fc60007f3e0ff */
[----:B------:R0:W-:Y:S02]  /*5b0a0*/  STL.64 [R1+0x4390], R34 ;  /* 0x0043902201007387 */ /* 0x0001e40000100a00 */
[C---:B------:R-:W-:Y:S02]  /*5b0b0*/  IMAD.X R33, R161.reuse, 0x1, R3, P1 ;  /* 0x00000001a1217824 */ /* 0x040fe400008e0603 */
[----:B-1----:R-:W-:-:S03]  /*5b0c0*/  IMAD.X R163, R161, 0x1, R5, P2 ;  /* 0x00000001a1a37824 */ /* 0x002fc600010e0605 */
[----:B------:R1:W-:Y:S01]  /*5b0d0*/  STL.64 [R1+0x4388], R32 ;  /* 0x0043882001007387 */ /* 0x0003e20000100a00 */
[----:B0-----:R-:W-:-:S03]  /*5b0e0*/  IADD3 R34, P4, R164, R0, RZ ;  /* 0x00000000a4227210 */ /* 0x001fc60007f9e0ff */
[----:B------:R0:W-:Y:S01]  /*5b0f0*/  STL.64 [R1+0x4380], R162 ;  /* 0x004380a201007387 */ /* 0x0001e20000100a00 */
[----:B-1----:R-:W-:Y:S01]  /*5b100*/  IADD3 R32, P1, R164, R2, RZ ;  /* 0x00000002a4207210 */ /* 0x002fe20007f3e0ff */
[----:B------:R-:W-:Y:S01]  /*5b110*/  IMAD.X R35, R161, 0x1, R7, P4 ;  /* 0x00000001a1237824 */ /* 0x000fe200020e0607 */
[----:B0-----:R-:W-:-:S03]  /*5b120*/  IADD3 R162, P2, R165, R4, RZ ;  /* 0x00000004a5a27210 */ /* 0x001fc60007f5e0ff */
[----:B------:R-:W-:Y:S01]  /*5b130*/  IMAD.X R33, R161, 0x1, R13, P1 ;  /* 0x00000001a1217824 */ /* 0x000fe200008e060d */
[----:B------:R-:W-:Y:S01]  /*5b140*/  SHF.R.S32.HI R161, RZ, 0x1f, R165 ;  /* 0x0000001fffa17819 */ /* 0x000fe200000114a5 */
[----:B------:R0:W-:Y:S04]  /*5b150*/  STL.64 [R1+0x4378], R34 ;  /* 0x0043782201007387 */ /* 0x0001e80000100a00 */
[----:B------:R-:W-:Y:S01]  /*5b160*/  IMAD.X R163, R161, 0x1, R3, P2 ;  /* 0x00000001a1a37824 */ /* 0x000fe200010e0603 */
        /* <DEDUP_REMOVED lines=8> */
[----:B------:R-:W-:Y:S01]  /*5b1f0*/  IMAD.X R163, R161, 0x1, R13, P2 ;  /* 0x00000001a1a37824 */ /* 0x000fe200010e060d */
[----:B------:R-:W-:Y:S02]  /*5b200*/  IADD3 R164, P4, R166, R4, RZ ;  /* 0x00000004a6a47210 */ /* 0x000fe40007f9e0ff */
[----:B0-----:R-:W3:Y:S04]  /*5b210*/  LDL.LU.64 R34, [R1+0x5850] ;  /* 0x0058500001227983 */ /* 0x001ee80000300a00 */
[----:B------:R-:W-:Y:S04]  /*5b220*/  STL.64 [R1+0x4358], R32 ;  /* 0x0043582001007387 */ /* 0x000fe80000100a00 */
[----:B------:R0:W-:Y:S02]  /*5b230*/  STL.64 [R1+0x4350], R162 ;  /* 0x004350a201007387 */ /* 0x0001e40000100a00 */
[----:B0-----:R-:W-:Y:S01]  /*5b240*/  SHF.R.S32.HI R163, RZ, 0x1f, R166 ;  /* 0x0000001fffa37819 */ /* 0x001fe200000114a6 */
[----:B------:R-:W-:-:S02]  /*5b250*/  IMAD.MOV.U32 R162, RZ, RZ, R160 ;  /* 0x000000ffffa27224 */ /* 0x000fc400078e00a0 */
[----:B------:R-:W-:Y:S02]  /*5b260*/  IMAD.MOV.U32 R160, RZ, RZ, R158 ;  /* 0x000000ffffa07224 */ /* 0x000fe400078e009e */
[----:B------:R-:W-:Y:S02]  /*5b270*/  IMAD.X R165, R163, 0x1, R3, P4 ;  /* 0x00000001a3a57824 */ /* 0x000fe400020e0603 */
[----:B------:R-:W-:Y:S02]  /*5b280*/  IMAD.MOV.U32 R158, RZ, RZ, R155 ;  /* 0x000000ffff9e7224 */ /* 0x000fe400078e009b */
[----:B------:R-:W-:Y:S01]  /*5b290*/  IMAD.MOV.U32 R155, RZ, RZ, R153 ;  /* 0x000000ffff9b7224 */ /* 0x000fe200078e0099 */
[----:B------:R0:W-:Y:S01]  /*5b2a0*/  STL.64 [R1+0x4348], R164 ;  /* 0x004348a401007387 */ /* 0x0001e20000100a00 */
[----:B------:R-:W-:Y:S01]  /*5b2b0*/  IMAD.MOV.U32 R153, RZ, RZ, R24 ;  /* 0x000000ffff997224 */ /* 0x000fe200078e0018 */
[C---:B------:R-:W-:Y:S02]  /*5b2c0*/  IADD3 R32, P1, R166.reuse, R6, RZ ;  /* 0x00000006a6207210 */ /* 0x040fe40007f3e0ff */
[----:B------:R-:W-:Y:S01]  /*5b2d0*/  IADD3 R24, P2, R166, R0, RZ ;  /* 0x00000000a6187210 */ /* 0x000fe20007f5e0ff */
[----:B------:R-:W-:-:S02]  /*5b2e0*/  IMAD.MOV.U32 R25, RZ, RZ, R98 ;  /* 0x000000ffff197224 */ /* 0x000fc400078e0062 */
[----:B------:R-:W-:Y:S01]  /*5b2f0*/  IMAD.MOV.U32 R161, RZ, RZ, R159 ;  /* 0x000000ffffa17224 */ /* 0x000fe200078e009f */
[----:B0-----:R-:W-:Y:S01]  /*5b300*/  IADD3 R164, P4, R166, R2, RZ ;  /* 0x00000002a6a47210 */ /* 0x001fe20007f9e0ff */
[----:B------:R-:W-:Y:S02]  /*5b310*/  IMAD.MOV.U32 R166, RZ, RZ, R163 ;  /* 0x000000ffffa67224 */ /* 0x000fe400078e00a3 */
[----:B------:R-:W-:Y:S02]  /*5b320*/  IMAD.MOV.U32 R159, RZ, RZ, R157 ;  /* 0x000000ffff9f7224 */ /* 0x000fe400078e009d */
[C---:B------:R-:W-:Y:S01]  /*5b330*/  IMAD.X R33, R166.reuse, 0x1, R5, P1 ;  /* 0x00000001a6217824 */ /* 0x040fe200008e0605 */
[----:B------:R-:W-:Y:S01]  /*5b340*/  SHF.R.S32.HI R141, RZ, 0x1f, R144 ;  /* 0x0000001fff8d7819 */ /* 0x000fe20000011490 */
[----:B------:R-:W-:Y:S01]  /*5b350*/  IMAD.MOV.U32 R157, RZ, RZ, R154 ;  /* 0x000000ffff9d7224 */ /* 0x000fe200078e009a */
[--C-:B------:R-:W-:Y:S01]  /*5b360*/  SHF.R.S32.HI R144, RZ, 0x1f, R25.reuse ;  /* 0x0000001fff907819 */ /* 0x100fe20000011419 */
[----:B------:R-:W-:Y:S01]  /*5b370*/  IMAD.MOV.U32 R154, RZ, RZ, R16 ;  /* 0x000000ffff9a7224 */ /* 0x000fe200078e0010 */
[----:B------:R0:W-:Y:S01]  /*5b380*/  STL.64 [R1+0x4340], R32 ;  /* 0x0043402001007387 */ /* 0x0001e20000100a00 */
[----:B------:R-:W-:Y:S01]  /*5b390*/  IMAD.MOV.U32 R16, RZ, RZ, R25 ;  /* 0x000000ffff107224 */ /* 0x000fe200078e0019 */
[----:B------:R-:W-:Y:S01]  /*5b3a0*/  SHF.R.S32.HI R163, RZ, 0x1f, R167 ;  /* 0x0000001fffa37819 */ /* 0x000fe200000114a7 */
[----:B------:R-:W-:-:S02]  /*5b3b0*/  IMAD.X R25, R166, 0x1, R7, P2 ;  /* 0x00000001a6197824 */ /* 0x000fc400010e0607 */
[----:B------:R-:W-:-:S03]  /*5b3c0*/  IMAD.X R165, R166, 0x1, R13, P4 ;  /* 0x00000001a6a57824 */ /* 0x000fc600020e060d */
[----:B------:R1:W-:Y:S01]  /*5b3d0*/  STL.64 [R1+0x4338], R24 ;  /* 0x0043381801007387 */ /* 0x0003e20000100a00 */
[----:B0-----:R-:W-:-:S03]  /*5b3e0*/  IADD3 R32, P1, R167, R4, RZ ;  /* 0x00000004a7207210 */ /* 0x001fc60007f3e0ff */
[----:B------:R0:W-:Y:S02]  /*5b3f0*/  STL.64 [R1+0x4330], R164 ;  /* 0x004330a401007387 */ /* 0x0001e40000100a00 */
[----:B------:R-:W-:Y:S01]  /*5b400*/  IMAD.X R33, R163, 0x1, R3, P1 ;  /* 0x00000001a3217824 */ /* 0x000fe200008e0603 */
[C---:B------:R-:W-:Y:S02]  /*5b410*/  IADD3 R166, P1, R167.reuse, R2, RZ ;  /* 0x00000002a7a67210 */ /* 0x040fe40007f3e0ff */
[C---:B-1----:R-:W-:Y:S02]  /*5b420*/  IADD3 R24, P2, R167.reuse, R6, RZ ;  /* 0x00000006a7187210 */ /* 0x042fe40007f5e0ff */
[----:B0-----:R-:W-:Y:S01]  /*5b430*/  IADD3 R164, P4, R167, R0, RZ ;  /* 0x00000000a7a47210 */ /* 0x001fe20007f9e0ff */
[----:B------:R-:W-:Y:S01]  /*5b440*/  IMAD.MOV.U32 R167, RZ, RZ, R163 ;  /* 0x000000ffffa77224 */ /* 0x000fe200078e00a3 */
[----:B------:R0:W-:Y:S03]  /*5b450*/  STL.64 [R1+0x4328], R32 ;  /* 0x0043282001007387 */ /* 0x0001e60000100a00 */
[C---:B------:R-:W-:Y:S01]  /*5b460*/  IMAD.X R25, R167.reuse, 0x1, R5, P2 ;  /* 0x00000001a7197824 */ /* 0x040fe200010e0605 */
[----:B------:R-:W-:Y:S01]  /*5b470*/  SHF.R.S32.HI R163, RZ, 0x1f, R168 ;  /* 0x0000001fffa37819 */ /* 0x000fe200000114a8 */
[C---:B------:R-:W-:Y:S01]  /*5b480*/  IMAD.X R165, R167.reuse, 0x1, R7, P4 ;  /* 0x00000001a7a57824 */ /* 0x040fe200020e0607 */
[----:B0-----:R-:W3:Y:S04]  /*5b490*/  LDL.LU.64 R32, [R1+0x5848] ;  /* 0x0058480001207983 */ /* 0x001ee80000300a00 */
[----:B------:R0:W-:Y:S01]  /*5b4a0*/  STL.64 [R1+0x4320], R24 ;  /* 0x0043201801007387 */ /* 0x0001e20000100a00 */
[----:B------:R-:W-:-:S03]  /*5b4b0*/  IMAD.X R167, R167, 0x1, R13, P1 ;  /* 0x00000001a7a77824 */ /* 0x000fc600008e060d */
        /* <DEDUP_REMOVED lines=9> */
[C---:B------:R-:W-:Y:S01]  /*5b550*/  IMAD.X R165, R168.reuse, 0x1, R5, P4 ;  /* 0x00000001a8a57824 */ /* 0x040fe200020e0605 */
[----:B------:R-:W-:Y:S01]  /*5b560*/  SHF.R.S32.HI R163, RZ, 0x1f, R169 ;  /* 0x0000001fffa37819 */ /* 0x000fe200000114a9 */
[----:B------:R-:W-:-:S03]  /*5b570*/  IMAD.X R167, R168, 0x1, R7, P1 ;  /* 0x00000001a8a77824 */ /* 0x000fc600008e0607 */
        /* <DEDUP_REMOVED lines=8> */
[----:B0-----:R-:W-:Y:S01]  /*5b600*/  IADD3 R24, P2, R169, R0, RZ ;  /* 0x00000000a9187210 */ /* 0x001fe20007f5e0ff */
[----:B------:R-:W-:-:S04]  /*5b610*/  IMAD.X R167, R163, 0x1, R5, P1 ;  /* 0x00000001a3a77824 */ /* 0x000fc800008e0605 */
[----:B------:R-:W-:Y:S01]  /*5b620*/  IMAD.X R25, R163, 0x1, R7, P2 ;  /* 0x00000001a3197824 */ /* 0x000fe200010e0607 */
[----:B-1----:R-:W-:-:S04]  /*5b630*/  IADD3 R164, P4, R169, R2, RZ ;  /* 0x00000002a9a47210 */ /* 0x002fc80007f9e0ff */
[----:B------:R0:W-:Y:S01]  /*5b640*/  STL.64 [R1+0x42d8], R24 ;  /* 0x0042d81801007387 */ /* 0x0001e20000100a00 */
[----:B------:R-:W-:-:S03]  /*5b650*/  IMAD.X R165, R163, 0x1, R13, P4 ;  /* 0x00000001a3a57824 */ /* 0x000fc600020e060d */
[----:B------:R1:W-:Y:S01]  /*5b660*/  STL.64 [R1+0x42e0], R166 ;  /* 0x0042e0a601007387 */ /* 0x0003e20000100a00 */
[C---:B------:R-:W-:Y:S01]  /*5b670*/  IADD3 R168, P1, R170.reuse, R4, RZ ;  /* 0x00000004aaa87210 */ /* 0x040fe20007f3e0ff */
[----:B------:R-:W-:Y:S02]  /*5b680*/  IMAD.MOV.U32 R163, RZ, RZ, R159 ;  /* 0x000000ffffa37224 */ /* 0x000fe400078e009f */
[----:B------:R2:W-:Y:S01]  /*5b690*/  STL.64 [R1+0x42d0], R164 ;  /* 0x0042d0a401007387 */ /* 0x0005e20000100a00 */
[----:B------:R-:W-:Y:S01]  /*5b6a0*/  IMAD.MOV.U32 R31, RZ, RZ, R100 ;  /* 0x000000ffff1f7224 */ /* 0x000fe200078e0064 */
[----:B0-----:R-:W-:Y:S01]  /*5b6b0*/  IADD3 R24, P2, R170, R6, RZ ;  /* 0x00000006aa187210 */ /* 0x001fe20007f5e0ff */
[----:B------:R-:W-:Y:S01]  /*5b6c0*/  IMAD.MOV.U32 R159, RZ, RZ, R154 ;  /* 0x000000ffff9f7224 */ /* 0x000fe200078e009a */
[----:B-1----:R-:W-:Y:S01]  /*5b6d0*/  SHF.R.S32.HI R167, RZ, 0x1f, R170 ;  /* 0x0000001fffa77819 */ /* 0x002fe200000114aa */
[----:B------:R-:W-:Y:S02]  /*5b6e0*/  IMAD.MOV.U32 R154, RZ, RZ, R246 ;  /* 0x000000ffff9a7224 */ /* 0x000fe400078e00f6 */
[----:B--2---:R-:W-:-:S02]  /*5b6f0*/  IMAD.MOV.U32 R165, RZ, RZ, R161 ;  /* 0x000000ffffa57224 */ /* 0x004fc400078e00a1 */
[----:B------:R-:W-:Y:S02]  /*5b700*/  IMAD.MOV.U32 R161, RZ, RZ, R157 ;  /* 0x000000ffffa17224 */ /* 0x000fe400078e009d */
[----:B------:R-:W-:Y:S01]  /*5b710*/  IMAD.MOV.U32 R157, RZ, RZ, R30 ;  /* 0x000000ffff9d7224 */ /* 0x000fe200078e001e */
[C---:B------:R-:W-:Y:S01]  /*5b720*/  IADD3 R30, P4, R170.reuse, R0, RZ ;  /* 0x00000000aa1e7210 */ /* 0x040fe20007f9e0ff */
[----:B------:R-:W-:Y:S01]  /*5b730*/  IMAD.X R169, R167, 0x1, R3, P1 ;  /* 0x00000001a7a97824 */ /* 0x000fe200008e0603 */
[----:B------:R-:W-:Y:S01]  /*5b740*/  IADD3 R246, P1, R170, R2, RZ ;  /* 0x00000002aaf67210 */ /* 0x000fe20007f3e0ff */
[----:B------:R-:W-:Y:S02]  /*5b750*/  IMAD.MOV.U32 R247, RZ, RZ, R70 ;  /* 0x000000fffff77224 */ /* 0x000fe400078e0046 */
[----:B------:R-:W-:Y:S02]  /*5b760*/  IMAD.MOV.U32 R166, RZ, RZ, R162 ;  /* 0x000000ffffa67224 */ /* 0x000fe400078e00a2 */
[----:B------:R-:W-:-:S02]  /*5b770*/  IMAD.MOV.U32 R164, RZ, RZ, R160 ;  /* 0x000000ffffa47224 */ /* 0x000fc400078e00a0 */
[----:B------:R-:W-:Y:S01]  /*5b780*/  IMAD.X R25, R167, 0x1, R5, P2 ;  /* 0x00000001a7197824 */ /* 0x000fe200010e0605 */
[----:B------:R-:W-:Y:S01]  /*5b790*/  SHF.R.S32.HI R137, RZ, 0x1f, R31 ;  /* 0x0000001fff897819 */ /* 0x000fe2000001141f */
[----:B------:R-:W-:Y:S02]  /*5b7a0*/  IMAD.MOV.U32 R162, RZ, RZ, R158 ;  /* 0x000000ffffa27224 */ /* 0x000fe400078e009e */
[----:B------:R-:W-:Y:S02]  /*5b7b0*/  IMAD.MOV.U32 R160, RZ, RZ, R155 ;  /* 0x000000ffffa07224 */ /* 0x000fe400078e009b */
[----:B------:R-:W-:Y:S02]  /*5b7c0*/  IMAD.MOV.U32 R158, RZ, RZ, R153 ;  /* 0x000000ffff9e7224 */ /* 0x000fe400078e0099 */
[----:B------:R-:W-:Y:S01]  /*5b7d0*/  IMAD.MOV.U32 R155, RZ, RZ, R31 ;  /* 0x000000ffff9b7224 */ /* 0x000fe200078e001f */
[----:B------:R0:W-:Y:S01]  /*5b7e0*/  STL.64 [R1+0x42c8], R168 ;  /* 0x0042c8a801007387 */ /* 0x0001e20000100a00 */
[----:B------:R-:W-:-:S02]  /*5b7f0*/  IMAD.MOV.U32 R153, RZ, RZ, R247 ;  /* 0x000000ffff997224 */ /* 0x000fc400078e00f7 */
[C---:B------:R-:W-:Y:S01]  /*5b800*/  IMAD.X R31, R167.reuse, 0x1, R7, P4 ;  /* 0x00000001a71f7824 */ /* 0x040fe200020e0607 */
[----:B------:R1:W-:Y:S01]  /*5b810*/  STL.64 [R1+0x42c0], R24 ;  /* 0x0042c01801007387 */ /* 0x0003e20000100a00 */
[----:B------:R-:W-:Y:S02]  /*5b820*/  IMAD.X R247, R167, 0x1, R13, P1 ;  /* 0x00000001a7f77824 */ /* 0x000fe400008e060d */
[----:B------:R-:W-:Y:S02]  /*5b830*/  IMAD.MOV.U32 R167, RZ, RZ, R164 ;  /* 0x000000ffffa77224 */ /* 0x000fe400078e00a4 */
[----:B------:R-:W-:Y:S02]  /*5b840*/  IMAD.MOV.U32 R244, RZ, RZ, R102 ;  /* 0x000000fffff47224 */ /* 0x000fe400078e0066 */
[----:B------:R-:W-:Y:S01]  /*5b850*/  IMAD.MOV.U32 R164, RZ, RZ, R162 ;  /* 0x000000ffffa47224 */ /* 0x000fe200078e00a2 */
[----:B0-----:R-:W-:Y:S01]  /*5b860*/  SHF.R.S32.HI R169, RZ, 0x1f, R171 ;  /* 0x0000001fffa97819 */ /* 0x001fe200000114ab */
[----:B------:R-:W-:Y:S01]  /*5b870*/  IMAD.MOV.U32 R162, RZ, RZ, R159 ;  /* 0x000000ffffa27224 */ /* 0x000fe200078e009f */
[----:B------:R0:W-:Y:S01]  /*5b880*/  STL.64 [R1+0x42b8], R30 ;  /* 0x0042b81e01007387 */ /* 0x0001e20000100a00 */
[----:B-1----:R-:W-:Y:S01]  /*5b890*/  IADD3 R24, P2, R171, R4, RZ ;  /* 0x00000004ab187210 */ /* 0x002fe20007f5e0ff */
[----:B------:R-:W-:-:S02]  /*5b8a0*/  IMAD.MOV.U32 R159, RZ, RZ, R155 ;  /* 0x000000ffff9f7224 */ /* 0x000fc400078e009b */
[----:B------:R1:W-:Y:S01]  /*5b8b0*/  STL.64 [R1+0x42b0], R246 ;  /* 0x0042b0f601007387 */ /* 0x0003e20000100a00 */
[----:B------:R-:W-:Y:S01]  /*5b8c0*/  IMAD.MOV.U32 R155, RZ, RZ, R153 ;  /* 0x000000ffff9b7224 */ /* 0x000fe200078e0099 */
[----:B------:R-:W-:Y:S01]  /*5b8d0*/  SHF.R.S32.HI R44, RZ, 0x1f, R244 ;  /* 0x0000001fff2c7819 */ /* 0x000fe200000114f4 */
[----:B------:R-:W-:Y:S02]  /*5b8e0*/  IMAD.MOV.U32 R168, RZ, RZ, R166 ;  /* 0x000000ffffa87224 */ /* 0x000fe400078e00a6 */
[----:B------:R-:W-:Y:S01]  /*5b8f0*/  IMAD.MOV.U32 R153, RZ, RZ, R17 ;  /* 0x000000ffff997224 */ /* 0x000fe200078e0011 */
[----:B0-----:R-:W-:Y:S01]  /*5b900*/  IADD3 R30, P4, R171, R6, RZ ;  /* 0x00000006ab1e7210 */ /* 0x001fe20007f9e0ff */
[----:B------:R-:W-:Y:S02]  /*5b910*/  IMAD.MOV.U32 R245, RZ, RZ, R104 ;  /* 0x000000fffff57224 */ /* 0x000fe400078e0068 */
[----:B------:R-:W-:Y:S01]  /*5b920*/  IMAD.X R25, R169, 0x1, R3, P2 ;  /* 0x00000001a9197824 */ /* 0x000fe200010e0603 */
[----:B-1----:R-:W-:Y:S01]  /*5b930*/  IADD3 R246, P1, R171, R0, RZ ;  /* 0x00000000abf67210 */ /* 0x002fe20007f3e0ff */
[----:B------:R-:W-:-:S02]  /*5b940*/  IMAD.MOV.U32 R166, RZ, RZ, R165 ;  /* 0x000000ffffa67224 */ /* 0x000fc400078e00a5 */
[----:B------:R-:W-:Y:S01]  /*5b950*/  IMAD.MOV.U32 R17, RZ, RZ, R244 ;  /* 0x000000ffff117224 */ /* 0x000fe200078e00f4 */
[----:B------:R-:W-:Y:S01]  /*5b960*/  IADD3 R244, P2, R171, R2, RZ ;  /* 0x00000002abf47210 */ /* 0x000fe20007f5e0ff */
[----:B------:R-:W-:Y:S02]  /*5b970*/  IMAD.MOV.U32 R165, RZ, RZ, R163 ;  /* 0x000000ffffa57224 */ /* 0x000fe400078e00a3 */
[----:B------:R-:W-:Y:S02]  /*5b980*/  IMAD.MOV.U32 R163, RZ, RZ, R161 ;  /* 0x000000ffffa37224 */ /* 0x000fe400078e00a1 */
[----:B------:R-:W-:Y:S02]  /*5b990*/  IMAD.MOV.U32 R161, RZ, RZ, R158 ;  /* 0x000000ffffa17224 */ /* 0x000fe400078e009e */
[----:B------:R-:W-:Y:S01]  /*5b9a0*/  IMAD.X R31, R169, 0x1, R5, P4 ;  /* 0x00000001a91f7824 */ /* 0x000fe200020e0605 */
[----:B------:R-:W-:Y:S01]  /*5b9b0*/  SHF.R.S32.HI R48, RZ, 0x1f, R245 ;  /* 0x0000001fff307819 */ /* 0x000fe200000114f5 */
[----:B------:R-:W-:Y:S01]  /*5b9c0*/  IMAD.MOV.U32 R158, RZ, RZ, R157 ;  /* 0x000000ffff9e7224 */ /* 0x000fe200078e009d */
[----:B------:R0:W-:Y:S01]  /*5b9d0*/  STL.64 [R1+0x42a8], R24 ;  /* 0x0042a81801007387 */ /* 0x0001e20000100a00 */
[----:B------:R-:W-:-:S02]  /*5b9e0*/  IMAD.MOV.U32 R157, RZ, RZ, R245 ;  /* 0x000000ffff9d7224 */ /* 0x000fc400078e00f5 */
[C---:B------:R-:W-:Y:S02]  /*5b9f0*/  IMAD.X R247, R169.reuse, 0x1, R7, P1 ;  /* 0x00000001a9f77824 */ /* 0x040fe400008e0607 */
[----:B------:R-:W-:Y:S01]  /*5ba00*/  IMAD.X R245, R169, 0x1, R13, P2 ;  /* 0x00000001a9f57824 */ /* 0x000fe200010e060d */
[----:B------:R-:W-:Y:S01]  /*5ba10*/  SHF.R.S32.HI R171, RZ, 0x1f, R172 ;  /* 0x0000001fffab7819 */ /* 0x000fe200000114ac */
[----:B0-----:R-:W2:Y:S04]  /*5ba20*/  LDL.LU.64 R24, [R1+0x5840] ;  /* 0x0058400001187983 */ /* 0x001ea80000300a00 */
[----:B------:R0:W-:Y:S04]  /*5ba30*/  STL.64 [R1+0x42a0], R30 ;  /* 0x0042a01e01007387 */ /* 0x0001e80000100a00 */
[----:B------:R1:W-:Y:S04]  /*5ba40*/  STL.64 [R1+0x4298], R246 ;  /* 0x004298f601007387 */ /* 0x0003e80000100a00 */
[----:B------:R4:W-:Y:S01]  /*5ba50*/  STL.64 [R1+0x4290], R244 ;  /* 0x004290f401007387 */ /* 0x0009e20000100a00 */
[----:B0-----:R-:W-:-:S02]  /*5ba60*/  IADD3 R30, P4, R172, R4, RZ ;  /* 0x00000004ac1e7210 */ /* 0x001fc40007f9e0ff */
[----:B-1----:R-:W-:-:S03]  /*5ba70*/  IADD3 R246, P1, R172, R6, RZ ;  /* 0x00000006acf67210 */ /* 0x002fc60007f3e0ff */
[C---:B------:R-:W-:Y:S01]  /*5ba80*/  IMAD.X R31, R171.reuse, 0x1, R3, P4 ;  /* 0x00000001ab1f7824 */ /* 0x040fe200020e0603 */
[----:B----4-:R-:W-:Y:S01]  /*5ba90*/  IADD3 R244, P2, R172, R0, RZ ;  /* 0x00000000acf47210 */ /* 0x010fe20007f5e0ff */
[----:B------:R-:W-:-:S03]  /*5baa0*/  IMAD.X R247, R171, 0x1, R5, P1 ;  /* 0x00000001abf77824 */ /* 0x000fc600008e0605 */
[----:B------:R0:W-:Y:S01]  /*5bab0*/  STL.64 [R1+0x4288], R30 ;  /* 0x0042881e01007387 */ /* 0x0001e20000100a00 */
[----:B------:R-:W-:Y:S02]  /*5bac0*/  IMAD.MOV.U32 R170, RZ, RZ, R159 ;  /* 0x000000ffffaa7224 */ /* 0x000fe400078e009f */
[----:B------:R-:W-:Y:S02]  /*5bad0*/  IMAD.X R245, R171, 0x1, R7, P2 ;  /* 0x00000001abf57824 */ /* 0x000fe400010e0607 */
[----:B------:R-:W-:Y:S02]  /*5bae0*/  IMAD.MOV.U32 R159, RZ, RZ, R157 ;  /* 0x000000ffff9f7224 */ /* 0x000fe400078e009d */
[----:B------:R-:W-:Y:S01]  /*5baf0*/  IMAD.MOV.U32 R157, RZ, RZ, R48 ;  /* 0x000000ffff9d7224 */ /* 0x000fe200078e0030 */
[----:B------:R-:W-:Y:S01]  /*5bb00*/  IADD3 R48, P4, R172, R2, RZ ;  /* 0x00000002ac307210 */ /* 0x000fe20007f9e0ff */
[----:B------:R-:W-:Y:S01]  /*5bb10*/  IMAD.MOV.U32 R49, RZ, RZ, R74 ;  /* 0x000000ffff317224 */ /* 0x000fe200078e004a */
[----:B0-----:R-:W4:Y:S01]  /*5bb20*/  LDL.LU.64 R30, [R1+0x5838] ;  /* 0x00583800011e7983 */ /* 0x001f220000300a00 */
[----:B------:R-:W-:-:S03]  /*5bb30*/  IMAD.MOV.U32 R169, RZ, RZ, R44 ;  /* 0x000000ffffa97224 */ /* 0x000fc600078e002c */
[----:B------:R0:W-:Y:S01]  /*5bb40*/  STL.64 [R1+0x4280], R246 ;  /* 0x004280f601007387 */ /* 0x0001e20000100a00 */
[----:B------:R-:W-:-:S03]  /*5bb50*/  IMAD.MOV.U32 R44, RZ, RZ, R49 ;  /* 0x000000ffff2c7224 */ /* 0x000fc600078e0031 */
[----:B------:R1:W-:Y:S01]  /*5bb60*/  STL.64 [R1+0x4278], R244 ;  /* 0x004278f401007387 */ /* 0x0003e20000100a00 */
[----:B------:R-:W-:Y:S01]  /*5bb70*/  IMAD.X R49, R171, 0x1, R13, P4 ;  /* 0x00000001ab317824 */ /* 0x000fe200020e060d */
[----:B0-----:R-:W-:Y:S02]  /*5bb80*/  IADD3 R246, P1, R173, R4, RZ ;  /* 0x00000004adf67210 */ /* 0x001fe40007f3e0ff */
[----:B-1----:R-:W-:Y:S01]  /*5bb90*/  SHF.R.S32.HI R245, RZ, 0x1f, R173 ;  /* 0x0000001ffff57819 */ /* 0x002fe200000114ad */
[----:B------:R-:W-:Y:S01]  /*5bba0*/  IMAD.MOV.U32 R171, RZ, RZ, R170 ;  /* 0x000000ffffab7224 */ /* 0x000fe200078e00aa */
[----:B------:R0:W-:Y:S03]  /*5bbb0*/  STL.64 [R1+0x4270], R48 ;  /* 0x0042703001007387 */ /* 0x0001e60000100a00 */
[----:B------:R-:W-:Y:S02]  /*5bbc0*/  IMAD.X R247, R245, 0x1, R3, P1 ;  /* 0x00000001f5f77824 */ /* 0x000fe400008e0603 */
[----:B------:R-:W-:Y:S01]  /*5bbd0*/  IMAD.MOV.U32 R170, RZ, RZ, R169 ;  /* 0x000000ffffaa7224 */ /* 0x000fe200078e00a9 */
[----:B------:R-:W-:Y:S01]  /*5bbe0*/  IADD3 R244, P2, R173, R6, RZ ;  /* 0x00000006adf47210 */ /* 0x000fe20007f5e0ff */
[----:B------:R-:W-:-:S02]  /*5bbf0*/  IMAD.MOV.U32 R169, RZ, RZ, R157 ;  /* 0x000000ffffa97224 */ /* 0x000fc400078e009d */
[----:B------:R-:W-:Y:S01]  /*5bc00*/  IMAD.MOV.U32 R157, RZ, RZ, R44 ;  /* 0x000000ffff9d7224 */ /* 0x000fe200078e002c */
[----:B------:R-:W-:Y:S01]  /*5bc10*/  IADD3 R44, P4, R173, R0, RZ ;  /* 0x00000000ad2c7210 */ /* 0x000fe20007f9e0ff */
[----:B0-----:R-:W4:Y:S04]  /*5bc20*/  LDL.LU.64 R48, [R1+0x5830] ;  /* 0x0058300001307983 */ /* 0x001f280000300a00 */
[----:B------:R0:W-:Y:S01]  /*5bc30*/  STL.64 [R1+0x4268], R246 ;  /* 0x004268f601007387 */ /* 0x0001e20000100a00 */
[----:B------:R-:W-:-:S03]  /*5bc40*/  IMAD.MOV.U32 R172, RZ, RZ, R44 ;  /* 0x000000ffffac7224 */ /* 0x000fc600078e002c */
[----:B------:R1:W-:Y:S01]  /*5bc50*/  STL [R1+0x4258], R44 ;  /* 0x0042582c01007387 */ /* 0x0003e20000100800 */
[----:B0-----:R-:W-:Y:S01]  /*5bc60*/  IMAD.MOV.U32 R247, RZ, RZ, R245 ;  /* 0x000000fffff77224 */ /* 0x001fe200078e00f5 */
[----:B------:R-:W-:Y:S01]  /*5bc70*/  IADD3 R246, P1, R173, R2, RZ ;  /* 0x00000002adf67210 */ /* 0x000fe20007f3e0ff */
[----:B------:R-:W-:Y:S02]  /*5bc80*/  IMAD.MOV.U32 R173, RZ, RZ, R45 ;  /* 0x000000ffffad7224 */ /* 0x000fe400078e002d */
[C---:B------:R-:W-:Y:S01]  /*5bc90*/  IMAD.X R245, R247.reuse, 0x1, R5, P2 ;  /* 0x00000001f7f57824 */ /* 0x040fe200010e0605 */
[----:B-1----:R-:W4:Y:S01]  /*5bca0*/  LDL.LU.64 R44, [R1+0x5828] ;  /* 0x00582800012c7983 */ /* 0x002f220000300a00 */
[----:B------:R-:W-:-:S03]  /*5bcb0*/  IMAD.X R173, R247, 0x1, R7, P4 ;  /* 0x00000001f7ad7824 */ /* 0x000fc600020e0607 */
[----:B------:R0:W-:Y:S04]  /*5bcc0*/  STL.64 [R1+0x4260], R244 ;  /* 0x004260f401007387 */ /* 0x0001e80000100a00 */
[----:B------:R1:W-:Y:S01]  /*5bcd0*/  STL [R1+0x425c], R173 ;  /* 0x00425cad01007387 */ /* 0x0003e20000100800 */
[----:B------:R-:W-:Y:S01]  /*5bce0*/  IMAD.X R247, R247, 0x1, R13, P1 ;  /* 0x00000001f7f77824 */ /* 0x000fe200008e060d */
[C---:B0-----:R-:W-:Y:S02]  /*5bcf0*/  IADD3 R244, P2, R174.reuse, R4, RZ ;  /* 0x00000004aef47210 */ /* 0x041fe40007f5e0ff */
[----:B-1----:R-:W-:Y:S02]  /*5bd00*/  SHF.R.S32.HI R173, RZ, 0x1f, R174 ;  /* 0x0000001fffad7819 */ /* 0x002fe400000114ae */
[----:B------:R0:W-:Y:S03]  /*5bd10*/  STL.64 [R1+0x4250], R246 ;  /* 0x004250f601007387 */ /* 0x0001e60000100a00 */
[----:B------:R-:W-:Y:S01]  /*5bd20*/  IMAD.X R245, R173, 0x1, R3, P2 ;  /* 0x00000001adf57824 */ /* 0x000fe200010e0603 */
[----:B------:R-:W-:-:S04]  /*5bd30*/  IADD3 R172, P4, R174, R6, RZ ;  /* 0x00000006aeac7210 */ /* 0x000fc80007f9e0ff */
[----:B------:R1:W-:Y:S01]  /*5bd40*/  STL.64 [R1+0x4248], R244 ;  /* 0x004248f401007387 */ /* 0x0003e20000100a00 */
[----:B0-----:R-:W-:Y:S01]  /*5bd50*/  IADD3 R246, P1, R174, R0, RZ ;  /* 0x00000000aef67210 */ /* 0x001fe20007f3e0ff */
[----:B-1----:R-:W-:-:S04]  /*5bd60*/  IMAD.MOV.U32 R245, RZ, RZ, R173 ;  /* 0x000000fffff57224 */ /* 0x002fc800078e00ad */
[C---:B------:R-:W-:Y:S01]  /*5bd70*/  IMAD.X R173, R245.reuse, 0x1, R5, P4 ;  /* 0x00000001f5ad7824 */ /* 0x040fe200020e0605 */
[----:B------:R-:W-:Y:S02]  /*5bd80*/  IADD3 R244, P2, R174, R2, RZ ;  /* 0x00000002aef47210 */ /* 0x000fe40007f5e0ff */
[----:B------:R-:W-:Y:S02]  /*5bd90*/  SHF.R.S32.HI R174, RZ, 0x1f, R175 ;  /* 0x0000001fffae7819 */ /* 0x000fe400000114af */
[----:B------:R0:W-:Y:S01]  /*5bda0*/  STL.64 [R1+0x4240], R172 ;  /* 0x004240ac01007387 */ /* 0x0001e20000100a00 */
[C---:B------:R-:W-:Y:S02]  /*5bdb0*/  IMAD.X R247, R245.reuse, 0x1, R7, P1 ;  /* 0x00000001f5f77824 */ /* 0x040fe400008e0607 */
[----:B------:R-:W-:Y:S01]  /*5bdc0*/  IMAD.X R245, R245, 0x1, R13, P2 ;  /* 0x00000001f5f57824 */ /* 0x000fe200010e060d */
[C---:B0-----:R-:W-:Y:S02]  /*5bdd0*/  IADD3 R172, P4, R175.reuse, R4, RZ ;  /* 0x00000004afac7210 */ /* 0x041fe40007f9e0ff */
[----:B------:R0:W-:Y:S03]  /*5bde0*/  STL.64 [R1+0x4238], R246 ;  /* 0x004238f601007387 */ /* 0x0001e60000100a00 */
[----:B------:R-:W-:Y:S01]  /*5bdf0*/  IMAD.X R173, R174, 0x1, R3, P4 ;  /* 0x00000001aead7824 */ /* 0x000fe200020e0603 */
[----:B------:R1:W-:Y:S04]  /*5be00*/  STL.64 [R1+0x4230], R244 ;  /* 0x004230f401007387 */ /* 0x0003e80000100a00 */
[----:B------:R3:W-:Y:S01]  /*5be10*/  STL.64 [R1+0x4228], R172 ;  /* 0x004228ac01007387 */ /* 0x0007e20000100a00 */
[----:B0-----:R-:W-:-:S02]  /*5be20*/  IADD3 R246, P1, R175, R6, RZ ;  /* 0x00000006aff67210 */ /* 0x001fc40007f3e0ff */
[----:B-1----:R-:W-:Y:S01]  /*5be30*/  IADD3 R244, P2, R175, R0, RZ ;  /* 0x00000000aff47210 */ /* 0x002fe20007f5e0ff */
[----:B---3--:R-:W-:-:S04]  /*5be40*/  IMAD.MOV.U32 R173, RZ, RZ, R174 ;  /* 0x000000ffffad7224 */ /* 0x008fc800078e00ae */
[C---:B------:R-:W-:Y:S02]  /*5be50*/  IMAD.X R247, R173.reuse, 0x1, R5, P1 ;  /* 0x00000001adf77824 */ /* 0x040fe400008e0605 */
[----:B------:R-:W-:Y:S01]  /*5be60*/  IMAD.X R245, R173, 0x1, R7, P2 ;  /* 0x00000001adf57824 */ /* 0x000fe200010e0607 */
[----:B------:R-:W-:Y:S02]  /*5be70*/  IADD3 R172, P4, R175, R2, RZ ;  /* 0x00000002afac7210 */ /* 0x000fe40007f9e0ff */
[----:B------:R0:W-:Y:S01]  /*5be80*/  STL.64 [R1+0x4220], R246 ;  /* 0x004220f601007387 */ /* 0x0001e20000100a00 */
[----:B------:R-:W-:Y:S02]  /*5be90*/  IADD3 R174, P1, R176, R4, RZ ;  /* 0x00000004b0ae7210 */ /* 0x000fe40007f3e0ff */
[----:B------:R-:W-:Y:S01]  /*5bea0*/  IMAD.X R173, R173, 0x1, R13, P4 ;  /* 0x00000001adad7824 */ /* 0x000fe200020e060d */
[----:B0-----:R-:W3:Y:S04]  /*5beb0*/  LDL.LU.64 R246, [R1+0x5820] ;  /* 0x0058200001f67983 */ /* 0x001ee80000300a00 */
        /* <DEDUP_REMOVED lines=10> */
[----:B------:R-:W-:-:S03]  /*5bf60*/  IMAD.X R173, R176, 0x1, R7, P4 ;  /* 0x00000001b0ad7824 */ /* 0x000fc600020e0607 */
[----:B------:R0:W-:Y:S01]  /*5bf70*/  STL.64 [R1+0x4200], R244 ;  /* 0x004200f401007387 */ /* 0x0001e20000100a00 */
[----:B------:R-:W-:-:S03]  /*5bf80*/  IMAD.X R175, R176, 0x1, R13, P1 ;  /* 0x00000001b0af7824 */ /* 0x000fc600008e060d */
        /* <DEDUP_REMOVED lines=12> */
[----:B0-----:R-:W3:Y:S04]  /*5c050*/  LDL.LU.64 R244, [R1+0x5818] ;  /* 0x0058180001f47983 */ /* 0x001ee80000300a00 */
        /* <DEDUP_REMOVED lines=20> */
[----:B------:R-:W-:-:S04]  /*5c1a0*/  IMAD.MOV.U32 R172, RZ, RZ, R169 ;  /* 0x000000ffffac7224 */ /* 0x000fc800078e00a9 */
[----:B------:R-:W-:Y:S02]  /*5c1b0*/  IMAD.X R175, R173, 0x1, R3, P1 ;  /* 0x00000001adaf7824 */ /* 0x000fe400008e0603 */
[----:B------:R-:W-:Y:S01]  /*5c1c0*/  IMAD.MOV.U32 R169, RZ, RZ, R167 ;  /* 0x000000ffffa97224 */ /* 0x000fe200078e00a7 */
[C---:B------:R-:W-:Y:S01]  /*5c1d0*/  IADD3 R176, P2, R179.reuse, R6, RZ ;  /* 0x00000006b3b07210 */ /* 0x040fe20007f5e0ff */
[----:B------:R-:W-:Y:S01]  /*5c1e0*/  IMAD.MOV.U32 R167, RZ, RZ, R166 ;  /* 0x000000ffffa77224 */ /* 0x000fe200078e00a6 */
[----:B------:R0:W-:Y:S01]  /*5c1f0*/  STL.64 [R1+0x41a8], R174 ;  /* 0x0041a8ae01007387 */ /* 0x0001e20000100a00 */
[----:B------:R-:W-:Y:S02]  /*5c200*/  IMAD.MOV.U32 R166, RZ, RZ, R164 ;  /* 0x000000ffffa67224 */ /* 0x000fe400078e00a4 */
        /* <DEDUP_REMOVED lines=11> */
[----:B------:R-:W-:Y:S01]  /*5c2c0*/  IADD3 R178, P4, R180, R6, RZ ;  /* 0x00000006b4b27210 */ /* 0x000fe20007f9e0ff */
[----:B0-----:R-:W3:Y:S01]  /*5c2d0*/  LDL.LU.64 R150, [R1+0x5810] ;  /* 0x0058100001967983 */ /* 0x001ee20000300a00 */
[----:B------:R-:W-:-:S03]  /*5c2e0*/  IMAD.X R175, R175, 0x1, R13, P1 ;  /* 0x00000001afaf7824 */ /* 0x000fc600008e060d */
[----:B------:R0:W-:Y:S04]  /*5c2f0*/  STL.64 [R1+0x41a0], R176 ;  /* 0x0041a0b001007387 */ /* 0x0001e80000100a00 */
[----:B------:R1:W-:Y:S01]  /*5c300*/  STL [R1+0x419c], R179 ;  /* 0x00419cb301007387 */ /* 0x0003e20000100800 */
[----:B0-----:R-:W-:-:S03]  /*5c310*/  IADD3 R176, P2, R180, R4, RZ ;  /* 0x00000004b4b07210 */ /* 0x001fc60007f5e0ff */
[----:B------:R0:W-:Y:S01]  /*5c320*/  STL.64 [R1+0x4190], R174 ;  /* 0x004190ae01007387 */ /* 0x0001e20000100a00 */
[C---:B-1----:R-:W-:Y:S02]  /*5c330*/  IMAD.X R179, R173.reuse, 0x1, R5, P4 ;  /* 0x00000001adb37824 */ /* 0x042fe400020e0605 */
[----:B------:R-:W-:-:S05]  /*5c340*/  IMAD.X R177, R173, 0x1, R3, P2 ;  /* 0x00000001adb17824 */ /* 0x000fca00010e0603 */
[----:B------:R1:W-:Y:S01]  /*5c350*/  STL.64 [R1+0x4188], R176 ;  /* 0x004188b001007387 */ /* 0x0003e20000100a00 */
[----:B0-----:R-:W-:-:S03]  /*5c360*/  IADD3 R174, P1, R180, R0, RZ ;  /* 0x00000000b4ae7210 */ /* 0x001fc60007f3e0ff */
[----:B------:R0:W-:Y:S02]  /*5c370*/  STL.64 [R1+0x4180], R178 ;  /* 0x004180b201007387 */ /* 0x0001e40000100a00 */
[----:B------:R-:W-:Y:S01]  /*5c380*/  IMAD.X R175, R173, 0x1, R7, P1 ;  /* 0x00000001adaf7824 */ /* 0x000fe200008e0607 */
[----:B-1----:R-:W-:Y:S02]  /*5c390*/  IADD3 R176, P2, R180, R2, RZ ;  /* 0x00000002b4b07210 */ /* 0x002fe40007f5e0ff */
[----:B------:R-:W-:Y:S02]  /*5c3a0*/  SHF.R.S32.HI R180, RZ, 0x1f, R181 ;  /* 0x0000001fffb47819 */ /* 0x000fe400000114b5 */
[----:B0-----:R-:W-:Y:S01]  /*5c3b0*/  IADD3 R178, P4, R181, R4, RZ ;  /* 0x00000004b5b27210 */ /* 0x001fe20007f9e0ff */
[----:B------:R-:W-:Y:S01]  /*5c3c0*/  IMAD.X R177, R173, 0x1, R13, P2 ;  /* 0x00000001adb17824 */ /* 0x000fe200010e060d */
[----:B------:R0:W-:Y:S03]  /*5c3d0*/  STL.64 [R1+0x4178], R174 ;  /* 0x004178ae01007387 */ /* 0x0001e60000100a00 */
[----:B------:R-:W-:Y:S01]  /*5c3e0*/  IMAD.X R179, R180, 0x1, R3, P4 ;  /* 0x00000001b4b37824 */ /* 0x000fe200020e0603 */
[----:B------:R1:W-:Y:S04]  /*5c3f0*/  STL.64 [R1+0x4170], R176 ;  /* 0x004170b001007387 */ /* 0x0003e80000100a00 */
[----:B------:R2:W-:Y:S01]  /*5c400*/  STL.64 [R1+0x4168], R178 ;  /* 0x004168b201007387 */ /* 0x0005e20000100a00 */
[----:B0-----:R-:W-:-:S02]  /*5c410*/  IADD3 R174, P1, R181, R6, RZ ;  /* 0x00000006b5ae7210 */ /* 0x001fc40007f3e0ff */
[----:B-1----:R-:W-:-:S03]  /*5c420*/  IADD3 R176, P2, R181, R0, RZ ;  /* 0x00000000b5b07210 */ /* 0x002fc60007f5e0ff */
[C---:B------:R-:W-:Y:S01]  /*5c430*/  IMAD.X R175, R180.reuse, 0x1, R5, P1 ;  /* 0x00000001b4af7824 */ /* 0x040fe200008e0605 */
[----:B--2---:R-:W-:Y:S01]  /*5c440*/  IADD3 R178, P4, R181, R2, RZ ;  /* 0x00000002b5b27210 */ /* 0x004fe20007f9e0ff */
[----:B------:R-:W-:Y:S02]  /*5c450*/  IMAD.MOV.U32 R173, RZ, RZ, R169 ;  /* 0x000000ffffad7224 */ /* 0x000fe400078e00a9 */
[C---:B------:R-:W-:Y:S01]  /*5c460*/  IMAD.X R177, R180.reuse, 0x1, R7, P2 ;  /* 0x00000001b4b17824 */ /* 0x040fe200010e0607 */
[----:B------:R0:W-:Y:S01]  /*5c470*/  STL.64 [R1+0x4160], R174 ;  /* 0x004160ae01007387 */ /* 0x0001e20000100a00 */
[----:B------:R-:W-:Y:S02]  /*5c480*/  IMAD.MOV.U32 R169, RZ, RZ, R163 ;  /* 0x000000ffffa97224 */ /* 0x000fe400078e00a3 */
[----:B------:R-:W-:Y:S02]  /*5c490*/  IMAD.X R179, R180, 0x1, R13, P4 ;  /* 0x00000001b4b37824 */ /* 0x000fe400020e060d */
[----:B------:R-:W-:Y:S01]  /*5c4a0*/  IMAD.MOV.U32 R163, RZ, RZ, R148 ;  /* 0x000000ffffa37224 */ /* 0x000fe200078e0094 */
[----:B------:R-:W-:Y:S01]  /*5c4b0*/  IADD3 R148, P1, R182, R4, RZ ;  /* 0x00000004b6947210 */ /* 0x000fe20007f3e0ff */
[----:B------:R-:W-:Y:S01]  /*5c4c0*/  IMAD.MOV.U32 R149, RZ, RZ, R82 ;  /* 0x000000ffff957224 */ /* 0x000fe200078e0052 */
[----:B------:R1:W-:Y:S01]  /*5c4d0*/  STL.64 [R1+0x4158], R176 ;  /* 0x004158b001007387 */ /* 0x0003e20000100a00 */
[----:B0-----:R-:W-:Y:S01]  /*5c4e0*/  IMAD.MOV.U32 R174, RZ, RZ, R172 ;  /* 0x000000ffffae7224 */ /* 0x001fe200078e00ac */
[----:B------:R-:W-:Y:S01]  /*5c4f0*/  SHF.R.S32.HI R175, RZ, 0x1f, R182 ;  /* 0x0000001fffaf7819 */ /* 0x000fe200000114b6 */
[----:B------:R-:W-:Y:S01]  /*5c500*/  IMAD.MOV.U32 R172, RZ, RZ, R164 ;  /* 0x000000ffffac7224 */ /* 0x000fe200078e00a4 */
[----:B------:R0:W-:Y:S01]  /*5c510*/  STL.64 [R1+0x4150], R178 ;  /* 0x004150b201007387 */ /* 0x0001e20000100a00 */
[----:B------:R-:W-:-:S02]  /*5c520*/  IMAD.MOV.U32 R164, RZ, RZ, R162 ;  /* 0x000000ffffa47224 */ /* 0x000fc400078e00a2 */
[----:B------:R-:W-:Y:S01]  /*5c530*/  IMAD.MOV.U32 R162, RZ, RZ, R161 ;  /* 0x000000ffffa27224 */ /* 0x000fe200078e00a1 */
[C---:B-1----:R-:W-:Y:S01]  /*5c540*/  IADD3 R176, P2, R182.reuse, R6, RZ ;  /* 0x00000006b6b07210 */ /* 0x042fe20007f5e0ff */
[----:B------:R-:W-:Y:S02]  /*5c550*/  IMAD.MOV.U32 R161, RZ, RZ, R149 ;  /* 0x000000ffffa17224 */ /* 0x000fe400078e0095 */
[C---:B------:R-:W-:Y:S01]  /*5c560*/  IMAD.X R149, R175.reuse, 0x1, R3, P1 ;  /* 0x00000001af957824 */ /* 0x040fe200008e0603 */
[----:B0-----:R-:W-:Y:S01]  /*5c570*/  IADD3 R178, P4, R182, R0, RZ ;  /* 0x00000000b6b27210 */ /* 0x001fe20007f9e0ff */
[----:B------:R-:W-:-:S03]  /*5c580*/  IMAD.X R177, R175, 0x1, R5, P2 ;  /* 0x00000001afb17824 */ /* 0x000fc600010e0605 */
[----:B------:R0:W-:Y:S01]  /*5c590*/  STL.64 [R1+0x4148], R148 ;  /* 0x0041489401007387 */ /* 0x0001e20000100a00 */
[----:B------:R-:W-:-:S03]  /*5c5a0*/  IMAD.X R179, R175, 0x1, R7, P4 ;  /* 0x00000001afb37824 */ /* 0x000fc600020e0607 */
[----:B------:R1:W-:Y:S04]  /*5c5b0*/  STL.64 [R1+0x4140], R176 ;  /* 0x004140b001007387 */ /* 0x0003e80000100a00 */
[----:B------:R2:W-:Y:S01]  /*5c5c0*/  STL.64 [R1+0x4138], R178 ;  /* 0x004138b201007387 */ /* 0x0005e20000100a00 */
[----:B0-----:R-:W-:Y:S02]  /*5c5d0*/  IADD3 R148, P1, R182, R2, RZ ;  /* 0x00000002b6947210 */ /* 0x001fe40007f3e0ff */
[----:B-1----:R-:W-:-:S03]  /*5c5e0*/  IADD3 R176, P2, R183, R4, RZ ;  /* 0x00000004b7b07210 */ /* 0x002fc60007f5e0ff */
[----:B------:R-:W-:Y:S01]  /*5c5f0*/  IMAD.X R149, R175, 0x1, R13, P1 ;  /* 0x00000001af957824 */ /* 0x000fe200008e060d */
[----:B--2---:R-:W-:Y:S01]  /*5c600*/  SHF.R.S32.HI R178, RZ, 0x1f, R183 ;  /* 0x0000001fffb27819 */ /* 0x004fe200000114b7 */
[----:B------:R-:W-:Y:S02]  /*5c610*/  IMAD.MOV.U32 R175, RZ, RZ, R174 ;  /* 0x000000ffffaf7224 */ /* 0x000fe400078e00ae */
[----:B------:R-:W-:Y:S02]  /*5c620*/  IMAD.MOV.U32 R174, RZ, RZ, R173 ;  /* 0x000000ffffae7224 */ /* 0x000fe400078e00ad */
[----:B------:R-:W-:Y:S02]  /*5c630*/  IMAD.MOV.U32 R173, RZ, RZ, R172 ;  /* 0x000000ffffad7224 */ /* 0x000fe400078e00ac */
[----:B------:R-:W-:Y:S02]  /*5c640*/  IMAD.MOV.U32 R146, RZ, RZ, R57 ;  /* 0x000000ffff927224 */ /* 0x000fe400078e0039 */
[----:B------:R-:W-:-:S02]  /*5c650*/  IMAD.MOV.U32 R172, RZ, RZ, R164 ;  /* 0x000000ffffac7224 */ /* 0x000fc400078e00a4 */
[C---:B------:R-:W-:Y:S02]  /*5c660*/  IMAD.X R177, R178.reuse, 0x1, R3, P2 ;  /* 0x00000001b2b17824 */ /* 0x040fe400010e0603 */
[----:B------:R-:W-:Y:S01]  /*5c670*/  IMAD.MOV.U32 R164, RZ, RZ, R163 ;  /* 0x000000ffffa47224 */ /* 0x000fe200078e00a3 */
[----:B------:R0:W-:Y:S01]  /*5c680*/  STL.64 [R1+0x4130], R148 ;  /* 0x0041309401007387 */ /* 0x0001e20000100a00 */
[----:B------:R-:W-:Y:S01]  /*5c690*/  IMAD.MOV.U32 R163, RZ, RZ, R161 ;  /* 0x000000ffffa37224 */ /* 0x000fe200078e00a1 */
[C---:B------:R-:W-:Y:S01]  /*5c6a0*/  IADD3 R180, P4, R183.reuse, R6, RZ ;  /* 0x00000006b7b47210 */ /* 0x040fe20007f9e0ff */
[----:B------:R-:W-:Y:S02]  /*5c6b0*/  IMAD.MOV.U32 R161, RZ, RZ, R16 ;  /* 0x000000ffffa17224 */ /* 0x000fe400078e0010 */
[----:B------:R-:W-:Y:S01]  /*5c6c0*/  IMAD.MOV.U32 R16, RZ, RZ, R146 ;  /* 0x000000ffff107224 */ /* 0x000fe200078e0092 */
[----:B------:R-:W-:Y:S01]  /*5c6d0*/  IADD3 R146, P1, R183, R0, RZ ;  /* 0x00000000b7927210 */ /* 0x000fe20007f3e0ff */
[----:B------:R-:W-:Y:S01]  /*5c6e0*/  IMAD.X R181, R178, 0x1, R5, P4 ;  /* 0x00000001b2b57824 */ /* 0x000fe200020e0605 */
[----:B0-----:R-:W2:Y:S04]  /*5c6f0*/  LDL.LU.64 R148, [R1+0x5808] ;  /* 0x0058080001947983 */ /* 0x001ea80000300a00 */
[----:B------:R0:W-:Y:S01]  /*5c700*/  STL.64 [R1+0x4128], R176 ;  /* 0x004128b001007387 */ /* 0x0001e20000100a00 */
[----:B------:R-:W-:-:S03]  /*5c710*/  IMAD.MOV.U32 R182, RZ, RZ, R146 ;  /* 0x000000ffffb67224 */ /* 0x000fc600078e0092 */
[----:B------:R1:W-:Y:S01]  /*5c720*/  STL [R1+0x4118], R146 ;  /* 0x0041189201007387 */ /* 0x0003e20000100800 */
[----:B0-----:R-:W-:Y:S01]  /*5c730*/  IADD3 R176, P2, R183, R2, RZ ;  /* 0x00000002b7b07210 */ /* 0x001fe20007f5e0ff */
[----:B------:R-:W-:Y:S02]  /*5c740*/  IMAD.MOV.U32 R183, RZ, RZ, R147 ;  /* 0x000000ffffb77224 */ /* 0x000fe400078e0093 */
[C---:B------:R-:W-:Y:S01]  /*5c750*/  IMAD.X R183, R178.reuse, 0x1, R7, P1 ;  /* 0x00000001b2b77824 */ /* 0x040fe200008e0607 */
[----:B-1----:R-:W2:Y:S01]  /*5c760*/  LDL.LU.64 R146, [R1+0x5800] ;  /* 0x0058000001927983 */ /* 0x002ea20000300a00 */
[----:B------:R-:W-:-:S03]  /*5c770*/  IMAD.X R177, R178, 0x1, R13, P2 ;  /* 0x00000001b2b17824 */ /* 0x000fc600010e060d */
[----:B------:R0:W-:Y:S04]  /*5c780*/  STL.64 [R1+0x4120], R180 ;  /* 0x004120b401007387 */ /* 0x0001e80000100a00 */
[----:B------:R-:W-:Y:S04]  /*5c790*/  STL [R1+0x411c], R183 ;  /* 0x00411cb701007387 */ /* 0x000fe80000100800 */
[----:B------:R1:W-:Y:S01]  /*5c7a0*/  STL.64 [R1+0x4110], R176 ;  /* 0x004110b001007387 */ /* 0x0003e20000100a00 */
[----:B0-----:R-:W-:Y:S02]  /*5c7b0*/  IADD3 R180, P4, R184, R4, RZ ;  /* 0x00000004b8b47210 */ /* 0x001fe40007f9e0ff */
[----:B-1----:R-:W-:-:S05]  /*5c7c0*/  SHF.R.S32.HI R176, RZ, 0x1f, R184 ;  /* 0x0000001fffb07819 */ /* 0x002fca00000114b8 */
[----:B------:R-:W-:Y:S01]  /*5c7d0*/  IMAD.X R181, R176, 0x1, R3, P4 ;  /* 0x00000001b0b57824 */ /* 0x000fe200020e0603 */
[C---:B------:R-:W-:Y:S02]  /*5c7e0*/  IADD3 R182, P1, R184.reuse, R6, RZ ;  /* 0x00000006b8b67210 */ /* 0x040fe40007f3e0ff */
[C---:B------:R-:W-:Y:S02]  /*5c7f0*/  IADD3 R178, P2, R184.reuse, R0, RZ ;  /* 0x00000000b8b27210 */ /* 0x040fe40007f5e0ff */
[----:B------:R0:W-:Y:S02]  /*5c800*/  STL.64 [R1+0x4108], R180 ;  /* 0x004108b401007387 */ /* 0x0001e40000100a00 */
[----:B0-----:R-:W-:Y:S01]  /*5c810*/  IADD3 R180, P4, R184, R2, RZ ;  /* 0x00000002b8b47210 */ /* 0x001fe20007f9e0ff */
[----:B------:R-:W-:-:S04]  /*5c820*/  IMAD.MOV.U32 R184, RZ, RZ, R176 ;  /* 0x000000ffffb87224 */ /* 0x000fc800078e00b0 */
[C---:B------:R-:W-:Y:S02]  /*5c830*/  IMAD.X R183, R184.reuse, 0x1, R5, P1 ;  /* 0x00000001b8b77824 */ /* 0x040fe400008e0605 */
[----:B------:R-:W-:Y:S02]  /*5c840*/  IMAD.X R179, R184, 0x1, R7, P2 ;  /* 0x00000001b8b37824 */ /* 0x000fe400010e0607 */
[----:B------:R-:W-:Y:S01]  /*5c850*/  IMAD.MOV.U32 R176, RZ, RZ, R175 ;  /* 0x000000ffffb07224 */ /* 0x000fe200078e00af */
[----:B------:R0:W-:Y:S01]  /*5c860*/  STL.64 [R1+0x4100], R182 ;  /* 0x004100b601007387 */ /* 0x0001e20000100a00 */
[----:B------:R-:W-:Y:S02]  /*5c870*/  IMAD.MOV.U32 R175, RZ, RZ, R174 ;  /* 0x000000ffffaf7224 */ /* 0x000fe400078e00ae */
[----:B------:R-:W-:Y:S01]  /*5c880*/  IMAD.MOV.U32 R174, RZ, RZ, R173 ;  /* 0x000000ffffae7224 */ /* 0x000fe200078e00ad */
[----:B------:R1:W-:Y:S01]  /*5c890*/  STL.64 [R1+0x40f8], R178 ;  /* 0x0040f8b201007387 */ /* 0x0003e20000100a00 */
[----:B------:R-:W-:-:S02]  /*5c8a0*/  IMAD.MOV.U32 R173, RZ, RZ, R172 ;  /* 0x000000ffffad7224 */ /* 0x000fc400078e00ac */
[----:B------:R-:W-:Y:S02]  /*5c8b0*/  IMAD.MOV.U32 R172, RZ, RZ, R164 ;  /* 0x000000ffffac7224 */ /* 0x000fe400078e00a4 */
[----:B------:R-:W-:Y:S02]  /*5c8c0*/  IMAD.MOV.U32 R164, RZ, RZ, R163 ;  /* 0x000000ffffa47224 */ /* 0x000fe400078e00a3 */
[----:B------:R-:W-:Y:S01]  /*5c8d0*/  IMAD.MOV.U32 R177, RZ, RZ, R176 ;  /* 0x000000ffffb17224 */ /* 0x000fe200078e00b0 */
[----:B0-----:R-:W-:Y:S01]  /*5c8e0*/  IADD3 R182, P1, R185, R4, RZ ;  /* 0x00000004b9b67210 */ /* 0x001fe20007f3e0ff */
[----:B------:R-:W-:Y:S01]  /*5c8f0*/  IMAD.MOV.U32 R163, RZ, RZ, R161 ;  /* 0x000000ffffa37224 */ /* 0x000fe200078e00a1 */
[----:B-1----:R-:W-:Y:S01]  /*5c900*/  SHF.R.S32.HI R179, RZ, 0x1f, R185 ;  /* 0x0000001fffb37819 */ /* 0x002fe200000114b9 */
[----:B------:R-:W-:Y:S02]  /*5c910*/  IMAD.MOV.U32 R176, RZ, RZ, R175 ;  /* 0x000000ffffb07224 */ /* 0x000fe400078e00af */
[----:B------:R-:W-:-:S02]  /*5c920*/  IMAD.MOV.U32 R175, RZ, RZ, R174 ;  /* 0x000000ffffaf7224 */ /* 0x000fc400078e00ae */
[----:B------:R-:W-:Y:S02]  /*5c930*/  IMAD.MOV.U32 R174, RZ, RZ, R173 ;  /* 0x000000ffffae7224 */ /* 0x000fe400078e00ad */
[----:B------:R-:W-:Y:S02]  /*5c940*/  IMAD.X R181, R184, 0x1, R13, P4 ;  /* 0x00000001b8b57824 */ /* 0x000fe400020e060d */
[----:B------:R-:W-:Y:S02]  /*5c950*/  IMAD.MOV.U32 R173, RZ, RZ, R172 ;  /* 0x000000ffffad7224 */ /* 0x000fe400078e00ac */
[----:B------:R-:W-:Y:S02]  /*5c960*/  IMAD.X R183, R179, 0x1, R3, P1 ;  /* 0x00000001b3b77824 */ /* 0x000fe400008e0603 */
[----:B------:R-:W-:Y:S02]  /*5c970*/  IMAD.MOV.U32 R172, RZ, RZ, R163 ;  /* 0x000000ffffac7224 */ /* 0x000fe400078e00a3 */
[----:B------:R-:W-:Y:S01]  /*5c980*/  IMAD.MOV.U32 R163, RZ, RZ, R158 ;  /* 0x000000ffffa37224 */ /* 0x000fe200078e009e */
[----:B------:R0:W-:Y:S01]  /*5c990*/  STL.64 [R1+0x40f0], R180 ;  /* 0x0040f0b401007387 */ /* 0x0001e20000100a00 */
[----:B------:R-:W-:-:S02]  /*5c9a0*/  IMAD.MOV.U32 R158, RZ, RZ, R16 ;  /* 0x000000ffff9e7224 */ /* 0x000fc400078e0010 */
[----:B------:R-:W-:Y:S01]  /*5c9b0*/  IMAD.MOV.U32 R145, RZ, RZ, R106 ;  /* 0x000000ffff917224 */ /* 0x000fe200078e006a */
[----:B------:R1:W-:Y:S01]  /*5c9c0*/  STL.64 [R1+0x40e8], R182 ;  /* 0x0040e8b601007387 */ /* 0x0003e20000100a00 */
[----:B------:R-:W-:Y:S01]  /*5c9d0*/  IMAD.MOV.U32 R16, RZ, RZ, R144 ;  /* 0x000000ffff107224 */ /* 0x000fe200078e0090 */
[C---:B------:R-:W-:Y:S01]  /*5c9e0*/  IADD3 R144, P2, R185.reuse, R6, RZ ;  /* 0x00000006b9907210 */ /* 0x040fe20007f5e0ff */
[--C-:B------:R-:W-:Y:S01]  /*5c9f0*/  IMAD.MOV.U32 R178, RZ, RZ, R145.reuse ;  /* 0x000000ffffb27224 */ /* 0x100fe200078e0091 */
[----:B------:R-:W-:Y:S02]  /*5ca00*/  SHF.R.S32.HI R161, RZ, 0x1f, R145 ;  /* 0x0000001fffa17819 */ /* 0x000fe40000011491 */
[C---:B0-----:R-:W-:Y:S01]  /*5ca10*/  IADD3 R180, P4, R185.reuse, R0, RZ ;  /* 0x00000000b9b47210 */ /* 0x041fe20007f9e0ff */
[----:B-1----:R-:W-:Y:S01]  /*5ca20*/  IMAD.MOV.U32 R183, RZ, RZ, R179 ;  /* 0x000000ffffb77224 */ /* 0x002fe200078e00b3 */
[----:B------:R-:W-:Y:S02]  /*5ca30*/  IADD3 R182, P1, R185, R2, RZ ;  /* 0x00000002b9b67210 */ /* 0x000fe40007f3e0ff */
[----:B------:R-:W-:Y:S01]  /*5ca40*/  SHF.R.S32.HI R179, RZ, 0x1f, R186 ;  /* 0x0000001fffb37819 */ /* 0x000fe200000114ba */
[C---:B------:R-:W-:Y:S01]  /*5ca50*/  IMAD.X R145, R183.reuse, 0x1, R5, P2 ;  /* 0x00000001b7917824 */ /* 0x040fe200010e0605 */
[----:B------:R-:W-:Y:S01]  /*5ca60*/  IADD3 R184, P2, R186, R4, RZ ;  /* 0x00000004bab87210 */ /* 0x000fe20007f5e0ff */
[----:B------:R-:W-:-:S02]  /*5ca70*/  IMAD.X R181, R183, 0x1, R7, P4 ;  /* 0x00000001b7b57824 */ /* 0x000fc400020e0607 */
[----:B------:R-:W-:Y:S01]  /*5ca80*/  IMAD.X R183, R183, 0x1, R13, P1 ;  /* 0x00000001b7b77824 */ /* 0x000fe200008e060d */
[----:B------:R0:W-:Y:S01]  /*5ca90*/  STL.64 [R1+0x40e0], R144 ;  /* 0x0040e09001007387 */ /* 0x0001e20000100a00 */
[----:B------:R-:W-:Y:S01]  /*5caa0*/  IMAD.X R185, R179, 0x1, R3, P2 ;  /* 0x00000001b3b97824 */ /* 0x000fe200010e0603 */
[----:B------:R-:W-:Y:S02]  /*5cab0*/  SHF.R.S32.HI R139, RZ, 0x1f, R142 ;  /* 0x0000001fff8b7819 */ /* 0x000fe4000001148e */
[----:B0-----:R-:W2:Y:S04]  /*5cac0*/  LDL.LU.64 R144, [R1+0x57f8] ;  /* 0x0057f80001907983 */ /* 0x001ea80000300a00 */
[----:B------:R0:W-:Y:S04]  /*5cad0*/  STL.64 [R1+0x40d8], R180 ;  /* 0x0040d8b401007387 */ /* 0x0001e80000100a00 */
[----:B------:R1:W-:Y:S04]  /*5cae0*/  STL.64 [R1+0x40d0], R182 ;  /* 0x0040d0b601007387 */ /* 0x0003e80000100a00 */
[----:B------:R4:W-:Y:S01]  /*5caf0*/  STL.64 [R1+0x40c8], R184 ;  /* 0x0040c8b801007387 */ /* 0x0009e20000100a00 */
[----:B0-----:R-:W-:-:S02]  /*5cb00*/  IADD3 R180, P4, R186, R6, RZ ;  /* 0x00000006bab47210 */ /* 0x001fc40007f9e0ff */
[C---:B-1----:R-:W-:Y:S02]  /*5cb10*/  IADD3 R182, P1, R186.reuse, R0, RZ ;  /* 0x00000000bab67210 */ /* 0x042fe40007f3e0ff */
[----:B----4-:R-:W-:Y:S01]  /*5cb20*/  IADD3 R184, P2, R186, R2, RZ ;  /* 0x00000002bab87210 */ /* 0x010fe20007f5e0ff */
[----:B------:R-:W-:Y:S02]  /*5cb30*/  IMAD.MOV.U32 R186, RZ, RZ, R179 ;  /* 0x000000ffffba7224 */ /* 0x000fe400078e00b3 */
[----:B------:R-:W-:Y:S02]  /*5cb40*/  IMAD.MOV.U32 R142, RZ, RZ, R72 ;  /* 0x000000ffff8e7224 */ /* 0x000fe400078e0048 */
[C---:B------:R-:W-:Y:S02]  /*5cb50*/  IMAD.X R181, R186.reuse, 0x1, R5, P4 ;  /* 0x00000001bab57824 */ /* 0x040fe400020e0605 */
[----:B------:R-:W-:Y:S02]  /*5cb60*/  IMAD.MOV.U32 R179, RZ, RZ, R161 ;  /* 0x000000ffffb37224 */ /* 0x000fe400078e00a1 */
[----:B------:R-:W-:Y:S01]  /*5cb70*/  IMAD.MOV.U32 R161, RZ, RZ, R142 ;  /* 0x000000ffffa17224 */ /* 0x000fe200078e008e */
[----:B------:R0:W-:Y:S01]  /*5cb80*/  STL.64 [R1+0x40c0], R180 ;  /* 0x0040c0b401007387 */ /* 0x0001e20000100a00 */
[C---:B------:R-:W-:Y:S01]  /*5cb90*/  IMAD.X R183, R186.reuse, 0x1, R7, P1 ;  /* 0x00000001bab77824 */ /* 0x040fe200008e0607 */
[----:B------:R-:W-:Y:S01]  /*5cba0*/  IADD3 R142, P4, R187, R4, RZ ;  /* 0x00000004bb8e7210 */ /* 0x000fe20007f9e0ff */
[----:B------:R-:W-:-:S03]  /*5cbb0*/  IMAD.X R185, R186, 0x1, R13, P2 ;  /* 0x00000001bab97824 */ /* 0x000fc600010e060d */
[----:B------:R1:W-:Y:S01]  /*5cbc0*/  STL.64 [R1+0x40b8], R182 ;  /* 0x0040b8b601007387 */ /* 0x0003e20000100a00 */
[----:B0-----:R-:W-:Y:S01]  /*5cbd0*/  SHF.R.S32.HI R181, RZ, 0x1f, R187 ;  /* 0x0000001fffb57819 */ /* 0x001fe200000114bb */
[----:B------:R-:W-:Y:S02]  /*5cbe0*/  IMAD.MOV.U32 R180, RZ, RZ, R178 ;  /* 0x000000ffffb47224 */ /* 0x000fe400078e00b2 */
[----:B------:R-:W-:Y:S01]  /*5cbf0*/  IMAD.MOV.U32 R178, RZ, RZ, R159 ;  /* 0x000000ffffb27224 */ /* 0x000fe200078e009f */
[----:B------:R0:W-:Y:S01]  /*5cc00*/  STL.64 [R1+0x40b0], R184 ;  /* 0x0040b0b801007387 */ /* 0x0001e20000100a00 */
[----:B------:R-:W-:Y:S01]  /*5cc10*/  IMAD.MOV.U32 R159, RZ, RZ, R143 ;  /* 0x000000ffff9f7224 */ /* 0x000fe200078e008f */
[----:B-1----:R-:W-:Y:S01]  /*5cc20*/  IADD3 R182, P1, R187, R6, RZ ;  /* 0x00000006bbb67210 */ /* 0x002fe20007f3e0ff */
[----:B------:R-:W-:Y:S01]  /*5cc30*/  IMAD.X R143, R181, 0x1, R3, P4 ;  /* 0x00000001b58f7824 */ /* 0x000fe200020e0603 */
[C---:B------:R-:W-:Y:S02]  /*5cc40*/  IADD3 R186, P4, R187.reuse, R2, RZ ;  /* 0x00000002bbba7210 */ /* 0x040fe40007f9e0ff */
[----:B0-----:R-:W-:Y:S01]  /*5cc50*/  IADD3 R184, P2, R187, R0, RZ ;  /* 0x00000000bbb87210 */ /* 0x001fe20007f5e0ff */
[----:B------:R-:W-:Y:S01]  /*5cc60*/  IMAD.MOV.U32 R187, RZ, RZ, R181 ;  /* 0x000000ffffbb7224 */ /* 0x000fe200078e00b5 */
[----:B------:R0:W-:Y:S03]  /*5cc70*/  STL.64 [R1+0x40a8], R142 ;  /* 0x0040a88e01007387 */ /* 0x0001e60000100a00 */
[C---:B------:R-:W-:Y:S01]  /*5cc80*/  IMAD.X R183, R187.reuse, 0x1, R5, P1 ;  /* 0x00000001bbb77824 */ /* 0x040fe200008e0605 */
[----:B------:R-:W-:Y:S01]  /*5cc90*/  SHF.R.S32.HI R181, RZ, 0x1f, R188 ;  /* 0x0000001fffb57819 */ /* 0x000fe200000114bc */
[C---:B------:R-:W-:Y:S01]  /*5cca0*/  IMAD.X R185, R187.reuse, 0x1, R7, P2 ;  /* 0x00000001bbb97824 */ /* 0x040fe200010e0607 */
[----:B0-----:R-:W4:Y:S04]  /*5ccb0*/  LDL.LU.64 R142, [R1+0x57f0] ;  /* 0x0057f000018e7983 */ /* 0x001f280000300a00 */
        /* <DEDUP_REMOVED lines=10> */
[C---:B------:R-:W-:Y:S01]  /*5cd60*/  IMAD.X R187, R181.reuse, 0x1, R7, P4 ;  /* 0x00000001b5bb7824 */ /* 0x040fe200020e0607 */
[----:B-1----:R-:W-:Y:S01]  /*5cd70*/  IADD3 R182, P1, R188, R2, RZ ;  /* 0x00000002bcb67210 */ /* 0x002fe20007f3e0ff */
[----:B------:R0:W-:Y:S04]  /*5cd80*/  STL.64 [R1+0x4080], R184 ;  /* 0x004080b801007387 */ /* 0x0001e80000100a00 */
[----:B------:R-:W-:Y:S01]  /*5cd90*/  IMAD.X R183, R181, 0x1, R13, P1 ;  /* 0x00000001b5b77824 */ /* 0x000fe200008e060d */
[----:B------:R1:W-:Y:S01]  /*5cda0*/  STL.64 [R1+0x4078], R186 ;  /* 0x004078ba01007387 */ /* 0x0003e20000100a00 */
[----:B------:R-:W-:-:S03]  /*5cdb0*/  SHF.R.S32.HI R188, RZ, 0x1f, R189 ;  /* 0x0000001fffbc7819 */ /* 0x000fc600000114bd */
[----:B------:R3:W-:Y:S01]  /*5cdc0*/  STL.64 [R1+0x4070], R182 ;  /* 0x004070b601007387 */ /* 0x0007e20000100a00 */
[C---:B0-----:R-:W-:Y:S02]  /*5cdd0*/  IADD3 R184, P2, R189.reuse, R4, RZ ;  /* 0x00000004bdb87210 */ /* 0x041fe40007f5e0ff */
[----:B-1----:R-:W-:-:S03]  /*5cde0*/  IADD3 R186, P4, R189, R6, RZ ;  /* 0x00000006bdba7210 */ /* 0x002fc60007f9e0ff */
[C---:B------:R-:W-:Y:S01]  /*5cdf0*/  IMAD.X R185, R188.reuse, 0x1, R3, P2 ;  /* 0x00000001bcb97824 */ /* 0x040fe200010e0603 */
[----:B---3--:R-:W-:Y:S01]  /*5ce00*/  IADD3 R182, P1, R189, R0, RZ ;  /* 0x00000000bdb67210 */ /* 0x008fe20007f3e0ff */
        /* <DEDUP_REMOVED lines=9> */
[----:B---3--:R-:W-:Y:S01]  /*5cea0*/  IADD3 R182, P1, R190, R6, RZ ;  /* 0x00000006beb67210 */ /* 0x008fe20007f3e0ff */
        /* <DEDUP_REMOVED lines=8> */
[----:B------:R-:W-:Y:S01]  /*5cf30*/  IMAD.X R185, R181, 0x1, R7, P2 ;  /* 0x00000001b5b97824 */ /* 0x000fe200010e0607 */
[----:B---3--:R-:W-:Y:S01]  /*5cf40*/  IADD3 R182, P1, R191, R4, RZ ;  /* 0x00000004bfb67210 */ /* 0x008fe20007f3e0ff */
[----:B------:R-:W-:-:S03]  /*5cf50*/  IMAD.X R187, R181, 0x1, R13, P4 ;  /* 0x00000001b5bb7824 */ /* 0x000fc600020e060d */
[----:B------:R0:W-:Y:S01]  /*5cf60*/  STL.64 [R1+0x4038], R184 ;  /* 0x004038b801007387 */ /* 0x0001e20000100a00 */
[----:B------:R-:W-:-:S03]  /*5cf70*/  IMAD.X R183, R188, 0x1, R3, P1 ;  /* 0x00000001bcb77824 */ /* 0x000fc600008e0603 */
[----:B------:R1:W-:Y:S04]  /*5cf80*/  STL.64 [R1+0x4030], R186 ;  /* 0x004030ba01007387 */ /* 0x0003e80000100a00 */
        /* <DEDUP_REMOVED lines=693> */
[----:B0-----:R-:W-:Y:S01]  /*5fae0*/  IADD3 R184, P2, R249, R0, RZ ;  /* 0x00000000f9b87210 */ /* 0x001fe20007f5e0ff */
[----:B-1----:R-:W-:Y:S02]  /*5faf0*/  IMAD.MOV.U32 R183, RZ, RZ, R180 ;  /* 0x000000ffffb77224 */ /* 0x002fe400078e00b4 */
[----:B------:R-:W-:Y:S02]  /*5fb00*/  IMAD.MOV.U32 R180, RZ, RZ, R179 ;  /* 0x000000ffffb47224 */ /* 0x000fe400078e00b3 */
[----:B------:R-:W-:-:S02]  /*5fb10*/  IMAD.MOV.U32 R179, RZ, RZ, R178 ;  /* 0x000000ffffb37224 */ /* 0x000fc400078e00b2 */
[----:B------:R-:W-:Y:S02]  /*5fb20*/  IMAD.MOV.U32 R178, RZ, RZ, R177 ;  /* 0x000000ffffb27224 */ /* 0x000fe400078e00b1 */
[----:B------:R-:W-:Y:S02]  /*5fb30*/  IMAD.MOV.U32 R177, RZ, RZ, R176 ;  /* 0x000000ffffb17224 */ /* 0x000fe400078e00b0 */
[----:B------:R-:W-:Y:S02]  /*5fb40*/  IMAD.MOV.U32 R176, RZ, RZ, R175 ;  /* 0x000000ffffb07224 */ /* 0x000fe400078e00af */
[----:B------:R-:W-:Y:S02]  /*5fb50*/  IMAD.MOV.U32 R175, RZ, RZ, R174 ;  /* 0x000000ffffaf7224 */ /* 0x000fe400078e00ae */
[----:B------:R-:W-:Y:S02]  /*5fb60*/  IMAD.X R185, R181, 0x1, R7, P2 ;  /* 0x00000001b5b97824 */ /* 0x000fe400010e0607 */
[----:B------:R-:W-:Y:S01]  /*5fb70*/  IMAD.MOV.U32 R174, RZ, RZ, R173 ;  /* 0x000000ffffae7224 */ /* 0x000fe200078e00ad */
[----:B------:R-:W-:Y:S01]  /*5fb80*/  IADD3 R188, P4, R249, R2, RZ ;  /* 0x00000002f9bc7210 */ /* 0x000fe20007f9e0ff */
[----:B------:R-:W-:-:S02]  /*5fb90*/  IMAD.MOV.U32 R173, RZ, RZ, R172 ;  /* 0x000000ffffad7224 */ /* 0x000fc400078e00ac */
[----:B------:R-:W-:Y:S02]  /*5fba0*/  IMAD.MOV.U32 R172, RZ, RZ, R16 ;  /* 0x000000ffffac7224 */ /* 0x000fe400078e0010 */
[----:B------:R-:W-:Y:S01]  /*5fbb0*/  IMAD.MOV.U32 R194, RZ, RZ, R180 ;  /* 0x000000ffffc27224 */ /* 0x000fe200078e00b4 */
[----:B------:R-:W3:Y:S01]  /*5fbc0*/  LDL.LU R16, [R1+0x2060] ;  /* 0x0020600001107983 */ /* 0x000ee20000300800 */
[----:B------:R-:W-:Y:S01]  /*5fbd0*/  IMAD.MOV.U32 R180, RZ, RZ, R179 ;  /* 0x000000ffffb47224 */ /* 0x000fe200078e00b3 */
[----:B------:R-:W-:Y:S01]  /*5fbe0*/  IADD3 R186, P1, R250, R4, RZ ;  /* 0x00000004faba7210 */ /* 0x000fe20007f3e0ff */
[----:B------:R-:W-:Y:S01]  /*5fbf0*/  IMAD.MOV.U32 R179, RZ, RZ, R178 ;  /* 0x000000ffffb37224 */ /* 0x000fe200078e00b2 */
[----:B------:R0:W-:Y:S01]  /*5fc00*/  STL.64 [R1+0x3960], R184 ;  /* 0x003960b801007387 */ /* 0x0001e20000100a00 */
[----:B------:R-:W-:Y:S01]  /*5fc10*/  SHF.R.S32.HI R182, RZ, 0x1f, R250 ;  /* 0x0000001fffb67819 */ /* 0x000fe200000114fa */
[----:B------:R-:W-:Y:S02]  /*5fc20*/  IMAD.MOV.U32 R178, RZ, RZ, R177 ;  /* 0x000000ffffb27224 */ /* 0x000fe400078e00b1 */
[----:B------:R-:W-:-:S02]  /*5fc30*/  IMAD.MOV.U32 R177, RZ, RZ, R176 ;  /* 0x000000ffffb17224 */ /* 0x000fc400078e00b0 */
[----:B------:R-:W-:Y:S02]  /*5fc40*/  IMAD.X R189, R181, 0x1, R13, P4 ;  /* 0x00000001b5bd7824 */ /* 0x000fe400020e060d */
[----:B------:R-:W-:Y:S01]  /*5fc50*/  IMAD.MOV.U32 R176, RZ, RZ, R175 ;  /* 0x000000ffffb07224 */ /* 0x000fe200078e00af */
[----:B0-----:R-:W-:Y:S01]  /*5fc60*/  IADD3 R184, P2, R250, R6, RZ ;  /* 0x00000006fab87210 */ /* 0x001fe20007f5e0ff */
[----:B------:R-:W-:Y:S02]  /*5fc70*/  IMAD.MOV.U32 R175, RZ, RZ, R174 ;  /* 0x000000ffffaf7224 */ /* 0x000fe400078e00ae */
[----:B------:R-:W-:Y:S02]  /*5fc80*/  IMAD.MOV.U32 R174, RZ, RZ, R173 ;  /* 0x000000ffffae7224 */ /* 0x000fe400078e00ad */
[----:B------:R-:W-:Y:S02]  /*5fc90*/  IMAD.X R187, R182, 0x1, R3, P1 ;  /* 0x00000001b6bb7824 */ /* 0x000fe400008e0603 */
[----:B------:R-:W-:-:S02]  /*5fca0*/  IMAD.MOV.U32 R173, RZ, RZ, R172 ;  /* 0x000000ffffad7224 */ /* 0x000fc400078e00ac */
[----:B------:R-:W-:Y:S01]  /*5fcb0*/  IMAD.X R185, R182, 0x1, R5, P2 ;  /* 0x00000001b6b97824 */ /* 0x000fe200010e0605 */
[----:B------:R-:W-:Y:S01]  /*5fcc0*/  STL.64 [R1+0x3958], R188 ;  /* 0x003958bc01007387 */ /* 0x000fe20000100a00 */
[----:B------:R-:W-:Y:S02]  /*5fcd0*/  IMAD.MOV.U32 R172, RZ, RZ, R171 ;  /* 0x000000ffffac7224 */ /* 0x000fe400078e00ab */
[----:B------:R-:W-:Y:S02]  /*5fce0*/  IMAD.MOV.U32 R171, RZ, RZ, R137 ;  /* 0x000000ffffab7224 */ /* 0x000fe400078e0089 */
[----:B------:R-:W3:Y:S04]  /*5fcf0*/  LDL.LU R137, [R1+0x57e8] ;  /* 0x0057e80001897983 */ /* 0x000ee80000300800 */
[----:B------:R0:W-:Y:S01]  /*5fd00*/  STL.64 [R1+0x3948], R186 ;  /* 0x003948ba01007387 */ /* 0x0001e20000100a00 */
[----:B------:R-:W-:-:S03]  /*5fd10*/  IADD3 R190, P4, R250, R0, RZ ;  /* 0x00000000fabe7210 */ /* 0x000fc60007f9e0ff */
[----:B------:R1:W-:Y:S02]  /*5fd20*/  STL.64 [R1+0x3940], R184 ;  /* 0x003940b801007387 */ /* 0x0003e40000100a00 */
[----:B------:R-:W-:Y:S01]  /*5fd30*/  IMAD.X R191, R182, 0x1, R7, P4 ;  /* 0x00000001b6bf7824 */ /* 0x000fe200020e0607 */
[----:B0-----:R-:W-:Y:S01]  /*5fd40*/  IADD3 R186, P1, R250, R2, RZ ;  /* 0x00000002faba7210 */ /* 0x001fe20007f3e0ff */
[----:B-1----:R-:W-:Y:S02]  /*5fd50*/  IMAD.MOV.U32 R184, RZ, RZ, R180 ;  /* 0x000000ffffb87224 */ /* 0x002fe400078e00b4 */
        /* <DEDUP_REMOVED lines=8> */
[----:B------:R-:W-:-:S02]  /*5fde0*/  IMAD.X R187, R182, 0x1, R13, P1 ;  /* 0x00000001b6bb7824 */ /* 0x000fc400008e060d */
[----:B------:R-:W-:Y:S02]  /*5fdf0*/  IMAD.MOV.U32 R172, RZ, RZ, R171 ;  /* 0x000000ffffac7224 */ /* 0x000fe400078e00ab */
[----:B------:R-:W-:Y:S02]  /*5fe00*/  IMAD.MOV.U32 R171, RZ, RZ, R17 ;  /* 0x000000ffffab7224 */ /* 0x000fe400078e0011 */
[----:B------:R-:W3:Y:S04]  /*5fe10*/  LDL.LU R17, [R1+0x2124] ;  /* 0x0021240001117983 */ /* 0x000ee80000300800 */
[----:B------:R-:W-:Y:S04]  /*5fe20*/  STL.64 [R1+0x3930], R190 ;  /* 0x003930be01007387 */ /* 0x000fe80000100a00 */
[----:B------:R0:W-:Y:S01]  /*5fe30*/  STL.64 [R1+0x3928], R186 ;  /* 0x003928ba01007387 */ /* 0x0001e20000100a00 */
[----:B------:R-:W-:-:S02]  /*5fe40*/  IADD3 R188, P2, R251, R4, RZ ;  /* 0x00000004fbbc7210 */ /* 0x000fc40007f5e0ff */
[----:B------:R-:W-:Y:S01]  /*5fe50*/  SHF.R.S32.HI R181, RZ, 0x1f, R251 ;  /* 0x0000001fffb57819 */ /* 0x000fe200000114fb */
[----:B0-----:R-:W-:Y:S02]  /*5fe60*/  IMAD.MOV.U32 R187, RZ, RZ, R180 ;  /* 0x000000ffffbb7224 */ /* 0x001fe400078e00b4 */
[----:B------:R-:W-:Y:S02]  /*5fe70*/  IMAD.MOV.U32 R180, RZ, RZ, R179 ;  /* 0x000000ffffb47224 */ /* 0x000fe400078e00b3 */
[----:B------:R-:W-:Y:S02]  /*5fe80*/  IMAD.MOV.U32 R179, RZ, RZ, R178 ;  /* 0x000000ffffb37224 */ /* 0x000fe400078e00b2 */
[----:B------:R-:W-:Y:S01]  /*5fe90*/  IMAD.MOV.U32 R178, RZ, RZ, R177 ;  /* 0x000000ffffb27224 */ /* 0x000fe200078e00b1 */
[----:B------:R-:W-:Y:S01]  /*5fea0*/  IADD3 R190, P4, R251, R6, RZ ;  /* 0x00000006fbbe7210 */ /* 0x000fe20007f9e0ff */
[----:B------:R-:W-:Y:S02]  /*5feb0*/  IMAD.MOV.U32 R177, RZ, RZ, R176 ;  /* 0x000000ffffb17224 */ /* 0x000fe400078e00b0 */
[----:B------:R-:W-:-:S02]  /*5fec0*/  IMAD.MOV.U32 R176, RZ, RZ, R175 ;  /* 0x000000ffffb07224 */ /* 0x000fc400078e00af */
[----:B------:R-:W-:Y:S02]  /*5fed0*/  IMAD.MOV.U32 R175, RZ, RZ, R174 ;  /* 0x000000ffffaf7224 */ /* 0x000fe400078e00ae */
[----:B------:R-:W-:Y:S02]  /*5fee0*/  IMAD.MOV.U32 R174, RZ, RZ, R173 ;  /* 0x000000ffffae7224 */ /* 0x000fe400078e00ad */
[----:B------:R-:W-:Y:S02]  /*5fef0*/  IMAD.MOV.U32 R173, RZ, RZ, R172 ;  /* 0x000000ffffad7224 */ /* 0x000fe400078e00ac */
[----:B------:R-:W-:Y:S02]  /*5ff00*/  IMAD.X R189, R181, 0x1, R3, P2 ;  /* 0x00000001b5bd7824 */ /* 0x000fe400010e0603 */
[----:B------:R-:W-:Y:S02]  /*5ff10*/  IMAD.MOV.U32 R186, RZ, RZ, R180 ;  /* 0x000000ffffba7224 */ /* 0x000fe400078e00b4 */
[----:B------:R-:W-:-:S02]  /*5ff20*/  IMAD.MOV.U32 R172, RZ, RZ, R171 ;  /* 0x000000ffffac7224 */ /* 0x000fc400078e00ab */
[----:B------:R-:W-:Y:S01]  /*5ff30*/  IMAD.MOV.U32 R180, RZ, RZ, R179 ;  /* 0x000000ffffb47224 */ /* 0x000fe200078e00b3 */
[----:B------:R-:W-:Y:S01]  /*5ff40*/  SHF.R.S32.HI R57, RZ, 0x1f, R140 ;  /* 0x0000001fff397819 */ /* 0x000fe2000001148c */
[----:B------:R-:W-:Y:S02]  /*5ff50*/  IMAD.MOV.U32 R171, RZ, RZ, R170 ;  /* 0x000000ffffab7224 */ /* 0x000fe400078e00aa */
[----:B------:R-:W-:Y:S02]  /*5ff60*/  IMAD.X R191, R181, 0x1, R5, P4 ;  /* 0x00000001b5bf7824 */ /* 0x000fe400020e0605 */
[----:B------:R-:W-:Y:S02]  /*5ff70*/  IMAD.MOV.U32 R179, RZ, RZ, R178 ;  /* 0x000000ffffb37224 */ /* 0x000fe400078e00b2 */
[----:B------:R-:W-:Y:S02]  /*5ff80*/  IMAD.MOV.U32 R170, RZ, RZ, R140 ;  /* 0x000000ffffaa7224 */ /* 0x000fe400078e008c */
[----:B------:R-:W-:Y:S01]  /*5ff90*/  IMAD.MOV.U32 R178, RZ, RZ, R177 ;  /* 0x000000ffffb27224 */ /* 0x000fe200078e00b1 */
[----:B------:R-:W3:Y:S01]  /*5ffa0*/  LDL.LU R140, [R1+0x57e4] ;  /* 0x0057e400018c7983 */ /* 0x000ee20000300800 */
[----:B------:R-:W-:Y:S01]  /*5ffb0*/  IMAD.MOV.U32 R177, RZ, RZ, R176 ;  /* 0x000000ffffb17224 */ /* 0x000fe200078e00b0 */
[----:B------:R-:W-:Y:S01]  /*5ffc0*/  IADD3 R192, P1, R251, R0, RZ ;  /* 0x00000000fbc07210 */ /* 0x000fe20007f3e0ff */
[----:B------:R-:W-:Y:S01]  /*5ffd0*/  IMAD.MOV.U32 R176, RZ, RZ, R175 ;  /* 0x000000ffffb07224 */ /* 0x000fe200078e00af */
[----:B------:R0:W-:Y:S01]  /*5ffe0*/  STL.64 [R1+0x3920], R188 ;  /* 0x003920bc01007387 */ /* 0x0001e20000100a00 */
[----:B------:R-:W-:-:S02]  /*5fff0*/  IMAD.MOV.U32 R185, RZ, RZ, R180 ;  /* 0x000000ffffb97224 */ /* 0x000fc400078e00b4 */
[----:B------:R-:W-:Y:S01]  /*60000*/  IMAD.MOV.U32 R175, RZ, RZ, R174 ;  /* 0x000000ffffaf7224 */ /* 0x000fe200078e00ae */
[----:B------:R1:W-:Y:S01]  /*60010*/  STL.64 [R1+0x3918], R190 ;  /* 0x003918be01007387 */ /* 0x0003e20000100a00 */
[----:B------:R-:W-:Y:S01]  /*60020*/  IMAD.MOV.U32 R180, RZ, RZ, R179 ;  /* 0x000000ffffb47224 */ /* 0x000fe200078e00b3 */
[----:B------:R-:W-:Y:S01]  /*60030*/  SHF.R.S32.HI R182, RZ, 0x1f, R252 ;  /* 0x0000001fffb67819 */ /* 0x000fe200000114fc */
[----:B------:R-:W-:Y:S02]  /*60040*/  IMAD.MOV.U32 R174, RZ, RZ, R173 ;  /* 0x000000ffffae7224 */ /* 0x000fe400078e00ad */
[----:B------:R-:W-:Y:S01]  /*60050*/  IMAD.MOV.U32 R179, RZ, RZ, R178 ;  /* 0x000000ffffb37224 */ /* 0x000fe200078e00b2 */
[----:B0-----:R-:W-:Y:S01]  /*60060*/  IADD3 R188, P2, R251, R2, RZ ;  /* 0x00000002fbbc7210 */ /* 0x001fe20007f5e0ff */
[----:B------:R-:W-:Y:S02]  /*60070*/  IMAD.MOV.U32 R173, RZ, RZ, R172 ;  /* 0x000000ffffad7224 */ /* 0x000fe400078e00ac */
[----:B------:R-:W-:Y:S01]  /*60080*/  IMAD.MOV.U32 R178, RZ, RZ, R177 ;  /* 0x000000ffffb27224 */ /* 0x000fe200078e00b1 */
[----:B-1----:R-:W-:Y:S01]  /*60090*/  IADD3 R190, P4, R252, R4, RZ ;  /* 0x00000004fcbe7210 */ /* 0x002fe20007f9e0ff */
[----:B------:R-:W-:-:S02]  /*600a0*/  IMAD.MOV.U32 R172, RZ, RZ, R171 ;  /* 0x000000ffffac7224 */ /* 0x000fc400078e00ab */
[----:B------:R-:W-:Y:S02]  /*600b0*/  IMAD.MOV.U32 R177, RZ, RZ, R176 ;  /* 0x000000ffffb17224 */ /* 0x000fe400078e00b0 */
[----:B------:R-:W-:Y:S02]  /*600c0*/  IMAD.MOV.U32 R171, RZ, RZ, R170 ;  /* 0x000000ffffab7224 */ /* 0x000fe400078e00aa */
[C---:B------:R-:W-:Y:S02]  /*600d0*/  IMAD.X R193, R181.reuse, 0x1, R7, P1 ;  /* 0x00000001b5c17824 */ /* 0x040fe400008e0607 */
[----:B------:R-:W-:Y:S02]  /*600e0*/  IMAD.MOV.U32 R176, RZ, RZ, R175 ;  /* 0x000000ffffb07224 */ /* 0x000fe400078e00af */
[----:B------:R-:W-:Y:S02]  /*600f0*/  IMAD.MOV.U32 R170, RZ, RZ, R57 ;  /* 0x000000ffffaa7224 */ /* 0x000fe400078e0039 */
[----:B------:R-:W-:Y:S01]  /*60100*/  IMAD.X R189, R181, 0x1, R13, P2 ;  /* 0x00000001b5bd7824 */ /* 0x000fe200010e060d */
[----:B------:R-:W3:Y:S01]  /*60110*/  LDL.LU R57, [R1+0x57e0] ;  /* 0x0057e00001397983 */ /* 0x000ee20000300800 */
[----:B------:R-:W-:-:S02]  /*60120*/  IMAD.MOV.U32 R175, RZ, RZ, R174 ;  /* 0x000000ffffaf7224 */ /* 0x000fc400078e00ae */
[----:B------:R-:W-:Y:S02]  /*60130*/  IMAD.MOV.U32 R174, RZ, RZ, R173 ;  /* 0x000000ffffae7224 */ /* 0x000fe400078e00ad */
[----:B------:R-:W-:Y:S02]  /*60140*/  IMAD.MOV.U32 R173, RZ, RZ, R172 ;  /* 0x000000ffffad7224 */ /* 0x000fe400078e00ac */
[----:B------:R-:W-:Y:S01]  /*60150*/  IMAD.X R191, R182, 0x1, R3, P4 ;  /* 0x00000001b6bf7824 */ /* 0x000fe200020e0603 */
[----:B------:R0:W-:Y:S01]  /*60160*/  STL.64 [R1+0x3908], R192 ;  /* 0x003908c001007387 */ /* 0x0001e20000100a00 */
[----:B------:R-:W-:Y:S02]  /*60170*/  IMAD.MOV.U32 R172, RZ, RZ, R171 ;  /* 0x000000ffffac7224 */ /* 0x000fe400078e00ab */
[----:B------:R-:W-:Y:S01]  /*60180*/  IMAD.MOV.U32 R171, RZ, RZ, R170 ;  /* 0x000000ffffab7224 */ /* 0x000fe200078e00aa */
[----:B------:R1:W-:Y:S01]  /*60190*/  STL.64 [R1+0x38f8], R188 ;  /* 0x0038f8bc01007387 */ /* 0x0003e20000100a00 */
[----:B------:R-:W-:-:S03]  /*601a0*/  IMAD.MOV.U32 R170, RZ, RZ, R166 ;  /* 0x000000ffffaa7224 */ /* 0x000fc600078e00a6 */
[----:B------:R-:W3:Y:S01]  /*601b0*/  LDL.LU R166, [R1+0x1640] ;  /* 0x0016400001a67983 */ /* 0x000ee20000300800 */
[----:B------:R-:W-:Y:S01]  /*601c0*/  IMAD.MOV.U32 R181, RZ, RZ, R180 ;  /* 0x000000ffffb57224 */ /* 0x000fe200078e00b4 */
[C---:B0-----:R-:W-:Y:S02]  /*601d0*/  IADD3 R192, P1, R252.reuse, R6, RZ ;  /* 0x00000006fcc07210 */ /* 0x041fe40007f3e0ff */
[----:B------:R0:W-:Y:S01]  /*601e0*/  STL.64 [R1+0x38f0], R190 ;  /* 0x0038f0be01007387 */ /* 0x0001e20000100a00 */
[----:B------:R-:W-:Y:S01]  /*601f0*/  IMAD.MOV.U32 R180, RZ, RZ, R179 ;  /* 0x000000ffffb47224 */ /* 0x000fe200078e00b3 */
[----:B-1----:R-:W-:Y:S01]  /*60200*/  IADD3 R188, P2, R252, R0, RZ ;  /* 0x00000000fcbc7210 */ /* 0x002fe20007f5e0ff */
[----:B------:R-:W-:Y:S02]  /*60210*/  IMAD.MOV.U32 R179, RZ, RZ, R178 ;  /* 0x000000ffffb37224 */ /* 0x000fe400078e00b2 */
[----:B------:R-:W-:Y:S02]  /*60220*/  IMAD.X R193, R182, 0x1, R5, P1 ;  /* 0x00000001b6c17824 */ /* 0x000fe400008e0605 */
[----:B------:R-:W-:Y:S01]  /*60230*/  IMAD.MOV.U32 R178, RZ, RZ, R177 ;  /* 0x000000ffffb27224 */ /* 0x000fe200078e00b1 */
[----:B0-----:R-:W-:Y:S01]  /*60240*/  IADD3 R190, P4, R252, R2, RZ ;  /* 0x00000002fcbe7210 */ /* 0x001fe20007f9e0ff */
[----:B------:R-:W-:-:S02]  /*60250*/  IMAD.MOV.U32 R177, RZ, RZ, R176 ;  /* 0x000000ffffb17224 */ /* 0x000fc400078e00b0 */
[C---:B------:R-:W-:Y:S02]  /*60260*/  IMAD.X R189, R182.reuse, 0x1, R7, P2 ;  /* 0x00000001b6bd7824 */ /* 0x040fe400010e0607 */
[----:B------:R-:W-:Y:S02]  /*60270*/  IMAD.X R191, R182, 0x1, R13, P4 ;  /* 0x00000001b6bf7824 */ /* 0x000fe400020e060d */
[----:B------:R-:W-:Y:S02]  /*60280*/  IMAD.MOV.U32 R176, RZ, RZ, R175 ;  /* 0x000000ffffb07224 */ /* 0x000fe400078e00af */
[----:B------:R-:W-:Y:S02]  /*60290*/  IMAD.MOV.U32 R182, RZ, RZ, R180 ;  /* 0x000000ffffb67224 */ /* 0x000fe400078e00b4 */
[----:B------:R-:W-:Y:S02]  /*602a0*/  IMAD.MOV.U32 R175, RZ, RZ, R174 ;  /* 0x000000ffffaf7224 */ /* 0x000fe400078e00ae */
[----:B------:R-:W-:Y:S01]  /*602b0*/  IMAD.MOV.U32 R180, RZ, RZ, R179 ;  /* 0x000000ffffb47224 */ /* 0x000fe200078e00b3 */
[----:B------:R0:W-:Y:S01]  /*602c0*/  STL.64 [R1+0x38e8], R192 ;  /* 0x0038e8c001007387 */ /* 0x0001e20000100a00 */
[----:B------:R-:W-:-:S02]  /*602d0*/  IMAD.MOV.U32 R174, RZ, RZ, R173 ;  /* 0x000000ffffae7224 */ /* 0x000fc400078e00ad */
[----:B------:R-:W-:Y:S02]  /*602e0*/  IMAD.MOV.U32 R179, RZ, RZ, R178 ;  /* 0x000000ffffb37224 */ /* 0x000fe400078e00b2 */
[----:B------:R-:W-:Y:S02]  /*602f0*/  IMAD.MOV.U32 R173, RZ, RZ, R172 ;  /* 0x000000ffffad7224 */ /* 0x000fe400078e00ac */
[----:B------:R-:W-:Y:S02]  /*60300*/  IMAD.MOV.U32 R178, RZ, RZ, R177 ;  /* 0x000000ffffb27224 */ /* 0x000fe400078e00b1 */
[----:B------:R-:W-:Y:S02]  /*60310*/  IMAD.MOV.U32 R172, RZ, RZ, R171 ;  /* 0x000000ffffac7224 */ /* 0x000fe400078e00ab */
[----:B------:R-:W-:Y:S01]  /*60320*/  IMAD.MOV.U32 R177, RZ, RZ, R176 ;  /* 0x000000ffffb17224 */ /* 0x000fe200078e00b0 */
[----:B0-----:R-:W-:Y:S01]  /*60330*/  IADD3 R192, P1, R183, R4, RZ ;  /* 0x00000004b7c07210 */ /* 0x001fe20007f3e0ff */
[----:B------:R-:W-:-:S02]  /*60340*/  IMAD.MOV.U32 R171, RZ, RZ, R170 ;  /* 0x000000ffffab7224 */ /* 0x000fc400078e00aa */
[----:B------:R-:W-:Y:S01]  /*60350*/  IMAD.MOV.U32 R176, RZ, RZ, R175 ;  /* 0x000000ffffb07224 */ /* 0x000fe200078e00af */
[----:B------:R-:W-:Y:S01]  /*60360*/  SHF.R.S32.HI R138, RZ, 0x1f, R135 ;  /* 0x0000001fff8a7819 */ /* 0x000fe20000011487 */
[----:B------:R-:W-:Y:S02]  /*60370*/  IMAD.MOV.U32 R170, RZ, RZ, R169 ;  /* 0x000000ffffaa7224 */ /* 0x000fe400078e00a9 */
[----:B------:R-:W-:Y:S02]  /*60380*/  IMAD.MOV.U32 R175, RZ, RZ, R174 ;  /* 0x000000ffffaf7224 */ /* 0x000fe400078e00ae */
[----:B------:R-:W-:Y:S02]  /*60390*/  IMAD.MOV.U32 R169, RZ, RZ, R135 ;  /* 0x000000ffffa97224 */ /* 0x000fe400078e0087 */
[----:B------:R-:W-:Y:S01]  /*603a0*/  IMAD.MOV.U32 R174, RZ, RZ, R173 ;  /* 0x000000ffffae7224 */ /* 0x000fe200078e00ad */
[----:B------:R-:W3:Y:S01]  /*603b0*/  LDL.LU R135, [R1+0x57dc] ;  /* 0x0057dc0001877983 */ /* 0x000ee20000300800 */
[----:B------:R-:W-:-:S02]  /*603c0*/  IMAD.MOV.U32 R173, RZ, RZ, R172 ;  /* 0x000000ffffad7224 */ /* 0x000fc400078e00ac */
        /* <DEDUP_REMOVED lines=8> */
[----:B0-----:R-:W-:-:S03]  /*60450*/  IADD3 R188, P2, R183, R6, RZ ;  /* 0x00000006b7bc7210 */ /* 0x001fc60007f5e0ff */
[----:B------:R0:W-:Y:S01]  /*60460*/  STL.64 [R1+0x38c0], R192 ;  /* 0x0038c0c001007387 */ /* 0x0001e20000100a00 */
[C---:B-1----:R-:W-:Y:S01]  /*60470*/  IADD3 R190, P4, R183.reuse, R0, RZ ;  /* 0x00000000b7be7210 */ /* 0x042fe20007f9e0ff */
[----:B------:R-:W-:Y:S01]  /*60480*/  IMAD.X R189, R194, 0x1, R5, P2 ;  /* 0x00000001c2bd7824 */ /* 0x000fe200010e0605 */
[----:B0-----:R-:W-:Y:S01]  /*60490*/  IADD3 R192, P1, R183, R2, RZ ;  /* 0x00000002b7c07210 */ /* 0x001fe20007f3e0ff */
[----:B------:R-:W-:Y:S02]  /*604a0*/  IMAD.MOV.U32 R183, RZ, RZ, R180 ;  /* 0x000000ffffb77224 */ /* 0x000fe400078e00b4 */
[----:B------:R-:W-:Y:S02]  /*604b0*/  IMAD.MOV.U32 R180, RZ, RZ, R179 ;  /* 0x000000ffffb47224 */ /* 0x000fe400078e00b3 */
[----:B------:R-:W-:Y:S02]  /*604c0*/  IMAD.MOV.U32 R179, RZ, RZ, R178 ;  /* 0x000000ffffb37224 */ /* 0x000fe400078e00b2 */
[----:B------:R-:W-:-:S02]  /*604d0*/  IMAD.MOV.U32 R178, RZ, RZ, R177 ;  /* 0x000000ffffb27224 */ /* 0x000fc400078e00b1 */
[----:B------:R-:W-:Y:S02]  /*604e0*/  IMAD.MOV.U32 R177, RZ, RZ, R176 ;  /* 0x000000ffffb17224 */ /* 0x000fe400078e00b0 */
[C---:B------:R-:W-:Y:S02]  /*604f0*/  IMAD.X R191, R194.reuse, 0x1, R7, P4 ;  /* 0x00000001c2bf7824 */ /* 0x040fe400020e0607 */
[----:B------:R-:W-:Y:S02]  /*60500*/  IMAD.X R193, R194, 0x1, R13, P1 ;  /* 0x00000001c2c17824 */ /* 0x000fe400008e060d */
[----:B------:R-:W-:Y:S02]  /*60510*/  IMAD.MOV.U32 R176, RZ, RZ, R175 ;  /* 0x000000ffffb07224 */ /* 0x000fe400078e00af */
[----:B------:R-:W-:Y:S02]  /*60520*/  IMAD.MOV.U32 R194, RZ, RZ, R180 ;  /* 0x000000ffffc27224 */ /* 0x000fe400078e00b4 */
[----:B------:R-:W-:-:S02]  /*60530*/  IMAD.MOV.U32 R175, RZ, RZ, R174 ;  /* 0x000000ffffaf7224 */ /* 0x000fc400078e00ae */
[----:B------:R-:W-:Y:S01]  /*60540*/  IMAD.MOV.U32 R180, RZ, RZ, R179 ;  /* 0x000000ffffb47224 */ /* 0x000fe200078e00b3 */
[----:B------:R0:W-:Y:S01]  /*60550*/  STL.64 [R1+0x38b8], R188 ;  /* 0x0038b8bc01007387 */ /* 0x0001e20000100a00 */
[----:B------:R-:W-:Y:S02]  /*60560*/  IMAD.MOV.U32 R174, RZ, RZ, R173 ;  /* 0x000000ffffae7224 */ /* 0x000fe400078e00ad */
[----:B------:R-:W-:Y:S02]  /*60570*/  IMAD.MOV.U32 R179, RZ, RZ, R178 ;  /* 0x000000ffffb37224 */ /* 0x000fe400078e00b2 */
[----:B------:R-:W-:Y:S02]  /*60580*/  IMAD.MOV.U32 R173, RZ, RZ, R172 ;  /* 0x000000ffffad7224 */ /* 0x000fe400078e00ac */
[----:B------:R-:W-:Y:S02]  /*60590*/  IMAD.MOV.U32 R178, RZ, RZ, R177 ;  /* 0x000000ffffb27224 */ /* 0x000fe400078e00b1 */
[----:B------:R-:W-:-:S02]  /*605a0*/  IMAD.MOV.U32 R172, RZ, RZ, R171 ;  /* 0x000000ffffac7224 */ /* 0x000fc400078e00ab */
[----:B------:R-:W-:Y:S01]  /*605b0*/  IMAD.MOV.U32 R177, RZ, RZ, R176 ;  /* 0x000000ffffb17224 */ /* 0x000fe200078e00b0 */
[----:B0-----:R-:W-:Y:S01]  /*605c0*/  IADD3 R188, P2, R184, R4, RZ ;  /* 0x00000004b8bc7210 */ /* 0x001fe20007f5e0ff */
[----:B------:R-:W-:Y:S02]  /*605d0*/  IMAD.MOV.U32 R171, RZ, RZ, R170 ;  /* 0x000000ffffab7224 */ /* 0x000fe400078e00aa */
[----:B------:R-:W-:Y:S01]  /*605e0*/  IMAD.MOV.U32 R176, RZ, RZ, R175 ;  /* 0x000000ffffb07224 */ /* 0x000fe200078e00af */
[----:B------:R-:W-:Y:S01]  /*605f0*/  SHF.R.S32.HI R136, RZ, 0x1f, R133 ;  /* 0x0000001fff887819 */ /* 0x000fe20000011485 */
[----:B------:R-:W-:Y:S02]  /*60600*/  IMAD.MOV.U32 R170, RZ, RZ, R169 ;  /* 0x000000ffffaa7224 */ /* 0x000fe400078e00a9 */
[----:B------:R-:W-:Y:S02]  /*60610*/  IMAD.MOV.U32 R175, RZ, RZ, R174 ;  /* 0x000000ffffaf7224 */ /* 0x000fe400078e00ae */
[----:B------:R-:W-:-:S02]  /*60620*/  IMAD.MOV.U32 R169, RZ, RZ, R133 ;  /* 0x000000ffffa97224 */ /* 0x000fc400078e0085 */
[----:B------:R-:W-:Y:S01]  /*60630*/  IMAD.MOV.U32 R174, RZ, RZ, R173 ;  /* 0x000000ffffae7224 */ /* 0x000fe200078e00ad */
[----:B------:R-:W3:Y:S01]  /*60640*/  LDL.LU R133, [R1+0x57d4] ;  /* 0x0057d40001857983 */ /* 0x000ee20000300800 */
        /* <DEDUP_REMOVED lines=1361> */
[----:B------:R-:W3:Y:S04]  /*65b60*/  LDL.LU R70, [R1+0x56c8] ;  /* 0x0056c80001467983 */ /* 0x000ee80000300800 */
[----:B------:R2:W-:Y:S01]  /*65b70*/  STL.64 [R1+0x3420], R188 ;  /* 0x003420bc01007387 */ /* 0x0005e20000100a00 */
[C---:B0-----:R-:W-:Y:S02]  /*65b80*/  IADD3 R190, P4, R186.reuse, R6, RZ ;  /* 0x00000006babe7210 */ /* 0x041fe40007f9e0ff */
[C---:B-1----:R-:W-:Y:S02]  /*65b90*/  IADD3 R192, P1, R186.reuse, R0, RZ ;  /* 0x00000000bac07210 */ /* 0x042fe40007f3e0ff */
[----:B--2---:R-:W-:Y:S01]  /*65ba0*/  IADD3 R188, P2, R186, R2, RZ ;  /* 0x00000002babc7210 */ /* 0x004fe20007f5e0ff */
        /* <DEDUP_REMOVED lines=9> */
[----:B------:R-:W-:Y:S02]  /*65c40*/  IMAD.MOV.U32 R173, RZ, RZ, R172 ;  /* 0x000000ffffad7224 */ /* 0x000fe400078e00ac */
[----:B------:R-:W-:Y:S01]  /*65c50*/  IMAD.MOV.U32 R172, RZ, RZ, R171 ;  /* 0x000000ffffac7224 */ /* 0x000fe200078e00ab */
[----:B------:R0:W-:Y:S01]  /*65c60*/  STL.64 [R1+0x3418], R190 ;  /* 0x003418be01007387 */ /* 0x0001e20000100a00 */
[----:B------:R-:W-:Y:S02]  /*65c70*/  IMAD.MOV.U32 R171, RZ, RZ, R170 ;  /* 0x000000ffffab7224 */ /* 0x000fe400078e00aa */
[----:B------:R-:W-:-:S02]  /*65c80*/  IMAD.MOV.U32 R170, RZ, RZ, R169 ;  /* 0x000000ffffaa7224 */ /* 0x000fc400078e00a9 */
[----:B------:R-:W2:Y:S01]  /*65c90*/  LDL.LU R169, [R1+0x1e2c] ;  /* 0x001e2c0001a97983 */ /* 0x000ea20000300800 */
[C---:B------:R-:W-:Y:S02]  /*65ca0*/  IMAD.X R193, R185.reuse, 0x1, R7, P1 ;  /* 0x00000001b9c17824 */ /* 0x040fe400008e0607 */
[----:B------:R-:W-:Y:S02]  /*65cb0*/  IMAD.X R189, R185, 0x1, R13, P2 ;  /* 0x00000001b9bd7824 */ /* 0x000fe400010e060d */
        /* <DEDUP_REMOVED lines=8> */
[----:B------:R-:W-:Y:S01]  /*65d40*/  IMAD.MOV.U32 R173, RZ, RZ, R172 ;  /* 0x000000ffffad7224 */ /* 0x000fe200078e00ac */
[----:B------:R1:W-:Y:S01]  /*65d50*/  STL.64 [R1+0x3410], R192 ;  /* 0x003410c001007387 */ /* 0x0003e20000100a00 */
[----:B------:R-:W-:-:S02]  /*65d60*/  IMAD.MOV.U32 R172, RZ, RZ, R171 ;  /* 0x000000ffffac7224 */ /* 0x000fc400078e00ab */
[----:B------:R-:W-:Y:S01]  /*65d70*/  IMAD.MOV.U32 R171, RZ, RZ, R170 ;  /* 0x000000ffffab7224 */ /* 0x000fe200078e00aa */
[----:B------:R4:W-:Y:S01]  /*65d80*/  STL.64 [R1+0x3408], R188 ;  /* 0x003408bc01007387 */ /* 0x0009e20000100a00 */
[----:B--2---:R-:W-:-:S03]  /*65d90*/  IMAD.MOV.U32 R170, RZ, RZ, R169 ;  /* 0x000000ffffaa7224 */ /* 0x004fc600078e00a9 */
[----:B------:R-:W2:Y:S01]  /*65da0*/  LDL.LU R169, [R1+0x1a20] ;  /* 0x001a200001a97983 */ /* 0x000ea20000300800 */
[----:B0-----:R-:W-:-:S05]  /*65db0*/  IADD3 R190, P4, R181, R4, RZ ;  /* 0x00000004b5be7210 */ /* 0x001fca0007f9e0ff */
[C---:B------:R-:W-:Y:S01]  /*65dc0*/  IMAD.X R191, R182.reuse, 0x1, R3, P4 ;  /* 0x00000001b6bf7824 */ /* 0x040fe200020e0603 */
[C---:B-1----:R-:W-:Y:S02]  /*65dd0*/  IADD3 R192, P1, R181.reuse, R6, RZ ;  /* 0x00000006b5c07210 */ /* 0x042fe40007f3e0ff */
[C---:B----4-:R-:W-:Y:S02]  /*65de0*/  IADD3 R188, P2, R181.reuse, R0, RZ ;  /* 0x00000000b5bc7210 */ /* 0x050fe40007f5e0ff */
[----:B------:R0:W-:Y:S01]  /*65df0*/  STL.64 [R1+0x3400], R190 ;  /* 0x003400be01007387 */ /* 0x0001e20000100a00 */
[----:B------:R-:W-:Y:S01]  /*65e00*/  IMAD.X R193, R182, 0x1, R5, P1 ;  /* 0x00000001b6c17824 */ /* 0x000fe200008e0605 */
[----:B0-----:R-:W-:Y:S01]  /*65e10*/  IADD3 R190, P4, R181, R2, RZ ;  /* 0x00000002b5be7210 */ /* 0x001fe20007f9e0ff */
        /* <DEDUP_REMOVED lines=9> */
[----:B------:R-:W-:Y:S01]  /*65eb0*/  IMAD.MOV.U32 R172, RZ, RZ, R171 ;  /* 0x000000ffffac7224 */ /* 0x000fe200078e00ab */
[----:B------:R0:W-:Y:S01]  /*65ec0*/  STL.64 [R1+0x33f8], R192 ;  /* 0x0033f8c001007387 */ /* 0x0001e20000100a00 */
[----:B------:R-:W-:Y:S02]  /*65ed0*/  IMAD.MOV.U32 R171, RZ, RZ, R170 ;  /* 0x000000ffffab7224 */ /* 0x000fe400078e00aa */
[----:B--2---:R-:W-:Y:S02]  /*65ee0*/  IMAD.MOV.U32 R170, RZ, RZ, R169 ;  /* 0x000000ffffaa7224 */ /* 0x004fe400078e00a9 */
[----:B------:R-:W2:Y:S01]  /*65ef0*/  LDL.LU R169, [R1+0x1e30] ;  /* 0x001e300001a97983 */ /* 0x000ea20000300800 */
[C---:B------:R-:W-:Y:S02]  /*65f00*/  IMAD.X R189, R182.reuse, 0x1, R7, P2 ;  /* 0x00000001b6bd7824 */ /* 0x040fe400010e0607 */
[----:B------:R-:W-:-:S02]  /*65f10*/  IMAD.X R191, R182, 0x1, R13, P4 ;  /* 0x00000001b6bf7824 */ /* 0x000fc400020e060d */
[----:B------:R-:W-:Y:S02]  /*65f20*/  IMAD.MOV.U32 R182, RZ, RZ, R180 ;  /* 0x000000ffffb67224 */ /* 0x000fe400078e00b4 */
[----:B------:R-:W-:Y:S02]  /*65f30*/  IMAD.MOV.U32 R180, RZ, RZ, R179 ;  /* 0x000000ffffb47224 */ /* 0x000fe400078e00b3 */
[----:B------:R-:W-:Y:S01]  /*65f40*/  IMAD.MOV.U32 R179, RZ, RZ, R178 ;  /* 0x000000ffffb37224 */ /* 0x000fe200078e00b2 */
[----:B0-----:R-:W-:Y:S01]  /*65f50*/  IADD3 R192, P1, R183, R4, RZ ;  /* 0x00000004b7c07210 */ /* 0x001fe20007f3e0ff */
[----:B------:R-:W-:Y:S02]  /*65f60*/  IMAD.MOV.U32 R178, RZ, RZ, R177 ;  /* 0x000000ffffb27224 */ /* 0x000fe400078e00b1 */
[----:B------:R-:W-:Y:S02]  /*65f70*/  IMAD.MOV.U32 R177, RZ, RZ, R176 ;  /* 0x000000ffffb17224 */ /* 0x000fe400078e00b0 */
[----:B------:R-:W-:Y:S01]  /*65f80*/  IMAD.MOV.U32 R176, RZ, RZ, R175 ;  /* 0x000000ffffb07224 */ /* 0x000fe200078e00af */
[----:B------:R-:W-:Y:S01]  /*65f90*/  SHF.R.S32.HI R55, RZ, 0x1f, R55 ;  /* 0x0000001fff377819 */ /* 0x000fe20000011437 */
[----:B------:R-:W-:-:S02]  /*65fa0*/  IMAD.MOV.U32 R175, RZ, RZ, R174 ;  /* 0x000000ffffaf7224 */ /* 0x000fc400078e00ae */
[----:B------:R-:W-:Y:S02]  /*65fb0*/  IMAD.MOV.U32 R174, RZ, RZ, R173 ;  /* 0x000000ffffae7224 */ /* 0x000fe400078e00ad */
[----:B------:R-:W-:Y:S02]  /*65fc0*/  IMAD.MOV.U32 R173, RZ, RZ, R172 ;  /* 0x000000ffffad7224 */ /* 0x000fe400078e00ac */
[----:B------:R-:W-:Y:S02]  /*65fd0*/  IMAD.MOV.U32 R172, RZ, RZ, R171 ;  /* 0x000000ffffac7224 */ /* 0x000fe400078e00ab */
[----:B------:R-:W-:Y:S01]  /*65fe0*/  IMAD.X R193, R194, 0x1, R3, P1 ;  /* 0x00000001c2c17824 */ /* 0x000fe200008e0603 */
[----:B------:R0:W-:Y:S01]  /*65ff0*/  STL.64 [R1+0x33f0], R188 ;  /* 0x0033f0bc01007387 */ /* 0x0001e20000100a00 */
[----:B------:R-:W-:-:S03]  /*66000*/  IMAD.MOV.U32 R171, RZ, RZ, R170 ;  /* 0x000000ffffab7224 */ /* 0x000fc600078e00aa */
[----:B------:R1:W-:Y:S01]  /*66010*/  STL.64 [R1+0x33e8], R190 ;  /* 0x0033e8be01007387 */ /* 0x0003e20000100a00 */
[C---:B0-----:R-:W-:Y:S02]  /*66020*/  IADD3 R188, P2, R183.reuse, R6, RZ ;  /* 0x00000006b7bc7210 */ /* 0x041fe40007f5e0ff */
[----:B-1----:R-:W-:-:S03]  /*66030*/  IADD3 R190, P4, R183, R0, RZ ;  /* 0x00000000b7be7210 */ /* 0x002fc60007f9e0ff */
[C---:B------:R-:W-:Y:S02]  /*66040*/  IMAD.X R189, R194.reuse, 0x1, R5, P2 ;  /* 0x00000001c2bd7824 */ /* 0x040fe400010e0605 */
[----:B------:R-:W-:Y:S01]  /*66050*/  IMAD.X R191, R194, 0x1, R7, P4 ;  /* 0x00000001c2bf7824 */ /* 0x000fe200020e0607 */
[----:B------:R-:W-:Y:S02]  /*66060*/  SHF.R.S32.HI R53, RZ, 0x1f, R54 ;  /* 0x0000001fff357819 */ /* 0x000fe40000011436 */
[----:B------:R-:W-:Y:S02]  /*66070*/  SHF.R.S32.HI R51, RZ, 0x1f, R52 ;  /* 0x0000001fff337819 */ /* 0x000fe40000011434 */
[----:B------:R-:W-:Y:S02]  /*66080*/  SHF.R.S32.HI R11, RZ, 0x1f, R50 ;  /* 0x0000001fff0b7819 */ /* 0x000fe40000011432 */
[----:B------:R-:W-:Y:S02]  /*66090*/  SHF.R.S32.HI R9, RZ, 0x1f, R62 ;  /* 0x0000001fff097819 */ /* 0x000fe4000001143e */
[----:B------:R-:W-:Y:S01]  /*660a0*/  SHF.R.S32.HI R60, RZ, 0x1f, R10 ;  /* 0x0000001fff3c7819 */ /* 0x000fe2000001140a */
[----:B--2---:R-:W-:-:S02]  /*660b0*/  IMAD.MOV.U32 R170, RZ, RZ, R169 ;  /* 0x000000ffffaa7224 */ /* 0x004fc400078e00a9 */
[----:B------:R-:W-:Y:S02]  /*660c0*/  IMAD.MOV.U32 R169, RZ, RZ, R55 ;  /* 0x000000ffffa97224 */ /* 0x000fe400078e0037 */
[----:B------:R-:W2:Y:S04]  /*660d0*/  LDL.LU R55, [R1+0x56c4] ;  /* 0x0056c40001377983 */ /* 0x000ea80000300800 */
[----:B------:R0:W-:Y:S02]  /*660e0*/  STL.64 [R1+0x33e0], R192 ;  /* 0x0033e0c001007387 */ /* 0x0001e40000100a00 */
[----:B0-----:R-:W-:Y:S01]  /*660f0*/  IADD3 R192, P1, R183, R2, RZ ;  /* 0x00000002b7c07210 */ /* 0x001fe20007f3e0ff */
        /* <DEDUP_REMOVED lines=8> */
[----:B------:R-:W-:Y:S02]  /*66180*/  IMAD.MOV.U32 R175, RZ, RZ, R174 ;  /* 0x000000ffffaf7224 */ /* 0x000fe400078e00ae */
[----:B------:R-:W-:Y:S01]  /*66190*/  IMAD.MOV.U32 R180, RZ, RZ, R179 ;  /* 0x000000ffffb47224 */ /* 0x000fe200078e00b3 */
[----:B------:R0:W-:Y:S01]  /*661a0*/  STL.64 [R1+0x33d8], R188 ;  /* 0x0033d8bc01007387 */ /* 0x0001e20000100a00 */
[----:B------:R-:W-:Y:S02]  /*661b0*/  IMAD.MOV.U32 R174, RZ, RZ, R173 ;  /* 0x000000ffffae7224 */ /* 0x000fe400078e00ad */
[----:B------:R-:W-:Y:S02]  /*661c0*/  IMAD.MOV.U32 R179, RZ, RZ, R178 ;  /* 0x000000ffffb37224 */ /* 0x000fe400078e00b2 */
[----:B------:R-:W-:Y:S02]  /*661d0*/  IMAD.MOV.U32 R173, RZ, RZ, R172 ;  /* 0x000000ffffad7224 */ /* 0x000fe400078e00ac */
[----:B------:R-:W-:-:S02]  /*661e0*/  IMAD.MOV.U32 R178, RZ, RZ, R177 ;  /* 0x000000ffffb27224 */ /* 0x000fc400078e00b1 */
[----:B------:R-:W-:Y:S02]  /*661f0*/  IMAD.MOV.U32 R172, RZ, RZ, R171 ;  /* 0x000000ffffac7224 */ /* 0x000fe400078e00ab */
[----:B------:R-:W-:Y:S01]  /*66200*/  IMAD.MOV.U32 R177, RZ, RZ, R176 ;  /* 0x000000ffffb17224 */ /* 0x000fe200078e00b0 */
[----:B0-----:R-:W-:Y:S01]  /*66210*/  IADD3 R188, P2, R184, R4, RZ ;  /* 0x00000004b8bc7210 */ /* 0x001fe20007f5e0ff */
[----:B------:R-:W-:Y:S02]  /*66220*/  IMAD.MOV.U32 R171, RZ, RZ, R170 ;  /* 0x000000ffffab7224 */ /* 0x000fe400078e00aa */
[----:B------:R-:W-:Y:S02]  /*66230*/  IMAD.MOV.U32 R176, RZ, RZ, R175 ;  /* 0x000000ffffb07224 */ /* 0x000fe400078e00af */
[----:B------:R-:W-:Y:S02]  /*66240*/  IMAD.MOV.U32 R170, RZ, RZ, R169 ;  /* 0x000000ffffaa7224 */ /* 0x000fe400078e00a9 */
[----:B------:R-:W-:-:S02]  /*66250*/  IMAD.MOV.U32 R175, RZ, RZ, R174 ;  /* 0x000000ffffaf7224 */ /* 0x000fc400078e00ae */
[----:B------:R-:W-:Y:S02]  /*66260*/  IMAD.MOV.U32 R169, RZ, RZ, R54 ;  /* 0x000000ffffa97224 */ /* 0x000fe400078e0036 */
[----:B------:R-:W-:Y:S01]  /*66270*/  IMAD.MOV.U32 R174, RZ, RZ, R173 ;  /* 0x000000ffffae7224 */ /* 0x000fe200078e00ad */
[----:B------:R-:W4:Y:S01]  /*66280*/  LDL.LU R54, [R1+0x56c0] ;  /* 0x0056c00001367983 */ /* 0x000f220000300800 */
[----:B------:R-:W-:Y:S02]  /*66290*/  IMAD.MOV.U32 R173, RZ, RZ, R172 ;  /* 0x000000ffffad7224 */ /* 0x000fe400078e00ac */
[----:B------:R-:W-:Y:S02]  /*662a0*/  IMAD.MOV.U32 R172, RZ, RZ, R171 ;  /* 0x000000ffffac7224 */ /* 0x000fe400078e00ab */
[----:B------:R-:W-:Y:S01]  /*662b0*/  IMAD.X R189, R187, 0x1, R3, P2 ;  /* 0x00000001bbbd7824 */ /* 0x000fe200010e0603 */
[----:B------:R0:W-:Y:S01]  /*662c0*/  STL.64 [R1+0x33d0], R190 ;  /* 0x0033d0be01007387 */ /* 0x0001e20000100a00 */
[----:B------:R-:W-:-:S02]  /*662d0*/  IMAD.MOV.U32 R171, RZ, RZ, R170 ;  /* 0x000000ffffab7224 */ /* 0x000fc400078e00aa */
[----:B------:R-:W-:Y:S01]  /*662e0*/  IMAD.MOV.U32 R170, RZ, RZ, R169 ;  /* 0x000000ffffaa7224 */ /* 0x000fe200078e00a9 */
[----:B------:R1:W-:Y:S01]  /*662f0*/  STL.64 [R1+0x33c8], R192 ;  /* 0x0033c8c001007387 */ /* 0x0003e20000100a00 */
[----:B------:R-:W-:-:S03]  /*66300*/  IMAD.MOV.U32 R169, RZ, RZ, R53 ;  /* 0x000000ffffa97224 */ /* 0x000fc600078e0035 */
[----:B------:R-:W2:Y:S01]  /*66310*/  LDL.LU R53, [R1+0x56bc] ;  /* 0x0056bc0001357983 */ /* 0x000ea20000300800 */
        /* <DEDUP_REMOVED lines=25> */
[----:B------:R-:W-:Y:S02]  /*664b0*/  IMAD.MOV.U32 R176, RZ, RZ, R175 ;  /* 0x000000ffffb07224 */ /* 0x000fe400078e00af */
[----:B------:R-:W-:Y:S02]  /*664c0*/  IMAD.MOV.U32 R170, RZ, RZ, R169 ;  /* 0x000000ffffaa7224 */ /* 0x000fe400078e00a9 */
[----:B------:R-:W-:Y:S02]  /*664d0*/  IMAD.MOV.U32 R175, RZ, RZ, R174 ;  /* 0x000000ffffaf7224 */ /* 0x000fe400078e00ae */
[----:B------:R-:W-:-:S02]  /*664e0*/  IMAD.MOV.U32 R169, RZ, RZ, R52 ;  /* 0x000000ffffa97224 */ /* 0x000fc400078e0034 */
[----:B------:R-:W-:Y:S01]  /*664f0*/  IMAD.MOV.U32 R174, RZ, RZ, R173 ;  /* 0x000000ffffae7224 */ /* 0x000fe200078e00ad */
[----:B------:R-:W2:Y:S01]  /*66500*/  LDL.LU R52, [R1+0x56b8] ;  /* 0x0056b80001347983 */ /* 0x000ea20000300800 */
        /* <DEDUP_REMOVED lines=1237> */
[----:B---3--:R-:W-:-:S02]  /*6b260*/  IMAD.MOV.U32 R169, RZ, RZ, R140 ;  /* 0x000000ffffa97224 */ /* 0x008fc400078e008c */
        /* <DEDUP_REMOVED lines=1414> */
[----:B----4-:R-:W-:Y:S01]  /*70ad0*/  IADD3 R190, P4, R183, R2, RZ ;  /* 0x00000002b7be7210 */ /* 0x010fe20007f9e0ff */
        /* <DEDUP_REMOVED lines=14> */
[----:B------:R-:W4:Y:S01]  /*70bc0*/  LDL.LU R169, [R1+0x1f44] ;  /* 0x001f440001a97983 */ /* 0x000f220000300800 */
        /* <DEDUP_REMOVED lines=15> */
[----:B----4-:R-:W-:-:S03]  /*70cc0*/  IMAD.MOV.U32 R170, RZ, RZ, R169 ;  /* 0x000000ffffaa7224 */ /* 0x010fc600078e00a9 */
[----:B------:R-:W4:Y:S01]  /*70cd0*/  LDL.LU R169, [R1+0x18f0] ;  /* 0x0018f00001a97983 */ /* 0x000f220000300800 */
[----:B0-----:R-:W-:-:S05]  /*70ce0*/  IADD3 R192, P1, R184, R4, RZ ;  /* 0x00000004b8c07210 */ /* 0x001fca0007f3e0ff */
[C---:B------:R-:W-:Y:S01]  /*70cf0*/  IMAD.X R193, R187.reuse, 0x1, R3, P1 ;  /* 0x00000001bbc17824 */ /* 0x040fe200008e0603 */
[C---:B-1----:R-:W-:Y:S02]  /*70d00*/  IADD3 R188, P2, R184.reuse, R6, RZ ;  /* 0x00000006b8bc7210 */ /* 0x042fe40007f5e0ff */
[C---:B--2---:R-:W-:Y:S02]  /*70d10*/  IADD3 R190, P4, R184.reuse, R0, RZ ;  /* 0x00000000b8be7210 */ /* 0x044fe40007f9e0ff */
[----:B------:R0:W-:Y:S01]  /*70d20*/  STL.64 [R1+0x2930], R192 ;  /* 0x002930c001007387 */ /* 0x0001e20000100a00 */
[C---:B------:R-:W-:Y:S02]  /*70d30*/  IMAD.X R189, R187.reuse, 0x1, R5, P2 ;  /* 0x00000001bbbd7824 */ /* 0x040fe400010e0605 */
[----:B------:R-:W-:Y:S01]  /*70d40*/  IMAD.X R191, R187, 0x1, R7, P4 ;  /* 0x00000001bbbf7824 */ /* 0x000fe200020e0607 */
[----:B0-----:R-:W-:Y:S01]  /*70d50*/  IADD3 R192, P1, R184, R2, RZ ;  /* 0x00000002b8c07210 */ /* 0x001fe20007f3e0ff */
[----:B------:R-:W-:-:S02]  /*70d60*/  IMAD.MOV.U32 R184, RZ, RZ, R180 ;  /* 0x000000ffffb87224 */ /* 0x000fc400078e00b4 */
[----:B------:R-:W-:Y:S02]  /*70d70*/  IMAD.MOV.U32 R180, RZ, RZ, R179 ;  /* 0x000000ffffb47224 */ /* 0x000fe400078e00b3 */
[----:B------:R-:W-:Y:S02]  /*70d80*/  IMAD.MOV.U32 R179, RZ, RZ, R178 ;  /* 0x000000ffffb37224 */ /* 0x000fe400078e00b2 */
[----:B------:R-:W-:Y:S02]  /*70d90*/  IMAD.MOV.U32 R178, RZ, RZ, R177 ;  /* 0x000000ffffb27224 */ /* 0x000fe400078e00b1 */
[----:B------:R-:W-:Y:S02]  /*70da0*/  IMAD.MOV.U32 R177, RZ, RZ, R176 ;  /* 0x000000ffffb17224 */ /* 0x000fe400078e00b0 */
[----:B------:R-:W-:Y:S02]  /*70db0*/  IMAD.X R193, R187, 0x1, R13, P1 ;  /* 0x00000001bbc17824 */ /* 0x000fe400008e060d */
[----:B------:R-:W-:-:S02]  /*70dc0*/  IMAD.MOV.U32 R176, RZ, RZ, R175 ;  /* 0x000000ffffb07224 */ /* 0x000fc400078e00af */
[----:B------:R-:W-:Y:S02]  /*70dd0*/  IMAD.MOV.U32 R187, RZ, RZ, R180 ;  /* 0x000000ffffbb7224 */ /* 0x000fe400078e00b4 */
[----:B------:R-:W-:Y:S02]  /*70de0*/  IMAD.MOV.U32 R175, RZ, RZ, R174 ;  /* 0x000000ffffaf7224 */ /* 0x000fe400078e00ae */
[----:B------:R-:W-:Y:S01]  /*70df0*/  IMAD.MOV.U32 R180, RZ, RZ, R179 ;  /* 0x000000ffffb47224 */ /* 0x000fe200078e00b3 */
[----:B------:R0:W-:Y:S01]  /*70e00*/  STL.64 [R1+0x2928], R188 ;  /* 0x002928bc01007387 */ /* 0x0001e20000100a00 */
[----:B------:R-:W-:Y:S02]  /*70e10*/  IMAD.MOV.U32 R174, RZ, RZ, R173 ;  /* 0x000000ffffae7224 */ /* 0x000fe400078e00ad */
[----:B------:R-:W-:Y:S02]  /*70e20*/  IMAD.MOV.U32 R179, RZ, RZ, R178 ;  /* 0x000000ffffb37224 */ /* 0x000fe400078e00b2 */
[----:B------:R-:W-:-:S02]  /*70e30*/  IMAD.MOV.U32 R173, RZ, RZ, R172 ;  /* 0x000000ffffad7224 */ /* 0x000fc400078e00ac */
[----:B------:R-:W-:Y:S02]  /*70e40*/  IMAD.MOV.U32 R178, RZ, RZ, R177 ;  /* 0x000000ffffb27224 */ /* 0x000fe400078e00b1 */
[----:B------:R-:W-:Y:S02]  /*70e50*/  IMAD.MOV.U32 R172, RZ, RZ, R171 ;  /* 0x000000ffffac7224 */ /* 0x000fe400078e00ab */
[----:B------:R-:W-:Y:S01]  /*70e60*/  IMAD.MOV.U32 R177, RZ, RZ, R176 ;  /* 0x000000ffffb17224 */ /* 0x000fe200078e00b0 */
[----:B0-----:R-:W-:Y:S01]  /*70e70*/  IADD3 R188, P2, R186, R4, RZ ;  /* 0x00000004babc7210 */ /* 0x001fe20007f5e0ff */
[----:B------:R-:W-:Y:S02]  /*70e80*/  IMAD.MOV.U32 R171, RZ, RZ, R170 ;  /* 0x000000ffffab7224 */ /* 0x000fe400078e00aa */
[----:B------:R-:W-:Y:S02]  /*70e90*/  IMAD.MOV.U32 R176, RZ, RZ, R175 ;  /* 0x000000ffffb07224 */ /* 0x000fe400078e00af */
[----:B------:R-:W-:-:S02]  /*70ea0*/  IMAD.MOV.U32 R175, RZ, RZ, R174 ;  /* 0x000000ffffaf7224 */ /* 0x000fc400078e00ae */
[----:B------:R-:W-:Y:S02]  /*70eb0*/  IMAD.MOV.U32 R174, RZ, RZ, R173 ;  /* 0x000000ffffae7224 */ /* 0x000fe400078e00ad */
[----:B------:R-:W-:Y:S02]  /*70ec0*/  IMAD.MOV.U32 R173, RZ, RZ, R172 ;  /* 0x000000ffffad7224 */ /* 0x000fe400078e00ac */
[----:B------:R-:W-:Y:S02]  /*70ed0*/  IMAD.MOV.U32 R172, RZ, RZ, R171 ;  /* 0x000000ffffac7224 */ /* 0x000fe400078e00ab */
[----:B------:R-:W-:Y:S02]  /*70ee0*/  IMAD.X R189, R185, 0x1, R3, P2 ;  /* 0x00000001b9bd7824 */ /* 0x000fe400010e0603 */
[----:B----4-:R-:W-:Y:S02]  /*70ef0*/  IMAD.MOV.U32 R170, RZ, RZ, R169 ;  /* 0x000000ffffaa7224 */ /* 0x010fe400078e00a9 */
[----:B------:R-:W-:-:S02]  /*70f00*/  IMAD.MOV.U32 R169, RZ, RZ, R54 ;  /* 0x000000ffffa97224 */ /* 0x000fc400078e0036 */
[----:B------:R-:W2:Y:S01]  /*70f10*/  LDL.LU R54, [R1+0x54a0] ;  /* 0x0054a00001367983 */ /* 0x000ea20000300800 */
[----:B------:R-:W-:Y:S02]  /*70f20*/  IMAD.MOV.U32 R171, RZ, RZ, R170 ;  /* 0x000000ffffab7224 */ /* 0x000fe400078e00aa */
[----:B------:R-:W-:Y:S01]  /*70f30*/  IMAD.MOV.U32 R170, RZ, RZ, R169 ;  /* 0x000000ffffaa7224 */ /* 0x000fe200078e00a9 */
[----:B------:R0:W-:Y:S01]  /*70f40*/  STL.64 [R1+0x2920], R190 ;  /* 0x002920be01007387 */ /* 0x0001e20000100a00 */
[----:B------:R-:W-:-:S03]  /*70f50*/  IMAD.MOV.U32 R169, RZ, RZ, R55 ;  /* 0x000000ffffa97224 */ /* 0x000fc600078e0037 */
[----:B------:R1:W-:Y:S04]  /*70f60*/  STL.64 [R1+0x2918], R192 ;  /* 0x002918c001007387 */ /* 0x0003e80000100a00 */
[----:B------:R-:W4:Y:S01]  /*70f70*/  LDL.LU R55, [R1+0x549c] ;  /* 0x00549c0001377983 */ /* 0x000f220000300800 */
        /* <DEDUP_REMOVED lines=110> */
[----:B------:R-:W4:Y:S01]  /*71660*/  LDL.LU R62, [R1+0x5488] ;  /* 0x00548800013e7983 */ /* 0x000f220000300800 */
        /* <DEDUP_REMOVED lines=2491> */
[----:B-1----:R-:W-:-:S03]  /*7b220*/  IADD3 R190, P4, R181, R0, RZ ;  /* 0x00000000b5be7210 */ /* 0x002fc60007f9e0ff */
[----:B------:R-:W-:Y:S01]  /*7b230*/  IMAD.X R189, R182, 0x1, R5, P2 ;  /* 0x00000001b6bd7824 */ /* 0x000fe200010e0605 */
[----:B--2---:R-:W-:Y:S01]  /*7b240*/  IADD3 R192, P1, R181, R2, RZ ;  /* 0x00000002b5c07210 */ /* 0x004fe20007f3e0ff */
[----:B------:R-:W-:Y:S02]  /*7b250*/  IMAD.MOV.U32 R181, RZ, RZ, R180 ;  /* 0x000000ffffb57224 */ /* 0x000fe400078e00b4 */
[----:B------:R-:W-:Y:S02]  /*7b260*/  IMAD.MOV.U32 R180, RZ, RZ, R179 ;  /* 0x000000ffffb47224 */ /* 0x000fe400078e00b3 */
[----:B------:R-:W-:Y:S02]  /*7b270*/  IMAD.MOV.U32 R179, RZ, RZ, R178 ;  /* 0x000000ffffb37224 */ /* 0x000fe400078e00b2 */
[----:B------:R-:W-:Y:S02]  /*7b280*/  IMAD.MOV.U32 R178, RZ, RZ, R177 ;  /* 0x000000ffffb27224 */ /* 0x000fe400078e00b1 */
[----:B------:R-:W-:-:S02]  /*7b290*/  IMAD.MOV.U32 R177, RZ, RZ, R176 ;  /* 0x000000ffffb17224 */ /* 0x000fc400078e00b0 */
[C---:B------:R-:W-:Y:S02]  /*7b2a0*/  IMAD.X R191, R182.reuse, 0x1, R7, P4 ;  /* 0x00000001b6bf7824 */ /* 0x040fe400020e0607 */
[----:B------:R-:W-:Y:S02]  /*7b2b0*/  IMAD.X R193, R182, 0x1, R13, P1 ;  /* 0x00000001b6c17824 */ /* 0x000fe400008e060d */
        /* <DEDUP_REMOVED lines=17> */
[----:B------:R-:W-:Y:S01]  /*7b3d0*/  IMAD.MOV.U32 R174, RZ, RZ, R173 ;  /* 0x000000ffffae7224 */ /* 0x000fe200078e00ad */
[----:B------:R-:W2:Y:S01]  /*7b3e0*/  LDL.LU R72, [R1+0x5290] ;  /* 0x0052900001487983 */ /* 0x000ea20000300800 */
        /* <DEDUP_REMOVED lines=9> */
[----:B------:R-:W2:Y:S04]  /*7b480*/  LDL.LU R71, [R1+0x528c] ;  /* 0x00528c0001477983 */ /* 0x000ea80000300800 */
[----:B------:R4:W-:Y:S01]  /*7b490*/  STL.64 [R1+0x1fc0], R188 ;  /* 0x001fc0bc01007387 */ /* 0x0009e20000100a00 */
[C---:B0-----:R-:W-:Y:S02]  /*7b4a0*/  IADD3 R190, P4, R183.reuse, R6, RZ ;  /* 0x00000006b7be7210 */ /* 0x041fe40007f9e0ff */
[----:B-1----:R-:W-:-:S03]  /*7b4b0*/  IADD3 R192, P1, R183, R0, RZ ;  /* 0x00000000b7c07210 */ /* 0x002fc60007f3e0ff */
[----:B------:R-:W-:Y:S01]  /*7b4c0*/  IMAD.X R191, R194, 0x1, R5, P4 ;  /* 0x00000001c2bf7824 */ /* 0x000fe200020e0605 */
[----:B----4-:R-:W-:Y:S01]  /*7b4d0*/  IADD3 R188, P2, R183, R2, RZ ;  /* 0x00000002b7bc7210 */ /* 0x010fe20007f5e0ff */
[----:B------:R-:W-:Y:S02]  /*7b4e0*/  IMAD.MOV.U32 R183, RZ, RZ, R180 ;  /* 0x000000ffffb77224 */ /* 0x000fe400078e00b4 */
        /* <DEDUP_REMOVED lines=67> */
[----:B------:R-:W4:Y:S01]  /*7b920*/  LDL.LU R68, [R1+0x5280] ;  /* 0x0052800001447983 */ /* 0x000f220000300800 */
[----:B------:R-:W-:Y:S02]  /*7b930*/  IMAD.X R193, R185, 0x1, R3, P1 ;  /* 0x00000001b9c17824 */ /* 0x000fe400008e0603 */
[----:B------:R-:W-:Y:S01]  /*7b940*/  IMAD.MOV.U32 R172, RZ, RZ, R171 ;  /* 0x000000ffffac7224 */ /* 0x000fe200078e00ab */
[----:B------:R0:W-:Y:S01]  /*7b950*/  STL.64 [R1+0x1f90], R188 ;  /* 0x001f90bc01007387 */ /* 0x0001e20000100a00 */
[----:B------:R-:W-:-:S02]  /*7b960*/  IMAD.MOV.U32 R171, RZ, RZ, R170 ;  /* 0x000000ffffab7224 */ /* 0x000fc400078e00aa */
[----:B------:R-:W-:Y:S01]  /*7b970*/  IMAD.MOV.U32 R170, RZ, RZ, R67 ;  /* 0x000000ffffaa7224 */ /* 0x000fe200078e0043 */
[----:B------:R1:W-:Y:S04]  /*7b980*/  STL.64 [R1+0x1f88], R190 ;  /* 0x001f88be01007387 */ /* 0x0003e80000100a00 */
        /* <DEDUP_REMOVED lines=33> */
[----:B------:R-:W2:Y:S01]  /*7bba0*/  LDL.LU R66, [R1+0x5278] ;  /* 0x0052780001427983 */ /* 0x000ea20000300800 */
[----:B------:R-:W-:Y:S02]  /*7bbb0*/  IMAD.X R189, R182, 0x1, R3, P2 ;  /* 0x00000001b6bd7824 */ /* 0x000fe400010e0603 */
[----:B------:R-:W-:Y:S01]  /*7bbc0*/  IMAD.MOV.U32 R171, RZ, RZ, R170 ;  /* 0x000000ffffab7224 */ /* 0x000fe200078e00aa */
[----:B------:R0:W-:Y:S01]  /*7bbd0*/  STL.64 [R1+0x1f70], R190 ;  /* 0x001f70be01007387 */ /* 0x0001e20000100a00 */
[----:B------:R-:W-:-:S02]  /*7bbe0*/  IMAD.MOV.U32 R170, RZ, RZ, R158 ;  /* 0x000000ffffaa7224 */ /* 0x000fc400078e009e */
[----:B------:R-:W-:Y:S01]  /*7bbf0*/  IMAD.MOV.U32 R158, RZ, RZ, R65 ;  /* 0x000000ffff9e7224 */ /* 0x000fe200078e0041 */
        /* <DEDUP_REMOVED lines=33> */
[----:B------:R-:W4:Y:S01]  /*7be10*/  LDL.LU R64, [R1+0x5270] ;  /* 0x0052700001407983 */ /* 0x000f220000300800 */
[----:B------:R-:W-:Y:S02]  /*7be20*/  IMAD.X R191, R194, 0x1, R3, P4 ;  /* 0x00000001c2bf7824 */ /* 0x000fe400020e0603 */
[----:B------:R-:W-:Y:S01]  /*7be30*/  IMAD.MOV.U32 R171, RZ, RZ, R170 ;  /* 0x000000ffffab7224 */ /* 0x000fe200078e00aa */
[----:B------:R0:W-:Y:S01]  /*7be40*/  STL.64 [R1+0x1f50], R192 ;  /* 0x001f50c001007387 */ /* 0x0001e20000100a00 */
[----:B------:R-:W-:Y:S02]  /*7be50*/  IMAD.MOV.U32 R170, RZ, RZ, R154 ;  /* 0x000000ffffaa7224 */ /* 0x000fe400078e009a */
        /* <DEDUP_REMOVED lines=34> */
[----:B------:R-:W2:Y:S01]  /*7c080*/  LDL.LU R62, [R1+0x5268] ;  /* 0x00526800013e7983 */ /* 0x000ea20000300800 */
[----:B------:R-:W-:Y:S02]  /*7c090*/  IMAD.X R193, R187, 0x1, R3, P1 ;  /* 0x00000001bbc17824 */ /* 0x000fe400008e0603 */
[----:B------:R-:W-:Y:S01]  /*7c0a0*/  IMAD.MOV.U32 R171, RZ, RZ, R170 ;  /* 0x000000ffffab7224 */ /* 0x000fe200078e00aa */
[----:B------:R0:W-:Y:S01]  /*7c0b0*/  STL.64 [R1+0x1f30], R188 ;  /* 0x001f30bc01007387 */ /* 0x0001e20000100a00 */
[----:B------:R-:W-:Y:S02]  /*7c0c0*/  IMAD.MOV.U32 R170, RZ, RZ, R161 ;  /* 0x000000ffffaa7224 */ /* 0x000fe400078e00a1 */
        /* <DEDUP_REMOVED lines=32> */
[----:B------:R-:W-:Y:S01]  /*7c2d0*/  IMAD.MOV.U32 R173, RZ, RZ, R172 ;  /* 0x000000ffffad7224 */ /* 0x000fe200078e00ac */
[----:B------:R-:W4:Y:S01]  /*7c2e0*/  LDL.LU R60, [R1+0x5260] ;  /* 0x00526000013c7983 */ /* 0x000f220000300800 */
[----:B------:R-:W-:-:S02]  /*7c2f0*/  IMAD.MOV.U32 R172, RZ, RZ, R171 ;  /* 0x000000ffffac7224 */ /* 0x000fc400078e00ab */
        /* <DEDUP_REMOVED lines=21> */
[----:B------:R-:W-:Y:S01]  /*7c450*/  IMAD.MOV.U32 R173, RZ, RZ, R172 ;  /* 0x000000ffffad7224 */ /* 0x000fe200078e00ac */
[----:B0-----:R-:W-:Y:S01]  /*7c460*/  IADD3 R190, P4, R180, R4, RZ ;  /* 0x00000004b4be7210 */ /* 0x001fe20007f9e0ff */
[----:B------:R-:W-:Y:S02]  /*7c470*/  IMAD.MOV.U32 R172, RZ, RZ, R171 ;  /* 0x000000ffffac7224 */ /* 0x000fe400078e00ab */
[----:B------:R-:W-:-:S02]  /*7c480*/  IMAD.X R193, R185, 0x1, R7, P1 ;  /* 0x00000001b9c17824 */ /* 0x000fc400008e0607 */
[----:B------:R-:W-:Y:S02]  /*7c490*/  IMAD.MOV.U32 R171, RZ, RZ, R170 ;  /* 0x000000ffffab7224 */ /* 0x000fe400078e00aa */
[----:B------:R-:W-:Y:S02]  /*7c4a0*/  IMAD.X R189, R185, 0x1, R13, P2 ;  /* 0x00000001b9bd7824 */ /* 0x000fe400010e060d */
[----:B------:R-:W-:Y:S02]  /*7c4b0*/  IMAD.MOV.U32 R170, RZ, RZ, R168 ;  /* 0x000000ffffaa7224 */ /* 0x000fe400078e00a8 */
[----:B------:R-:W-:Y:S02]  /*7c4c0*/  IMAD.X R191, R182, 0x1, R3, P4 ;  /* 0x00000001b6bf7824 */ /* 0x000fe400020e0603 */
[----:B------:R-:W-:Y:S02]  /*7c4d0*/  IMAD.MOV.U32 R168, RZ, RZ, R58 ;  /* 0x000000ffffa87224 */ /* 0x000fe400078e003a */
[----:B------:R-:W2:Y:S04]  /*7c4e0*/  LDL.LU R58, [R1+0x5258] ;  /* 0x00525800013a7983 */ /* 0x000ea80000300800 */
[----:B------:R0:W-:Y:S04]  /*7c4f0*/  STL.64 [R1+0x1ef0], R192 ;  /* 0x001ef0c001007387 */ /* 0x0001e80000100a00 */
[----:B------:R1:W-:Y:S04]  /*7c500*/  STL.64 [R1+0x1ee8], R188 ;  /* 0x001ee8bc01007387 */ /* 0x0003e80000100a00 */
[----:B------:R3:W-:Y:S01]  /*7c510*/  STL.64 [R1+0x1ee0], R190 ;  /* 0x001ee0be01007387 */ /* 0x0007e20000100a00 */
[----:B0-----:R-:W-:-:S02]  /*7c520*/  IADD3 R192, P1, R180, R6, RZ ;  /* 0x00000006b4c07210 */ /* 0x001fc40007f3e0ff */
[C---:B-1----:R-:W-:Y:S02]  /*7c530*/  IADD3 R188, P2, R180.reuse, R0, RZ ;  /* 0x00000000b4bc7210 */ /* 0x042fe40007f5e0ff */
[----:B---3--:R-:W-:Y:S01]  /*7c540*/  IADD3 R190, P4, R180, R2, RZ ;  /* 0x00000002b4be7210 */ /* 0x008fe20007f9e0ff */
[----:B------:R-:W-:Y:S02]  /*7c550*/  IMAD.MOV.U32 R180, RZ, RZ, R179 ;  /* 0x000000ffffb47224 */ /* 0x000fe400078e00b3 */
[----:B------:R-:W-:Y:S02]  /*7c560*/  IMAD.MOV.U32 R179, RZ, RZ, R178 ;  /* 0x000000ffffb37224 */ /* 0x000fe400078e00b2 */
[----:B------:R-:W-:Y:S02]  /*7c570*/  IMAD.MOV.U32 R178, RZ, RZ, R177 ;  /* 0x000000ffffb27224 */ /* 0x000fe400078e00b1 */
[----:B------:R-:W-:Y:S02]  /*7c580*/  IMAD.X R193, R182, 0x1, R5, P1 ;  /* 0x00000001b6c17824 */ /* 0x000fe400008e0605 */
        /* <DEDUP_REMOVED lines=10> */
[----:B------:R-:W-:Y:S01]  /*7c630*/  IMAD.MOV.U32 R178, RZ, RZ, R177 ;  /* 0x000000ffffb27224 */ /* 0x000fe200078e00b1 */
[----:B------:R0:W-:Y:S01]  /*7c640*/  STL.64 [R1+0x1ed8], R192 ;  /* 0x001ed8c001007387 */ /* 0x0001e20000100a00 */
[----:B------:R-:W-:Y:S02]  /*7c650*/  IMAD.MOV.U32 R172, RZ, RZ, R171 ;  /* 0x000000ffffac7224 */ /* 0x000fe400078e00ab */
[----:B------:R-:W-:-:S02]  /*7c660*/  IMAD.MOV.U32 R177, RZ, RZ, R176 ;  /* 0x000000ffffb17224 */ /* 0x000fc400078e00b0 */
[----:B------:R-:W-:Y:S02]  /*7c670*/  IMAD.MOV.U32 R171, RZ, RZ, R170 ;  /* 0x000000ffffab7224 */ /* 0x000fe400078e00aa */
[----:B------:R-:W-:Y:S02]  /*7c680*/  IMAD.MOV.U32 R176, RZ, RZ, R175 ;  /* 0x000000ffffb07224 */ /* 0x000fe400078e00af */
[----:B------:R-:W-:Y:S02]  /*7c690*/  IMAD.MOV.U32 R170, RZ, RZ, R166 ;  /* 0x000000ffffaa7224 */ /* 0x000fe400078e00a6 */
[----:B------:R-:W-:Y:S01]  /*7c6a0*/  IMAD.MOV.U32 R175, RZ, RZ, R174 ;  /* 0x000000ffffaf7224 */ /* 0x000fe200078e00ae */
[----:B0-----:R-:W-:Y:S01]  /*7c6b0*/  IADD3 R192, P1, R181, R4, RZ ;  /* 0x00000004b5c07210 */ /* 0x001fe20007f3e0ff */
[----:B------:R-:W-:Y:S02]  /*7c6c0*/  IMAD.MOV.U32 R166, RZ, RZ, R57 ;  /* 0x000000ffffa67224 */ /* 0x000fe400078e0039 */
[----:B------:R-:W-:-:S02]  /*7c6d0*/  IMAD.MOV.U32 R174, RZ, RZ, R173 ;  /* 0x000000ffffae7224 */ /* 0x000fc400078e00ad */
[----:B------:R-:W-:Y:S02]  /*7c6e0*/  IMAD.MOV.U32 R173, RZ, RZ, R172 ;  /* 0x000000ffffad7224 */ /* 0x000fe400078e00ac */
[----:B------:R-:W-:Y:S02]  /*7c6f0*/  IMAD.MOV.U32 R185, RZ, RZ, R184 ;  /* 0x000000ffffb97224 */ /* 0x000fe400078e00b8 */
[----:B------:R-:W-:Y:S02]  /*7c700*/  IMAD.MOV.U32 R172, RZ, RZ, R171 ;  /* 0x000000ffffac7224 */ /* 0x000fe400078e00ab */
[----:B------:R-:W-:Y:S01]  /*7c710*/  IMAD.MOV.U32 R184, RZ, RZ, R167 ;  /* 0x000000ffffb87224 */ /* 0x000fe200078e00a7 */
[----:B------:R-:W-:Y:S01]  /*7c720*/  SHF.R.S32.HI R167, RZ, 0x1f, R57 ;  /* 0x0000001fffa77819 */ /* 0x000fe20000011439 */
[----:B------:R-:W-:Y:S01]  /*7c730*/  IMAD.MOV.U32 R171, RZ, RZ, R170 ;  /* 0x000000ffffab7224 */ /* 0x000fe200078e00aa */
[----:B------:R-:W3:Y:S01]  /*7c740*/  LDL.LU R57, [R1+0x5254] ;  /* 0x0052540001397983 */ /* 0x000ee20000300800 */
[----:B------:R-:W-:-:S02]  /*7c750*/  IMAD.MOV.U32 R170, RZ, RZ, R166 ;  /* 0x000000ffffaa7224 */ /* 0x000fc400078e00a6 */
        /* <DEDUP_REMOVED lines=11> */
[----:B------:R-:W-:Y:S01]  /*7c810*/  IADD3 R192, P1, R181, R2, RZ ;  /* 0x00000002b5c07210 */ /* 0x000fe20007f3e0ff */
        /* <DEDUP_REMOVED lines=25> */
[----:B------:R-:W4:Y:S01]  /*7c9b0*/  LDL.LU R55, [R1+0x524c] ;  /* 0x00524c0001377983 */ /* 0x000f220000300800 */
        /* <DEDUP_REMOVED lines=12> */
[----:B-1----:R-:W-:Y:S01]  /*7ca80*/  IADD3 R192, P1, R183, R0, RZ ;  /* 0x00000000b7c07210 */ /* 0x002fe20007f3e0ff */
        /* <DEDUP_REMOVED lines=117> */
[----:B------:R-:W4:Y:S04]  /*7d1e0*/  LDL.LU R48, [R1+0x5230] ;  /* 0x0052300001307983 */ /* 0x000f280000300800 */
[----:B------:R1:W-:Y:S01]  /*7d1f0*/  STL.64 [R1+0x1e40], R188 ;  /* 0x001e40bc01007387 */ /* 0x0003e20000100a00 */
[----:B0-----:R-:W-:-:S02]  /*7d200*/  IADD3 R190, P4, R181, R6, RZ ;  /* 0x00000006b5be7210 */ /* 0x001fc40007f9e0ff */
        /* <DEDUP_REMOVED lines=25> */
[----:B------:R-:W-:Y:S01]  /*7d3a0*/  IMAD.MOV.U32 R174, RZ, RZ, R173 ;  /* 0x000000ffffae7224 */ /* 0x000fe200078e00ad */
[----:B------:R-:W2:Y:S01]  /*7d3b0*/  LDL.LU R47, [R1+0x522c] ;  /* 0x00522c00012f7983 */ /* 0x000ea20000300800 */
[----:B------:R-:W-:Y:S02]  /*7d3c0*/  IMAD.X R193, R194, 0x1, R7, P1 ;  /* 0x00000001c2c17824 */ /* 0x000fe400008e0607 */
[----:B------:R-:W-:-:S02]  /*7d3d0*/  IMAD.MOV.U32 R173, RZ, RZ, R172 ;  /* 0x000000ffffad7224 */ /* 0x000fc400078e00ac */
[----:B------:R-:W-:Y:S02]  /*7d3e0*/  IMAD.X R189, R194, 0x1, R13, P2 ;  /* 0x00000001c2bd7824 */ /* 0x000fe400010e060d */
[----:B------:R-:W-:Y:S02]  /*7d3f0*/  IMAD.MOV.U32 R172, RZ, RZ, R171 ;  /* 0x000000ffffac7224 */ /* 0x000fe400078e00ab */
        /* <DEDUP_REMOVED lines=8> */
[----:B------:R-:W2:Y:S04]  /*7d480*/  LDL.LU R46, [R1+0x5228] ;  /* 0x00522800012e7983 */ /* 0x000ea80000300800 */
[----:B------:R1:W-:Y:S01]  /*7d490*/  STL.64 [R1+0x1e20], R190 ;  /* 0x001e20be01007387 */ /* 0x0003e20000100a00 */
[C---:B0-----:R-:W-:Y:S02]  /*7d4a0*/  IADD3 R192, P1, R183.reuse, R6, RZ ;  /* 0x00000006b7c07210 */ /* 0x041fe40007f3e0ff */
[C---:B-1----:R-:W-:Y:S02]  /*7d4b0*/  IADD3 R188, P2, R183.reuse, R0, RZ ;  /* 0x00000000b7bc7210 */ /* 0x042fe40007f5e0ff */
[----:B------:R-:W-:Y:S01]  /*7d4c0*/  IADD3 R190, P4, R183, R2, RZ ;  /* 0x00000002b7be7210 */ /* 0x000fe20007f9e0ff */
        /* <DEDUP_REMOVED lines=14> */
[----:B------:R-:W-:Y:S02]  /*7d5b0*/  IMAD.X R189, R187, 0x1, R7, P2 ;  /* 0x00000001bbbd7824 */ /* 0x000fe400010e0607 */
[----:B------:R-:W-:Y:S02]  /*7d5c0*/  IMAD.MOV.U32 R168, RZ, RZ, R165 ;  /* 0x000000ffffa87224 */ /* 0x000fe400078e00a5 */
[----:B------:R-:W-:Y:S01]  /*7d5d0*/  IMAD.MOV.U32 R195, RZ, RZ, R180 ;  /* 0x000000ffffc37224 */ /* 0x000fe200078e00b4 */
[----:B------:R0:W-:Y:S01]  /*7d5e0*/  STL.64 [R1+0x1e18], R192 ;  /* 0x001e18c001007387 */ /* 0x0001e20000100a00 */
[----:B------:R-:W-:Y:S02]  /*7d5f0*/  IMAD.MOV.U32 R165, RZ, RZ, R160 ;  /* 0x000000ffffa57224 */ /* 0x000fe400078e00a0 */
[----:B------:R-:W-:-:S02]  /*7d600*/  IMAD.MOV.U32 R180, RZ, RZ, R179 ;  /* 0x000000ffffb47224 */ /* 0x000fc400078e00b3 */
[----:B------:R-:W-:Y:S02]  /*7d610*/  IMAD.MOV.U32 R160, RZ, RZ, R45 ;  /* 0x000000ffffa07224 */ /* 0x000fe400078e002d */
[----:B------:R-:W-:Y:S01]  /*7d620*/  IMAD.MOV.U32 R179, RZ, RZ, R178 ;  /* 0x000000ffffb37224 */ /* 0x000fe200078e00b2 */
[----:B------:R-:W3:Y:S01]  /*7d630*/  LDL.LU R45, [R1+0x5224] ;  /* 0x00522400012d7983 */ /* 0x000ee20000300800 */
[----:B------:R-:W-:Y:S02]  /*7d640*/  IMAD.MOV.U32 R178, RZ, RZ, R177 ;  /* 0x000000ffffb27224 */ /* 0x000fe400078e00b1 */
[----:B------:R-:W-:Y:S01]  /*7d650*/  IMAD.MOV.U32 R177, RZ, RZ, R176 ;  /* 0x000000ffffb17224 */ /* 0x000fe200078e00b0 */
[----:B0-----:R-:W-:Y:S01]  /*7d660*/  IADD3 R192, P1, R186, R4, RZ ;  /* 0x00000004bac07210 */ /* 0x001fe20007f3e0ff */
[----:B------:R0:W-:Y:S01]  /*7d670*/  STL.64 [R1+0x1e10], R188 ;  /* 0x001e10bc01007387 */ /* 0x0001e20000100a00 */
[----:B------:R-:W-:Y:S02]  /*7d680*/  IMAD.MOV.U32 R176, RZ, RZ, R175 ;  /* 0x000000ffffb07224 */ /* 0x000fe400078e00af */
[----:B------:R-:W-:-:S02]  /*7d690*/  IMAD.MOV.U32 R175, RZ, RZ, R174 ;  /* 0x000000ffffaf7224 */ /* 0x000fc400078e00ae */
[----:B------:R-:W-:Y:S02]  /*7d6a0*/  IMAD.X R191, R187, 0x1, R13, P4 ;  /* 0x00000001bbbf7824 */ /* 0x000fe400020e060d */
[----:B------:R-:W-:Y:S02]  /*7d6b0*/  IMAD.MOV.U32 R174, RZ, RZ, R173 ;  /* 0x000000ffffae7224 */ /* 0x000fe400078e00ad */
[----:B------:R-:W-:Y:S01]  /*7d6c0*/  IMAD.X R193, R185, 0x1, R3, P1 ;  /* 0x00000001b9c17824 */ /* 0x000fe200008e0603 */
[----:B0-----:R-:W-:Y:S01]  /*7d6d0*/  IADD3 R188, P2, R186, R6, RZ ;  /* 0x00000006babc7210 */ /* 0x001fe20007f5e0ff */
[----:B------:R-:W-:Y:S02]  /*7d6e0*/  IMAD.MOV.U32 R173, RZ, RZ, R171 ;  /* 0x000000ffffad7224 */ /* 0x000fe400078e00ab */
[----:B------:R-:W-:Y:S02]  /*7d6f0*/  IMAD.MOV.U32 R171, RZ, RZ, R170 ;  /* 0x000000ffffab7224 */ /* 0x000fe400078e00aa */
[----:B------:R-:W-:-:S02]  /*7d700*/  IMAD.MOV.U32 R170, RZ, RZ, R169 ;  /* 0x000000ffffaa7224 */ /* 0x000fc400078e00a9 */
[----:B------:R-:W-:Y:S01]  /*7d710*/  IMAD.X R189, R185, 0x1, R5, P2 ;  /* 0x00000001b9bd7824 */ /* 0x000fe200010e0605 */
[----:B------:R0:W-:Y:S01]  /*7d720*/  STL.64 [R1+0x1e08], R190 ;  /* 0x001e08be01007387 */ /* 0x0001e20000100a00 */
[----:B------:R-:W-:Y:S02]  /*7d730*/  IMAD.MOV.U32 R169, RZ, RZ, R166 ;  /* 0x000000ffffa97224 */ /* 0x000fe400078e00a6 */
[----:B------:R-:W-:Y:S01]  /*7d740*/  IMAD.MOV.U32 R166, RZ, RZ, R162 ;  /* 0x000000ffffa67224 */ /* 0x000fe200078e00a2 */
[----:B------:R-:W-:Y:S01]  /*7d750*/  STL.64 [R1+0x1e00], R192 ;  /* 0x001e00c001007387 */ /* 0x000fe20000100a00 */
[----:B------:R-:W-:-:S03]  /*7d760*/  IMAD.MOV.U32 R162, RZ, RZ, R44 ;  /* 0x000000ffffa27224 */ /* 0x000fc600078e002c */
[----:B------:R-:W3:Y:S04]  /*7d770*/  LDL.LU R44, [R1+0x5220] ;  /* 0x00522000012c7983 */ /* 0x000ee80000300800 */
[----:B------:R1:W-:Y:S01]  /*7d780*/  STL.64 [R1+0x1df8], R188 ;  /* 0x001df8bc01007387 */ /* 0x0003e20000100a00 */
[C---:B0-----:R-:W-:Y:S02]  /*7d790*/  IADD3 R190, P4, R186.reuse, R0, RZ ;  /* 0x00000000babe7210 */ /* 0x041fe40007f9e0ff */
[----:B------:R-:W-:Y:S01]  /*7d7a0*/  IADD3 R186, P1, R186, R2, RZ ;  /* 0x00000002baba7210 */ /* 0x000fe20007f3e0ff */
[----:B-1----:R-:W-:Y:S02]  /*7d7b0*/  IMAD.MOV.U32 R189, RZ, RZ, R180 ;  /* 0x000000ffffbd7224 */ /* 0x002fe400078e00b4 */
        /* <DEDUP_REMOVED lines=14> */
[----:B------:R-:W-:Y:S01]  /*7d8a0*/  IADD3 R192, P2, R184, R4, RZ ;  /* 0x00000004b8c07210 */ /* 0x000fe20007f5e0ff */
[----:B------:R-:W-:Y:S02]  /*7d8b0*/  IMAD.MOV.U32 R166, RZ, RZ, R162 ;  /* 0x000000ffffa67224 */ /* 0x000fe400078e00a2 */
[----:B------:R-:W-:Y:S02]  /*7d8c0*/  IMAD.X R187, R185, 0x1, R13, P1 ;  /* 0x00000001b9bb7824 */ /* 0x000fe400008e060d */
[----:B------:R-:W-:Y:S02]  /*7d8d0*/  IMAD.MOV.U32 R178, RZ, RZ, R177 ;  /* 0x000000ffffb27224 */ /* 0x000fe400078e00b1 */
[----:B------:R-:W-:Y:S02]  /*7d8e0*/  IMAD.MOV.U32 R162, RZ, RZ, R43 ;  /* 0x000000ffffa27224 */ /* 0x000fe400078e002b */
[----:B------:R-:W-:Y:S01]  /*7d8f0*/  IMAD.MOV.U32 R177, RZ, RZ, R176 ;  /* 0x000000ffffb17224 */ /* 0x000fe200078e00b0 */
[----:B------:R-:W4:Y:S01]  /*7d900*/  LDL.LU R43, [R1+0x521c] ;  /* 0x00521c00012b7983 */ /* 0x000f220000300800 */
[----:B------:R-:W-:-:S02]  /*7d910*/  IMAD.MOV.U32 R176, RZ, RZ, R175 ;  /* 0x000000ffffb07224 */ /* 0x000fc400078e00af */
[----:B------:R-:W-:Y:S01]  /*7d920*/  IMAD.MOV.U32 R188, RZ, RZ, R180 ;  /* 0x000000ffffbc7224 */ /* 0x000fe200078e00b4 */
[----:B------:R0:W-:Y:S01]  /*7d930*/  STL.64 [R1+0x1df0], R190 ;  /* 0x001df0be01007387 */ /* 0x0001e20000100a00 */
[----:B------:R-:W-:Y:S02]  /*7d940*/  IMAD.MOV.U32 R175, RZ, RZ, R174 ;  /* 0x000000ffffaf7224 */ /* 0x000fe400078e00ae */
[----:B------:R-:W-:Y:S01]  /*7d950*/  IMAD.MOV.U32 R180, RZ, RZ, R179 ;  /* 0x000000ffffb47224 */ /* 0x000fe200078e00b3 */
[----:B------:R1:W-:Y:S01]  /*7d960*/  STL.64 [R1+0x1de8], R186 ;  /* 0x001de8ba01007387 */ /* 0x0003e20000100a00 */
[----:B------:R-:W-:Y:S02]  /*7d970*/  IMAD.MOV.U32 R174, RZ, RZ, R173 ;  /* 0x000000ffffae7224 */ /* 0x000fe400078e00ad */
[----:B------:R-:W-:Y:S02]  /*7d980*/  IMAD.MOV.U32 R179, RZ, RZ, R178 ;  /* 0x000000ffffb37224 */ /* 0x000fe400078e00b2 */
[----:B------:R-:W-:-:S02]  /*7d990*/  IMAD.MOV.U32 R173, RZ, RZ, R170 ;  /* 0x000000ffffad7224 */ /* 0x000fc400078e00aa */
[----:B------:R-:W-:Y:S01]  /*7d9a0*/  IMAD.MOV.U32 R178, RZ, RZ, R177 ;  /* 0x000000ffffb27224 */ /* 0x000fe200078e00b1 */
[----:B0-----:R-:W-:Y:S01]  /*7d9b0*/  IADD3 R190, P4, R184, R6, RZ ;  /* 0x00000006b8be7210 */ /* 0x001fe20007f9e0ff */
[----:B------:R-:W-:Y:S02]  /*7d9c0*/  IMAD.MOV.U32 R170, RZ, RZ, R169 ;  /* 0x000000ffffaa7224 */ /* 0x000fe400078e00a9 */
[----:B------:R-:W-:Y:S01]  /*7d9d0*/  IMAD.X R193, R182, 0x1, R3, P2 ;  /* 0x00000001b6c17824 */ /* 0x000fe200010e0603 */
[C---:B-1----:R-:W-:Y:S01]  /*7d9e0*/  IADD3 R186, P1, R184.reuse, R0, RZ ;  /* 0x00000000b8ba7210 */ /* 0x042fe20007f3e0ff */
[----:B------:R-:W-:Y:S01]  /*7d9f0*/  IMAD.MOV.U32 R177, RZ, RZ, R176 ;  /* 0x000000ffffb17224 */ /* 0x000fe200078e00b0 */
[----:B------:R-:W-:Y:S01]  /*7da00*/  IADD3 R184, P2, R184, R2, RZ ;  /* 0x00000002b8b87210 */ /* 0x000fe20007f5e0ff */
[----:B------:R-:W-:Y:S02]  /*7da10*/  IMAD.MOV.U32 R169, RZ, RZ, R167 ;  /* 0x000000ffffa97224 */ /* 0x000fe400078e00a7 */
[----:B------:R-:W-:-:S02]  /*7da20*/  IMAD.MOV.U32 R176, RZ, RZ, R175 ;  /* 0x000000ffffb07224 */ /* 0x000fc400078e00af */
[----:B------:R-:W-:Y:S02]  /*7da30*/  IMAD.MOV.U32 R167, RZ, RZ, R42 ;  /* 0x000000ffffa77224 */ /* 0x000fe400078e002a */
[----:B------:R-:W-:Y:S01]  /*7da40*/  IMAD.MOV.U32 R175, RZ, RZ, R174 ;  /* 0x000000ffffaf7224 */ /* 0x000fe200078e00ae */
[----:B------:R-:W4:Y:S01]  /*7da50*/  LDL.LU R42, [R1+0x5218] ;  /* 0x00521800012a7983 */ /* 0x000f220000300800 */
[----:B------:R-:W-:Y:S02]  /*7da60*/  IMAD.X R191, R182, 0x1, R5, P4 ;  /* 0x00000001b6bf7824 */ /* 0x000fe400020e0605 */
[----:B------:R-:W-:Y:S02]  /*7da70*/  IMAD.MOV.U32 R174, RZ, RZ, R173 ;  /* 0x000000ffffae7224 */ /* 0x000fe400078e00ad */
[----:B------:R-:W-:Y:S02]  /*7da80*/  IMAD.MOV.U32 R173, RZ, RZ, R170 ;  /* 0x000000ffffad7224 */ /* 0x000fe400078e00aa */
[----:B------:R-:W-:-:S02]  /*7da90*/  IMAD.MOV.U32 R170, RZ, RZ, R169 ;  /* 0x000000ffffaa7224 */ /* 0x000fc400078e00a9 */
[C---:B------:R-:W-:Y:S01]  /*7daa0*/  IMAD.X R187, R182.reuse, 0x1, R7, P1 ;  /* 0x00000001b6bb7824 */ /* 0x040fe200008e0607 */
[----:B------:R0:W-:Y:S01]  /*7dab0*/  STL.64 [R1+0x1de0], R192 ;  /* 0x001de0c001007387 */ /* 0x0001e20000100a00 */
[----:B------:R-:W-:Y:S02]  /*7dac0*/  IMAD.MOV.U32 R169, RZ, RZ, R167 ;  /* 0x000000ffffa97224 */ /* 0x000fe400078e00a7 */
[----:B------:R-:W-:Y:S01]  /*7dad0*/  IMAD.X R185, R182, 0x1, R13, P2 ;  /* 0x00000001b6b97824 */ /* 0x000fe200010e060d */
[----:B------:R-:W-:Y:S01]  /*7dae0*/  STL.64 [R1+0x1dd8], R190 ;  /* 0x001dd8be01007387 */ /* 0x000fe20000100a00 */
[----:B------:R-:W-:Y:S02]  /*7daf0*/  IMAD.MOV.U32 R167, RZ, RZ, R158 ;  /* 0x000000ffffa77224 */ /* 0x000fe400078e009e */
[----:B------:R-:W-:Y:S02]  /*7db00*/  IMAD.MOV.U32 R158, RZ, RZ, R41 ;  /* 0x000000ffff9e7224 */ /* 0x000fe400078e0029 */
[----:B------:R-:W2:Y:S04]  /*7db10*/  LDL.LU R41, [R1+0x5214] ;  /* 0x0052140001297983 */ /* 0x000ea80000300800 */
[----:B------:R-:W-:Y:S04]  /*7db20*/  STL.64 [R1+0x1dd0], R186 ;  /* 0x001dd0ba01007387 */ /* 0x000fe80000100a00 */
[----:B------:R1:W-:Y:S01]  /*7db30*/  STL.64 [R1+0x1dc8], R184 ;  /* 0x001dc8b801007387 */ /* 0x0003e20000100a00 */
[----:B0-----:R-:W-:Y:S01]  /*7db40*/  IADD3 R192, P4, R181, R4, RZ ;  /* 0x00000004b5c07210 */ /* 0x001fe20007f9e0ff */
[----:B-1----:R-:W-:-:S02]  /*7db50*/  IMAD.MOV.U32 R184, RZ, RZ, R180 ;  /* 0x000000ffffb87224 */ /* 0x002fc400078e00b4 */
        /* <DEDUP_REMOVED lines=15> */
[----:B------:R-:W-:Y:S02]  /*7dc50*/  IMAD.MOV.U32 R158, RZ, RZ, R155 ;  /* 0x000000ffff9e7224 */ /* 0x000fe400078e009b */
[----:B------:R-:W-:Y:S01]  /*7dc60*/  IMAD.MOV.U32 R178, RZ, RZ, R177 ;  /* 0x000000ffffb27224 */ /* 0x000fe200078e00b1 */
[----:B------:R-:W-:Y:S01]  /*7dc70*/  IADD3 R186, P1, R181, R6, RZ ;  /* 0x00000006b5ba7210 */ /* 0x000fe20007f3e0ff */
[----:B------:R-:W-:-:S02]  /*7dc80*/  IMAD.MOV.U32 R155, RZ, RZ, R40 ;  /* 0x000000ffff9b7224 */ /* 0x000fc400078e0028 */
[----:B------:R-:W-:Y:S01]  /*7dc90*/  IMAD.MOV.U32 R177, RZ, RZ, R176 ;  /* 0x000000ffffb17224 */ /* 0x000fe200078e00b0 */
[----:B------:R-:W2:Y:S01]  /*7dca0*/  LDL.LU R40, [R1+0x5210] ;  /* 0x0052100001287983 */ /* 0x000ea20000300800 */
[----:B------:R-:W-:Y:S01]  /*7dcb0*/  IMAD.MOV.U32 R176, RZ, RZ, R175 ;  /* 0x000000ffffb07224 */ /* 0x000fe200078e00af */
[----:B------:R-:W-:Y:S01]  /*7dcc0*/  IADD3 R190, P2, R181, R0, RZ ;  /* 0x00000000b5be7210 */ /* 0x000fe20007f5e0ff */
[----:B------:R-:W-:Y:S01]  /*7dcd0*/  IMAD.MOV.U32 R175, RZ, RZ, R173 ;  /* 0x000000ffffaf7224 */ /* 0x000fe200078e00ad */
[----:B------:R0:W-:Y:S01]  /*7dce0*/  STL.64 [R1+0x1dc0], R192 ;  /* 0x001dc0c001007387 */ /* 0x0001e20000100a00 */
[----:B------:R-:W-:Y:S02]  /*7dcf0*/  IMAD.MOV.U32 R173, RZ, RZ, R170 ;  /* 0x000000ffffad7224 */ /* 0x000fe400078e00aa */
[----:B------:R-:W-:Y:S02]  /*7dd00*/  IMAD.MOV.U32 R170, RZ, RZ, R169 ;  /* 0x000000ffffaa7224 */ /* 0x000fe400078e00a9 */
[----:B------:R-:W-:-:S02]  /*7dd10*/  IMAD.MOV.U32 R169, RZ, RZ, R167 ;  /* 0x000000ffffa97224 */ /* 0x000fc400078e00a7 */
[----:B------:R-:W-:Y:S02]  /*7dd20*/  IMAD.MOV.U32 R167, RZ, RZ, R158 ;  /* 0x000000ffffa77224 */ /* 0x000fe400078e009e */
[----:B------:R-:W-:Y:S01]  /*7dd30*/  IMAD.X R187, R196, 0x1, R5, P1 ;  /* 0x00000001c4bb7824 */ /* 0x000fe200008e0605 */
[----:B0-----:R-:W-:Y:S01]  /*7dd40*/  IADD3 R192, P4, R181, R2, RZ ;  /* 0x00000002b5c07210 */ /* 0x001fe20007f9e0ff */
[----:B------:R-:W-:Y:S02]  /*7dd50*/  IMAD.MOV.U32 R181, RZ, RZ, R180 ;  /* 0x000000ffffb57224 */ /* 0x000fe400078e00b4 */
[----:B------:R-:W-:Y:S02]  /*7dd60*/  IMAD.MOV.U32 R180, RZ, RZ, R179 ;  /* 0x000000ffffb47224 */ /* 0x000fe400078e00b3 */
[----:B------:R-:W-:Y:S02]  /*7dd70*/  IMAD.MOV.U32 R179, RZ, RZ, R178 ;  /* 0x000000ffffb37224 */ /* 0x000fe400078e00b2 */
[----:B------:R-:W-:-:S02]  /*7dd80*/  IMAD.MOV.U32 R158, RZ, RZ, R155 ;  /* 0x000000ffff9e7224 */ /* 0x000fc400078e009b */
[----:B------:R-:W-:Y:S02]  /*7dd90*/  IMAD.MOV.U32 R178, RZ, RZ, R176 ;  /* 0x000000ffffb27224 */ /* 0x000fe400078e00b0 */
[----:B------:R-:W-:Y:S02]  /*7dda0*/  IMAD.MOV.U32 R155, RZ, RZ, R39 ;  /* 0x000000ffff9b7224 */ /* 0x000fe400078e0027 */
[----:B------:R-:W-:Y:S01]  /*7ddb0*/  IMAD.MOV.U32 R176, RZ, RZ, R175 ;  /* 0x000000ffffb07224 */ /* 0x000fe200078e00af */
[----:B------:R-:W3:Y:S01]  /*7ddc0*/  LDL.LU R39, [R1+0x520c] ;  /* 0x00520c0001277983 */ /* 0x000ee20000300800 */
        /* <DEDUP_REMOVED lines=12> */
[----:B------:R-:W3:Y:S01]  /*7de90*/  LDL.LU R38, [R1+0x5208] ;  /* 0x0052080001267983 */ /* 0x000ee20000300800 */
[C---:B------:R-:W-:Y:S02]  /*7dea0*/  IMAD.X R191, R196.reuse, 0x1, R7, P2 ;  /* 0x00000001c4bf7824 */ /* 0x040fe400010e0607 */
[----:B------:R-:W-:Y:S02]  /*7deb0*/  IMAD.MOV.U32 R175, RZ, RZ, R173 ;  /* 0x000000ffffaf7224 */ /* 0x000fe400078e00ad */
[----:B------:R-:W-:Y:S02]  /*7dec0*/  IMAD.MOV.U32 R173, RZ, RZ, R169 ;  /* 0x000000ffffad7224 */ /* 0x000fe400078e00a9 */
[----:B------:R-:W-:Y:S02]  /*7ded0*/  IMAD.MOV.U32 R169, RZ, RZ, R158 ;  /* 0x000000ffffa97224 */ /* 0x000fe400078e009e */
[----:B------:R-:W-:-:S02]  /*7dee0*/  IMAD.X R193, R196, 0x1, R13, P4 ;  /* 0x00000001c4c17824 */ /* 0x000fc400020e060d */
[----:B------:R-:W-:Y:S02]  /*7def0*/  IMAD.MOV.U32 R158, RZ, RZ, R155 ;  /* 0x000000ffff9e7224 */ /* 0x000fe400078e009b */
[----:B------:R-:W-:Y:S01]  /*7df00*/  IMAD.X R187, R195, 0x1, R3, P1 ;  /* 0x00000001c3bb7824 */ /* 0x000fe200008e0603 */
[----:B------:R0:W-:Y:S01]  /*7df10*/  STL.64 [R1+0x1db0], R190 ;  /* 0x001db0be01007387 */ /* 0x0001e20000100a00 */
[----:B------:R-:W-:Y:S02]  /*7df20*/  IMAD.MOV.U32 R155, RZ, RZ, R17 ;  /* 0x000000ffff9b7224 */ /* 0x000fe400078e0011 */
[----:B------:R-:W-:Y:S02]  /*7df30*/  IMAD.MOV.U32 R17, RZ, RZ, R37 ;  /* 0x000000ffff117224 */ /* 0x000fe400078e0025 */
[----:B------:R-:W4:Y:S04]  /*7df40*/  LDL.LU R37, [R1+0x5204] ;  /* 0x0052040001257983 */ /* 0x000f280000300800 */
[----:B------:R1:W-:Y:S01]  /*7df50*/  STL.64 [R1+0x1da8], R192 ;  /* 0x001da8c001007387 */ /* 0x0003e20000100a00 */
[----:B0-----:R-:W-:-:S03]  /*7df60*/  IADD3 R190, P2, R183, R6, RZ ;  /* 0x00000006b7be7210 */ /* 0x001fc60007f5e0ff */
[----:B------:R0:W-:Y:S01]  /*7df70*/  STL.64 [R1+0x1da0], R186 ;  /* 0x001da0ba01007387 */ /* 0x0001e20000100a00 */
[C---:B-1----:R-:W-:Y:S02]  /*7df80*/  IADD3 R192, P4, R183.reuse, R0, RZ ;  /* 0x00000000b7c07210 */ /* 0x042fe40007f9e0ff */
[----:B0-----:R-:W-:Y:S01]  /*7df90*/  IADD3 R186, P1, R183, R2, RZ ;  /* 0x00000002b7ba7210 */ /* 0x001fe20007f3e0ff */
[----:B------:R-:W-:Y:S02]  /*7dfa0*/  IMAD.MOV.U32 R183, RZ, RZ, R181 ;  /* 0x000000ffffb77224 */ /* 0x000fe400078e00b5 */
[----:B------:R-:W-:Y:S02]  /*7dfb0*/  IMAD.MOV.U32 R181, RZ, RZ, R180 ;  /* 0x000000ffffb57224 */ /* 0x000fe400078e00b4 */
[----:B------:R-:W-:Y:S02]  /*7dfc0*/  IMAD.MOV.U32 R180, RZ, RZ, R179 ;  /* 0x000000ffffb47224 */ /* 0x000fe400078e00b3 */
[----:B------:R-:W-:-:S02]  /*7dfd0*/  IMAD.MOV.U32 R179, RZ, RZ, R178 ;  /* 0x000000ffffb37224 */ /* 0x000fc400078e00b2 */
[----:B------:R-:W-:Y:S02]  /*7dfe0*/  IMAD.MOV.U32 R178, RZ, RZ, R173 ;  /* 0x000000ffffb27224 */ /* 0x000fe400078e00ad */
[C---:B------:R-:W-:Y:S02]  /*7dff0*/  IMAD.X R191, R195.reuse, 0x1, R5, P2 ;  /* 0x00000001c3bf7824 */ /* 0x040fe400010e0605 */
[----:B------:R-:W-:Y:S02]  /*7e000*/  IMAD.MOV.U32 R173, RZ, RZ, R164 ;  /* 0x000000ffffad7224 */ /* 0x000fe400078e00a4 */
[----:B------:R-:W-:Y:S02]  /*7e010*/  IMAD.MOV.U32 R164, RZ, RZ, R161 ;  /* 0x000000ffffa47224 */ /* 0x000fe400078e00a1 */
[----:B------:R-:W-:Y:S02]  /*7e020*/  IMAD.MOV.U32 R161, RZ, RZ, R36 ;  /* 0x000000ffffa17224 */ /* 0x000fe400078e0024 */
[----:B------:R-:W4:Y:S01]  /*7e030*/  LDL.LU R36, [R1+0x5200] ;  /* 0x0052000001247983 */ /* 0x000f220000300800 */
[----:B------:R-:W-:-:S03]  /*7e040*/  IMAD.X R193, R195, 0x1, R7, P4 ;  /* 0x00000001c3c17824 */ /* 0x000fc600020e0607 */
[----:B------:R0:W-:Y:S01]  /*7e050*/  STL.64 [R1+0x1d98], R190 ;  /* 0x001d98be01007387 */ /* 0x0001e20000100a00 */
[----:B------:R-:W-:-:S03]  /*7e060*/  IMAD.X R187, R195, 0x1, R13, P1 ;  /* 0x00000001c3bb7824 */ /* 0x000fc600008e060d */
[----:B------:R1:W-:Y:S01]  /*7e070*/  STL.64 [R1+0x1d90], R192 ;  /* 0x001d90c001007387 */ /* 0x0003e20000100a00 */
[C---:B0-----:R-:W-:Y:S02]  /*7e080*/  IADD3 R190, P2, R189.reuse, R4, RZ ;  /* 0x00000004bdbe7210 */ /* 0x041fe40007f5e0ff */
[----:B-1----:R-:W-:-:S03]  /*7e090*/  IADD3 R192, P4, R189, R6, RZ ;  /* 0x00000006bdc07210 */ /* 0x002fc60007f9e0ff */
[C---:B------:R-:W-:Y:S01]  /*7e0a0*/  IMAD.X R191, R194.reuse, 0x1, R3, P2 ;  /* 0x00000001c2bf7824 */ /* 0x040fe200010e0603 */
[----:B------:R0:W-:Y:S01]  /*7e0b0*/  STL.64 [R1+0x1d88], R186 ;  /* 0x001d88ba01007387 */ /* 0x0001e20000100a00 */
[----:B------:R-:W-:-:S03]  /*7e0c0*/  IMAD.X R193, R194, 0x1, R5, P4 ;  /* 0x00000001c2c17824 */ /* 0x000fc600020e0605 */
[----:B------:R1:W-:Y:S01]  /*7e0d0*/  STL.64 [R1+0x1d80], R190 ;  /* 0x001d80be01007387 */ /* 0x0003e20000100a00 */
[C---:B0-----:R-:W-:Y:S02]  /*7e0e0*/  IADD3 R186, P1, R189.reuse, R0, RZ ;  /* 0x00000000bdba7210 */ /* 0x041fe40007f3e0ff */
[----:B-1----:R-:W-:Y:S01]  /*7e0f0*/  IADD3 R190, P2, R189, R2, RZ ;  /* 0x00000002bdbe7210 */ /* 0x002fe20007f5e0ff */
[----:B------:R-:W-:Y:S01]  /*7e100*/  IMAD.MOV.U32 R189, RZ, RZ, R181 ;  /* 0x000000ffffbd7224 */ /* 0x000fe200078e00b5 */
[----:B------:R0:W-:Y:S01]  /*7e110*/  STL.64 [R1+0x1d78], R192 ;  /* 0x001d78c001007387 */ /* 0x0001e20000100a00 */
[----:B------:R-:W-:Y:S02]  /*7e120*/  IMAD.MOV.U32 R181, RZ, RZ, R180 ;  /* 0x000000ffffb57224 */ /* 0x000fe400078e00b4 */
[----:B------:R-:W-:Y:S02]  /*7e130*/  IMAD.MOV.U32 R180, RZ, RZ, R179 ;  /* 0x000000ffffb47224 */ /* 0x000fe400078e00b3 */
[----:B------:R-:W-:-:S02]  /*7e140*/  IMAD.X R187, R194, 0x1, R7, P1 ;  /* 0x00000001c2bb7824 */ /* 0x000fc400008e0607 */
[----:B------:R-:W-:Y:S02]  /*7e150*/  IMAD.MOV.U32 R179, RZ, RZ, R178 ;  /* 0x000000ffffb37224 */ /* 0x000fe400078e00b2 */
[----:B------:R-:W-:Y:S02]  /*7e160*/  IMAD.X R191, R194, 0x1, R13, P2 ;  /* 0x00000001c2bf7824 */ /* 0x000fe400010e060d */
[----:B------:R-:W-:Y:S01]  /*7e170*/  IMAD.MOV.U32 R178, RZ, RZ, R172 ;  /* 0x000000ffffb27224 */ /* 0x000fe200078e00ac */
[----:B0-----:R-:W-:Y:S01]  /*7e180*/  IADD3 R192, P4, R188, R4, RZ ;  /* 0x00000004bcc07210 */ /* 0x001fe20007f9e0ff */
[----:B------:R-:W-:Y:S02]  /*7e190*/  IMAD.MOV.U32 R172, RZ, RZ, R35 ;  /* 0x000000ffffac7224 */ /* 0x000fe400078e0023 */
[----:B------:R-:W2:Y:S02]  /*7e1a0*/  LDL.LU R35, [R1+0x51fc] ;  /* 0x0051fc0001237983 */ /* 0x000ea40000300800 */
[----:B------:R-:W-:-:S02]  /*7e1b0*/  IMAD.X R193, R184, 0x1, R3, P4 ;  /* 0x00000001b8c17824 */ /* 0x000fc400020e0603 */
[----:B------:R0:W-:Y:S04]  /*7e1c0*/  STL.64 [R1+0x1d70], R186 ;  /* 0x001d70ba01007387 */ /* 0x0001e80000100a00 */
[----:B------:R1:W-:Y:S01]  /*7e1d0*/  STL.64 [R1+0x1d68], R190 ;  /* 0x001d68be01007387 */ /* 0x0003e20000100a00 */
[C---:B0-----:R-:W-:Y:S02]  /*7e1e0*/  IADD3 R186, P1, R188.reuse, R6, RZ ;  /* 0x00000006bcba7210 */ /* 0x041fe40007f3e0ff */
[----:B-1----:R-:W-:Y:S01]  /*7e1f0*/  IADD3 R190, P2, R188, R0, RZ ;  /* 0x00000000bcbe7210 */ /* 0x002fe20007f5e0ff */
[----:B------:R0:W-:Y:S02]  /*7e200*/  STL.64 [R1+0x1d60], R192 ;  /* 0x001d60c001007387 */ /* 0x0001e40000100a00 */
[----:B------:R-:W-:-:S02]  /*7e210*/  IMAD.X R187, R184, 0x1, R5, P1 ;  /* 0x00000001b8bb7824 */ /* 0x000fc400008e0605 */
[----:B------:R-:W-:-:S03]  /*7e220*/  IMAD.X R191, R184, 0x1, R7, P2 ;  /* 0x00000001b8bf7824 */ /* 0x000fc600010e0607 */
[----:B------:R1:W-:Y:S01]  /*7e230*/  STL.64 [R1+0x1d58], R186 ;  /* 0x001d58ba01007387 */ /* 0x0003e20000100a00 */
[----:B0-----:R-:W-:-:S03]  /*7e240*/  IADD3 R192, P4, R188, R2, RZ ;  /* 0x00000002bcc07210 */ /* 0x001fc60007f9e0ff */
[----:B------:R0:W-:Y:S02]  /*7e250*/  STL.64 [R1+0x1d50], R190 ;  /* 0x001d50be01007387 */ /* 0x0001e40000100a00 */
[----:B------:R-:W-:Y:S01]  /*7e260*/  IMAD.X R193, R184, 0x1, R13, P4 ;  /* 0x00000001b8c17824 */ /* 0x000fe200020e060d */
[C---:B-1----:R-:W-:Y:S01]  /*7e270*/  IADD3 R186, P1, R182.reuse, R4, RZ ;  /* 0x00000004b6ba7210 */ /* 0x042fe20007f3e0ff */
[----:B------:R-:W-:Y:S02]  /*7e280*/  IMAD.MOV.U32 R184, RZ, RZ, R181 ;  /* 0x000000ffffb87224 */ /* 0x000fe400078e00b5 */
[----:B------:R-:W-:Y:S02]  /*7e290*/  IMAD.MOV.U32 R181, RZ, RZ, R180 ;  /* 0x000000ffffb57224 */ /* 0x000fe400078e00b4 */
[----:B------:R-:W-:Y:S01]  /*7e2a0*/  IMAD.MOV.U32 R180, RZ, RZ, R179 ;  /* 0x000000ffffb47224 */ /* 0x000fe200078e00b3 */
[----:B0-----:R-:W-:Y:S01]  /*7e2b0*/  IADD3 R190, P2, R182, R6, RZ ;  /* 0x00000006b6be7210 */ /* 0x001fe20007f5e0ff */
[----:B------:R-:W-:-:S02]  /*7e2c0*/  IMAD.MOV.U32 R179, RZ, RZ, R178 ;  /* 0x000000ffffb37224 */ /* 0x000fc400078e00b2 */
[----:B------:R-:W-:Y:S02]  /*7e2d0*/  IMAD.MOV.U32 R178, RZ, RZ, R177 ;  /* 0x000000ffffb27224 */ /* 0x000fe400078e00b1 */
[C---:B------:R-:W-:Y:S02]  /*7e2e0*/  IMAD.X R187, R185.reuse, 0x1, R3, P1 ;  /* 0x00000001b9bb7824 */ /* 0x040fe400008e0603 */
[----:B------:R-:W-:Y:S02]  /*7e2f0*/  IMAD.MOV.U32 R177, RZ, RZ, R168 ;  /* 0x000000ffffb17224 */ /* 0x000fe400078e00a8 */
[----:B------:R-:W-:Y:S01]  /*7e300*/  IMAD.X R191, R185, 0x1, R5, P2 ;  /* 0x00000001b9bf7824 */ /* 0x000fe200010e0605 */
[----:B------:R-:W-:Y:S01]  /*7e310*/  STL.64 [R1+0x1d48], R192 ;  /* 0x001d48c001007387 */ /* 0x000fe20000100a00 */
[----:B------:R-:W-:Y:S02]  /*7e320*/  IMAD.MOV.U32 R168, RZ, RZ, R165 ;  /* 0x000000ffffa87224 */ /* 0x000fe400078e00a5 */
[----:B------:R-:W-:-:S02]  /*7e330*/  IMAD.MOV.U32 R165, RZ, RZ, R34 ;  /* 0x000000ffffa57224 */ /* 0x000fc400078e0022 */
[----:B------:R-:W2:Y:S04]  /*7e340*/  LDL.LU R34, [R1+0x51f8] ;  /* 0x0051f80001227983 */ /* 0x000ea80000300800 */
[----:B------:R0:W-:Y:S04]  /*7e350*/  STL.64 [R1+0x1d40], R186 ;  /* 0x001d40ba01007387 */ /* 0x0001e80000100a00 */
[----:B------:R1:W-:Y:S01]  /*7e360*/  STL.64 [R1+0x1d38], R190 ;  /* 0x001d38be01007387 */ /* 0x0003e20000100a00 */
[C---:B0-----:R-:W-:Y:S02]  /*7e370*/  IADD3 R186, P1, R182.reuse, R0, RZ ;  /* 0x00000000b6ba7210 */ /* 0x041fe40007f3e0ff */
[----:B-1----:R-:W-:Y:S01]  /*7e380*/  IADD3 R190, P2, R182, R2, RZ ;  /* 0x00000002b6be7210 */ /* 0x002fe20007f5e0ff */
[----:B------:R-:W-:-:S02]  /*7e390*/  IMAD.MOV.U32 R182, RZ, RZ, R181 ;  /* 0x000000ffffb67224 */ /* 0x000fc400078e00b5 */
[C---:B------:R-:W-:Y:S02]  /*7e3a0*/  IMAD.X R187, R185.reuse, 0x1, R7, P1 ;  /* 0x00000001b9bb7824 */ /* 0x040fe400008e0607 */
[----:B------:R-:W-:Y:S02]  /*7e3b0*/  IMAD.MOV.U32 R181, RZ, RZ, R180 ;  /* 0x000000ffffb57224 */ /* 0x000fe400078e00b4 */
[----:B------:R-:W-:Y:S02]  /*7e3c0*/  IMAD.X R191, R185, 0x1, R13, P2 ;  /* 0x00000001b9bf7824 */ /* 0x000fe400010e060d */
[----:B------:R-:W-:Y:S02]  /*7e3d0*/  IMAD.MOV.U32 R180, RZ, RZ, R179 ;  /* 0x000000ffffb47224 */ /* 0x000fe400078e00b3 */
[----:B------:R-:W-:Y:S01]  /*7e3e0*/  IMAD.MOV.U32 R179, RZ, RZ, R178 ;  /* 0x000000ffffb37224 */ /* 0x000fe200078e00b2 */
[----:B------:R0:W-:Y:S01]  /*7e3f0*/  STL.64 [R1+0x1d30], R186 ;  /* 0x001d30ba01007387 */ /* 0x0001e20000100a00 */
[----:B------:R-:W-:-:S02]  /*7e400*/  IMAD.MOV.U32 R178, RZ, RZ, R177 ;  /* 0x000000ffffb27224 */ /* 0x000fc400078e00b1 */
[----:B------:R-:W-:Y:S01]  /*7e410*/  IMAD.MOV.U32 R177, RZ, RZ, R15 ;  /* 0x000000ffffb17224 */ /* 0x000fe200078e000f */
[----:B------:R-:W-:Y:S01]  /*7e420*/  SHF.R.S32.HI R15, RZ, 0x1f, R183 ;  /* 0x0000001fff0f7819 */ /* 0x000fe200000114b7 */
[----:B------:R-:W-:Y:S01]  /*7e430*/  IMAD.MOV.U32 R188, RZ, RZ, R182 ;  /* 0x000000ffffbc7224 */ /* 0x000fe200078e00b6 */
[----:B------:R1:W-:Y:S01]  /*7e440*/  STL.64 [R1+0x1d28], R190 ;  /* 0x001d28be01007387 */ /* 0x0003e20000100a00 */
[----:B------:R-:W-:Y:S02]  /*7e450*/  IMAD.MOV.U32 R182, RZ, RZ, R181 ;  /* 0x000000ffffb67224 */ /* 0x000fe400078e00b5 */
[----:B------:R-:W-:Y:S01]  /*7e460*/  IMAD.MOV.U32 R181, RZ, RZ, R180 ;  /* 0x000000ffffb57224 */ /* 0x000fe200078e00b4 */
[C---:B0-----:R-:W-:Y:S01]  /*7e470*/  IADD3 R186, P1, R183.reuse, R4, RZ ;  /* 0x00000004b7ba7210 */ /* 0x041fe20007f3e0ff */
[----:B------:R-:W-:Y:S02]  /*7e480*/  IMAD.MOV.U32 R180, RZ, RZ, R179 ;  /* 0x000000ffffb47224 */ /* 0x000fe400078e00b3 */
[----:B------:R-:W-:Y:S01]  /*7e490*/  IMAD.MOV.U32 R179, RZ, RZ, R178 ;  /* 0x000000ffffb37224 */ /* 0x000fe200078e00b2 */
[----:B-1----:R-:W-:Y:S01]  /*7e4a0*/  IADD3 R190, P2, R183, R6, RZ ;  /* 0x00000006b7be7210 */ /* 0x002fe20007f5e0ff */
[----:B------:R-:W-:-:S02]  /*7e4b0*/  IMAD.MOV.U32 R178, RZ, RZ, R177 ;  /* 0x000000ffffb27224 */ /* 0x000fc400078e00b1 */
[C---:B------:R-:W-:Y:S02]  /*7e4c0*/  IMAD.X R187, R15.reuse, 0x1, R3, P1 ;  /* 0x000000010fbb7824 */ /* 0x040fe400008e0603 */
[----:B------:R-:W-:Y:S02]  /*7e4d0*/  IMAD.MOV.U32 R177, RZ, RZ, R176 ;  /* 0x000000ffffb17224 */ /* 0x000fe400078e00b0 */
[----:B------:R-:W-:Y:S02]  /*7e4e0*/  IMAD.X R191, R15, 0x1, R5, P2 ;  /* 0x000000010fbf7824 */ /* 0x000fe400010e0605 */
[----:B------:R-:W-:Y:S02]  /*7e4f0*/  IMAD.MOV.U32 R176, RZ, RZ, R163 ;  /* 0x000000ffffb07224 */ /* 0x000fe400078e00a3 */
[----:B------:R-:W-:Y:S02]  /*7e500*/  IMAD.MOV.U32 R163, RZ, RZ, R33 ;  /* 0x000000ffffa37224 */ /* 0x000fe400078e0021 */
[----:B------:R-:W3:Y:S04]  /*7e510*/  LDL.LU R33, [R1+0x51f4] ;  /* 0x0051f40001217983 */ /* 0x000ee80000300800 */
[----:B------:R0:W-:Y:S04]  /*7e520*/  STL.64 [R1+0x1d20], R186 ;  /* 0x001d20ba01007387 */ /* 0x0001e80000100a00 */
[----:B------:R1:W-:Y:S01]  /*7e530*/  STL.64 [R1+0x1d18], R190 ;  /* 0x001d18be01007387 */ /* 0x0003e20000100a00 */
[----:B0-----:R-:W-:-:S02]  /*7e540*/  IADD3 R186, P1, R183, R0, RZ ;  /* 0x00000000b7ba7210 */ /* 0x001fc40007f3e0ff */
[----:B-1----:R-:W-:Y:S01]  /*7e550*/  IADD3 R190, P2, R183, R2, RZ ;  /* 0x00000002b7be7210 */ /* 0x002fe20007f5e0ff */
[----:B------:R-:W-:Y:S02]  /*7e560*/  IMAD.MOV.U32 R183, RZ, RZ, R182 ;  /* 0x000000ffffb77224 */ /* 0x000fe400078e00b6 */
[----:B------:R-:W-:Y:S02]  /*7e570*/  IMAD.MOV.U32 R182, RZ, RZ, R181 ;  /* 0x000000ffffb67224 */ /* 0x000fe400078e00b5 */
[----:B------:R-:W-:Y:S02]  /*7e580*/  IMAD.MOV.U32 R181, RZ, RZ, R180 ;  /* 0x000000ffffb57224 */ /* 0x000fe400078e00b4 */
[----:B------:R-:W-:Y:S02]  /*7e590*/  IMAD.MOV.U32 R180, RZ, RZ, R178 ;  /* 0x000000ffffb47224 */ /* 0x000fe400078e00b2 */
[----:B------:R-:W-:Y:S02]  /*7e5a0*/  IMAD.X R187, R15, 0x1, R7, P1 ;  /* 0x000000010fbb7824 */ /* 0x000fe400008e0607 */
[----:B------:R-:W-:-:S02]  /*7e5b0*/  IMAD.MOV.U32 R178, RZ, RZ, R177 ;  /* 0x000000ffffb27224 */ /* 0x000fc400078e00b1 */
[----:B------:R-:W-:Y:S02]  /*7e5c0*/  IMAD.MOV.U32 R177, RZ, RZ, R176 ;  /* 0x000000ffffb17224 */ /* 0x000fe400078e00b0 */
[----:B------:R-:W-:Y:S01]  /*7e5d0*/  IMAD.MOV.U32 R176, RZ, RZ, R175 ;  /* 0x000000ffffb07224 */ /* 0x000fe200078e00af */
[----:B------:R0:W-:Y:S01]  /*7e5e0*/  STL.64 [R1+0x1d10], R186 ;  /* 0x001d10ba01007387 */ /* 0x0001e20000100a00 */
[----:B------:R-:W-:Y:S02]  /*7e5f0*/  IMAD.MOV.U32 R175, RZ, RZ, R170 ;  /* 0x000000ffffaf7224 */ /* 0x000fe400078e00aa */
[----:B------:R-:W-:Y:S01]  /*7e600*/  IMAD.MOV.U32 R170, RZ, RZ, R16 ;  /* 0x000000ffffaa7224 */ /* 0x000fe200078e0010 */
[----:B------:R-:W-:Y:S01]  /*7e610*/  SHF.R.S32.HI R16, RZ, 0x1f, R189 ;  /* 0x0000001fff107819 */ /* 0x000fe200000114bd */
[----:B------:R-:W-:Y:S02]  /*7e620*/  IMAD.MOV.U32 R185, RZ, RZ, R183 ;  /* 0x000000ffffb97224 */ /* 0x000fe400078e00b7 */
[----:B------:R-:W-:-:S02]  /*7e630*/  IMAD.MOV.U32 R183, RZ, RZ, R182 ;  /* 0x000000ffffb77224 */ /* 0x000fc400078e00b6 */
[----:B------:R-:W-:Y:S01]  /*7e640*/  IMAD.MOV.U32 R182, RZ, RZ, R181 ;  /* 0x000000ffffb67224 */ /* 0x000fe200078e00b5 */
[----:B0-----:R-:W-:Y:S01]  /*7e650*/  IADD3 R186, P1, R189, R4, RZ ;  /* 0x00000004bdba7210 */ /* 0x001fe20007f3e0ff */
[----:B------:R-:W-:Y:S02]  /*7e660*/  IMAD.MOV.U32 R181, RZ, RZ, R180 ;  /* 0x000000ffffb57224 */ /* 0x000fe400078e00b4 */
[----:B------:R-:W-:Y:S02]  /*7e670*/  IMAD.X R191, R15, 0x1, R13, P2 ;  /* 0x000000010fbf7824 */ /* 0x000fe400010e060d */
[----:B------:R-:W-:Y:S02]  /*7e680*/  IMAD.MOV.U32 R180, RZ, RZ, R176 ;  /* 0x000000ffffb47224 */ /* 0x000fe400078e00b0 */
[----:B------:R-:W-:Y:S02]  /*7e690*/  IMAD.MOV.U32 R176, RZ, RZ, R170 ;  /* 0x000000ffffb07224 */ /* 0x000fe400078e00aa */
[----:B------:R-:W-:-:S02]  /*7e6a0*/  IMAD.X R187, R16, 0x1, R3, P1 ;  /* 0x0000000110bb7824 */ /* 0x000fc400008e0603 */
[----:B------:R-:W-:Y:S02]  /*7e6b0*/  IMAD.MOV.U32 R170, RZ, RZ, R32 ;  /* 0x000000ffffaa7224 */ /* 0x000fe400078e0020 */
[----:B------:R-:W3:Y:S04]  /*7e6c0*/  LDL.LU R32, [R1+0x51f0] ;  /* 0x0051f00001207983 */ /* 0x000ee80000300800 */
[----:B------:R0:W-:Y:S04]  /*7e6d0*/  STL.64 [R1+0x1d08], R190 ;  /* 0x001d08be01007387 */ /* 0x0001e80000100a00 */
[----:B------:R1:W-:Y:S01]  /*7e6e0*/  STL.64 [R1+0x1d00], R186 ;  /* 0x001d00ba01007387 */ /* 0x0003e20000100a00 */
[----:B0-----:R-:W-:-:S02]  /*7e6f0*/  IADD3 R190, P2, R189, R6, RZ ;  /* 0x00000006bdbe7210 */ /* 0x001fc40007f5e0ff */
[----:B-1----:R-:W-:-:S03]  /*7e700*/  IADD3 R186, P1, R189, R0, RZ ;  /* 0x00000000bdba7210 */ /* 0x002fc60007f3e0ff */
[C---:B------:R-:W-:Y:S02]  /*7e710*/  IMAD.X R191, R16.reuse, 0x1, R5, P2 ;  /* 0x0000000110bf7824 */ /* 0x040fe400010e0605 */
[----:B------:R-:W-:-:S03]  /*7e720*/  IMAD.X R187, R16, 0x1, R7, P1 ;  /* 0x0000000110bb7824 */ /* 0x000fc600008e0607 */
[----:B------:R0:W-:Y:S01]  /*7e730*/  STL.64 [R1+0x1cf8], R190 ;  /* 0x001cf8be01007387 */ /* 0x0001e20000100a00 */
[----:B------:R-:W-:-:S03]  /*7e740*/  SHF.R.S32.HI R15, RZ, 0x1f, R184 ;  /* 0x0000001fff0f7819 */ /* 0x000fc600000114b8 */
[----:B------:R1:W-:Y:S01]  /*7e750*/  STL.64 [R1+0x1cf0], R186 ;  /* 0x001cf0ba01007387 */ /* 0x0003e20000100a00 */
[----:B0-----:R-:W-:Y:S02]  /*7e760*/  IADD3 R190, P2, R189, R2, RZ ;  /* 0x00000002bdbe7210 */ /* 0x001fe40007f5e0ff */
[----:B-1----:R-:W-:-:S03]  /*7e770*/  IADD3 R186, P1, R184, R4, RZ ;  /* 0x00000004b8ba7210 */ /* 0x002fc60007f3e0ff */
[----:B------:R-:W-:Y:S02]  /*7e780*/  IMAD.X R191, R16, 0x1, R13, P2 ;  /* 0x0000000110bf7824 */ /* 0x000fe400010e060d */
[----:B------:R-:W-:-:S03]  /*7e790*/  IMAD.X R187, R15, 0x1, R3, P1 ;  /* 0x000000010fbb7824 */ /* 0x000fc600008e0603 */
[----:B------:R0:W-:Y:S01]  /*7e7a0*/  STL.64 [R1+0x1ce8], R190 ;  /* 0x001ce8be01007387 */ /* 0x0001e20000100a00 */
[----:B------:R-:W-:Y:S02]  /*7e7b0*/  IMAD.MOV.U32 R189, RZ, RZ, R183 ;  /* 0x000000ffffbd7224 */ /* 0x000fe400078e00b7 */
[----:B------:R-:W-:Y:S01]  /*7e7c0*/  IMAD.MOV.U32 R183, RZ, RZ, R182 ;  /* 0x000000ffffb77224 */ /* 0x000fe200078e00b6 */
[----:B------:R1:W-:Y:S01]  /*7e7d0*/  STL.64 [R1+0x1cd8], R186 ;  /* 0x001cd8ba01007387 */ /* 0x0003e20000100a00 */
[----:B------:R-:W-:Y:S02]  /*7e7e0*/  IMAD.MOV.U32 R182, RZ, RZ, R181 ;  /* 0x000000ffffb67224 */ /* 0x000fe400078e00b5 */
[----:B------:R-:W-:Y:S01]  /*7e7f0*/  IMAD.MOV.U32 R181, RZ, RZ, R180 ;  /* 0x000000ffffb57224 */ /* 0x000fe200078e00b4 */
[C---:B0-----:R-:W-:Y:S01]  /*7e800*/  IADD3 R190, P2, R184.reuse, R6, RZ ;  /* 0x00000006b8be7210 */ /* 0x041fe20007f5e0ff */
[----:B------:R-:W-:Y:S01]  /*7e810*/  IMAD.MOV.U32 R180, RZ, RZ, R173 ;  /* 0x000000ffffb47224 */ /* 0x000fe200078e00ad */
[----:B-1----:R-:W-:Y:S01]  /*7e820*/  IADD3 R186, P1, R184, R0, RZ ;  /* 0x00000000b8ba7210 */ /* 0x002fe20007f3e0ff */
[----:B------:R-:W-:-:S02]  /*7e830*/  IMAD.MOV.U32 R173, RZ, RZ, R161 ;  /* 0x000000ffffad7224 */ /* 0x000fc400078e00a1 */
[C---:B------:R-:W-:Y:S02]  /*7e840*/  IMAD.X R191, R15.reuse, 0x1, R5, P2 ;  /* 0x000000010fbf7824 */ /* 0x040fe400010e0605 */
[----:B------:R-:W-:Y:S02]  /*7e850*/  IMAD.MOV.U32 R161, RZ, RZ, R159 ;  /* 0x000000ffffa17224 */ /* 0x000fe400078e009f */
[----:B------:R-:W-:Y:S02]  /*7e860*/  IMAD.MOV.U32 R159, RZ, RZ, R157 ;  /* 0x000000ffff9f7224 */ /* 0x000fe400078e009d */
[----:B------:R-:W-:Y:S02]  /*7e870*/  IMAD.X R187, R15, 0x1, R7, P1 ;  /* 0x000000010fbb7824 */ /* 0x000fe400008e0607 */
[----:B------:R-:W-:Y:S02]  /*7e880*/  IMAD.MOV.U32 R157, RZ, RZ, R31 ;  /* 0x000000ffff9d7224 */ /* 0x000fe400078e001f */
[----:B------:R-:W4:Y:S01]  /*7e890*/  LDL.LU R31, [R1+0x51ec] ;  /* 0x0051ec00011f7983 */ /* 0x000f220000300800 */
[----:B------:R-:W-:-:S03]  /*7e8a0*/  SHF.R.S32.HI R16, RZ, 0x1f, R188 ;  /* 0x0000001fff107819 */ /* 0x000fc600000114bc */
[----:B------:R0:W-:Y:S04]  /*7e8b0*/  STL.64 [R1+0x1cd0], R190 ;  /* 0x001cd0be01007387 */ /* 0x0001e80000100a00 */
[----:B------:R1:W-:Y:S01]  /*7e8c0*/  STL.64 [R1+0x1cc8], R186 ;  /* 0x001cc8ba01007387 */ /* 0x0003e20000100a00 */
[----:B0-----:R-:W-:Y:S01]  /*7e8d0*/  IADD3 R190, P2, R184, R2, RZ ;  /* 0x00000002b8be7210 */ /* 0x001fe20007f5e0ff */
[----:B------:R-:W-:Y:S02]  /*7e8e0*/  IMAD.MOV.U32 R184, RZ, RZ, R183 ;  /* 0x000000ffffb87224 */ /* 0x000fe400078e00b7 */
[----:B------:R-:W-:Y:S01]  /*7e8f0*/  IMAD.MOV.U32 R183, RZ, RZ, R182 ;  /* 0x000000ffffb77224 */ /* 0x000fe200078e00b6 */
[----:B-1----:R-:W-:Y:S01]  /*7e900*/  IADD3 R186, P1, R188, R4, RZ ;  /* 0x00000004bcba7210 */ /* 0x002fe20007f3e0ff */
[----:B------:R-:W-:-:S02]  /*7e910*/  IMAD.MOV.U32 R182, RZ, RZ, R181 ;  /* 0x000000ffffb67224 */ /* 0x000fc400078e00b5 */
[----:B------:R-:W-:Y:S02]  /*7e920*/  IMAD.MOV.U32 R181, RZ, RZ, R180 ;  /* 0x000000ffffb57224 */ /* 0x000fe400078e00b4 */
[----:B------:R-:W-:Y:S02]  /*7e930*/  IMAD.MOV.U32 R180, RZ, RZ, R173 ;  /* 0x000000ffffb47224 */ /* 0x000fe400078e00ad */
[----:B------:R-:W-:Y:S02]  /*7e940*/  IMAD.X R191, R15, 0x1, R13, P2 ;  /* 0x000000010fbf7824 */ /* 0x000fe400010e060d */
[----:B------:R-:W-:Y:S02]  /*7e950*/  IMAD.MOV.U32 R173, RZ, RZ, R172 ;  /* 0x000000ffffad7224 */ /* 0x000fe400078e00ac */
[----:B------:R-:W-:Y:S02]  /*7e960*/  IMAD.MOV.U32 R172, RZ, RZ, R171 ;  /* 0x000000ffffac7224 */ /* 0x000fe400078e00ab */
[----:B------:R-:W-:-:S02]  /*7e970*/  IMAD.X R187, R16, 0x1, R3, P1 ;  /* 0x0000000110bb7824 */ /* 0x000fc400008e0603 */
[----:B------:R-:W-:Y:S02]  /*7e980*/  IMAD.MOV.U32 R171, RZ, RZ, R30 ;  /* 0x000000ffffab7224 */ /* 0x000fe400078e001e */
[----:B------:R-:W4:Y:S04]  /*7e990*/  LDL.LU R30, [R1+0x51e8] ;  /* 0x0051e800011e7983 */ /* 0x000f280000300800 */
        /* <DEDUP_REMOVED lines=14> */
[----:B------:R-:W-:-:S03]  /*7ea80*/  IMAD.MOV.U32 R188, RZ, RZ, R183 ;  /* 0x000000ffffbc7224 */ /* 0x000fc600078e00b7 */
[----:B------:R1:W-:Y:S01]  /*7ea90*/  STL.64 [R1+0x1c98], R186 ;  /* 0x001c98ba01007387 */ /* 0x0003e20000100a00 */
[----:B------:R-:W-:Y:S01]  /*7eaa0*/  IMAD.MOV.U32 R183, RZ, RZ, R182 ;  /* 0x000000ffffb77224 */ /* 0x000fe200078e00b6 */
[C---:B0-----:R-:W-:Y:S02]  /*7eab0*/  IADD3 R190, P2, R185.reuse, R6, RZ ;  /* 0x00000006b9be7210 */ /* 0x041fe40007f5e0ff */
[----:B-1----:R-:W-:-:S03]  /*7eac0*/  IADD3 R186, P1, R185, R0, RZ ;  /* 0x00000000b9ba7210 */ /* 0x002fc60007f3e0ff */
[C---:B------:R-:W-:Y:S02]  /*7ead0*/  IMAD.X R191, R15.reuse, 0x1, R5, P2 ;  /* 0x000000010fbf7824 */ /* 0x040fe400010e0605 */
[----:B------:R-:W-:Y:S02]  /*7eae0*/  IMAD.MOV.U32 R182, RZ, RZ, R181 ;  /* 0x000000ffffb67224 */ /* 0x000fe400078e00b5 */
[----:B------:R-:W-:Y:S02]  /*7eaf0*/  IMAD.MOV.U32 R181, RZ, RZ, R180 ;  /* 0x000000ffffb57224 */ /* 0x000fe400078e00b4 */
[----:B------:R-:W-:Y:S02]  /*7eb00*/  IMAD.X R187, R15, 0x1, R7, P1 ;  /* 0x000000010fbb7824 */ /* 0x000fe400008e0607 */
[----:B------:R-:W-:Y:S01]  /*7eb10*/  IMAD.MOV.U32 R180, RZ, RZ, R179 ;  /* 0x000000ffffb47224 */ /* 0x000fe200078e00b3 */
[----:B------:R0:W-:Y:S01]  /*7eb20*/  STL.64 [R1+0x1c90], R190 ;  /* 0x001c90be01007387 */ /* 0x0001e20000100a00 */
[----:B------:R-:W-:-:S02]  /*7eb30*/  IMAD.MOV.U32 R179, RZ, RZ, R174 ;  /* 0x000000ffffb37224 */ /* 0x000fc400078e00ae */
[----:B------:R-:W-:Y:S02]  /*7eb40*/  IMAD.MOV.U32 R174, RZ, RZ, R29 ;  /* 0x000000ffffae7224 */ /* 0x000fe400078e001d */
[----:B------:R-:W2:Y:S04]  /*7eb50*/  LDL.LU R29, [R1+0x51e4] ;  /* 0x0051e400011d7983 */ /* 0x000ea80000300800 */
[----:B------:R1:W-:Y:S01]  /*7eb60*/  STL.64 [R1+0x1c88], R186 ;  /* 0x001c88ba01007387 */ /* 0x0003e20000100a00 */
[----:B0-----:R-:W-:-:S05]  /*7eb70*/  IADD3 R190, P2, R185, R2, RZ ;  /* 0x00000002b9be7210 */ /* 0x001fca0007f5e0ff */
[----:B------:R-:W-:Y:S01]  /*7eb80*/  IMAD.X R191, R15, 0x1, R13, P2 ;  /* 0x000000010fbf7824 */ /* 0x000fe200010e060d */
[----:B-1----:R-:W-:-:S04]  /*7eb90*/  IADD3 R186, P1, R14, R4, RZ ;  /* 0x000000040eba7210 */ /* 0x002fc80007f3e0ff */
[----:B------:R0:W-:Y:S01]  /*7eba0*/  STL.64 [R1+0x1c80], R190 ;  /* 0x001c80be01007387 */ /* 0x0001e20000100a00 */
[----:B------:R-:W-:-:S03]  /*7ebb0*/  IMAD.X R187, R28, 0x1, R3, P1 ;  /* 0x000000011cbb7824 */ /* 0x000fc600008e0603 */
[----:B------:R-:W3:Y:S01]  /*7ebc0*/  LDL.LU R28, [R1+0x51e0] ;  /* 0x0051e000011c7983 */ /* 0x000ee20000300800 */
[----:B------:R-:W-:-:S03]  /*7ebd0*/  SHF.R.S32.HI R16, RZ, 0x1f, R189 ;  /* 0x0000001fff107819 */ /* 0x000fc600000114bd */
[----:B------:R1:W-:Y:S01]  /*7ebe0*/  STL.64 [R1+0x39a0], R186 ;  /* 0x0039a0ba01007387 */ /* 0x0003e20000100a00 */
[C---:B0-----:R-:W-:Y:S01]  /*7ebf0*/  IADD3 R190, P2, R189.reuse, R6, RZ ;  /* 0x00000006bdbe7210 */ /* 0x041fe20007f5e0ff */
[----:B------:R-:W-:Y:S02]  /*7ec00*/  IMAD.MOV.U32 R185, RZ, RZ, R183 ;  /* 0x000000ffffb97224 */ /* 0x000fe400078e00b7 */
[----:B------:R-:W-:Y:S02]  /*7ec10*/  IMAD.MOV.U32 R183, RZ, RZ, R182 ;  /* 0x000000ffffb77224 */ /* 0x000fe400078e00b6 */
[----:B------:R-:W-:Y:S01]  /*7ec20*/  IMAD.MOV.U32 R182, RZ, RZ, R181 ;  /* 0x000000ffffb67224 */ /* 0x000fe200078e00b5 */
[----:B-1----:R-:W-:Y:S01]  /*7ec30*/  IADD3 R186, P1, R189, R4, RZ ;  /* 0x00000004bdba7210 */ /* 0x002fe20007f3e0ff */
[----:B------:R-:W-:Y:S02]  /*7ec40*/  IMAD.MOV.U32 R181, RZ, RZ, R180 ;  /* 0x000000ffffb57224 */ /* 0x000fe400078e00b4 */
[----:B------:R-:W-:-:S02]  /*7ec50*/  IMAD.X R191, R16, 0x1, R5, P2 ;  /* 0x0000000110bf7824 */ /* 0x000fc400010e0605 */
[----:B------:R-:W-:Y:S02]  /*7ec60*/  IMAD.X R187, R16, 0x1, R3, P1 ;  /* 0x0000000110bb7824 */ /* 0x000fe400008e0603 */
[----:B------:R-:W-:Y:S02]  /*7ec70*/  IMAD.MOV.U32 R180, RZ, RZ, R179 ;  /* 0x000000ffffb47224 */ /* 0x000fe400078e00b3 */
        /* <DEDUP_REMOVED lines=11> */
[C---:B------:R-:W-:Y:S02]  /*7ed30*/  IADD3 R192, P2, R184.reuse, R6, RZ ;  /* 0x00000006b8c07210 */ /* 0x040fe40007f5e0ff */
[----:B0-----:R-:W-:Y:S01]  /*7ed40*/  IADD3 R186, P1, R184, R4, RZ ;  /* 0x00000004b8ba7210 */ /* 0x001fe20007f3e0ff */
[----:B-1----:R-:W-:Y:S02]  /*7ed50*/  IMAD.MOV.U32 R190, RZ, RZ, R183 ;  /* 0x000000ffffbe7224 */ /* 0x002fe400078e00b7 */
[----:B------:R-:W-:Y:S02]  /*7ed60*/  IMAD.MOV.U32 R183, RZ, RZ, R182 ;  /* 0x000000ffffb77224 */ /* 0x000fe400078e00b6 */
[----:B------:R-:W-:Y:S02]  /*7ed70*/  IMAD.MOV.U32 R182, RZ, RZ, R181 ;  /* 0x000000ffffb67224 */ /* 0x000fe400078e00b5 */
[----:B------:R-:W-:-:S02]  /*7ed80*/  IMAD.MOV.U32 R181, RZ, RZ, R180 ;  /* 0x000000ffffb57224 */ /* 0x000fc400078e00b4 */
[C---:B------:R-:W-:Y:S02]  /*7ed90*/  IMAD.X R187, R15.reuse, 0x1, R3, P1 ;  /* 0x000000010fbb7824 */ /* 0x040fe400008e0603 */
[----:B------:R-:W-:Y:S02]  /*7eda0*/  IMAD.MOV.U32 R180, RZ, RZ, R179 ;  /* 0x000000ffffb47224 */ /* 0x000fe400078e00b3 */
[----:B------:R-:W-:Y:S02]  /*7edb0*/  IMAD.MOV.U32 R179, RZ, RZ, R176 ;  /* 0x000000ffffb37224 */ /* 0x000fe400078e00b0 */
[----:B------:R-:W-:Y:S02]  /*7edc0*/  IMAD.MOV.U32 R176, RZ, RZ, R175 ;  /* 0x000000ffffb07224 */ /* 0x000fe400078e00af */
[----:B------:R-:W-:Y:S02]  /*7edd0*/  IMAD.X R193, R15, 0x1, R5, P2 ;  /* 0x000000010fc17824 */ /* 0x000fe400010e0605 */
[----:B------:R-:W-:Y:S01]  /*7ede0*/  IMAD.MOV.U32 R175, RZ, RZ, R170 ;  /* 0x000000ffffaf7224 */ /* 0x000fe200078e00aa */
[----:B------:R0:W-:Y:S01]  /*7edf0*/  STL.64 [R1+0x1c58], R186 ;  /* 0x001c58ba01007387 */ /* 0x0001e20000100a00 */
[----:B------:R-:W-:-:S02]  /*7ee00*/  IMAD.MOV.U32 R170, RZ, RZ, R169 ;  /* 0x000000ffffaa7224 */ /* 0x000fc400078e00a9 */
[----:B------:R-:W-:Y:S01]  /*7ee10*/  IMAD.MOV.U32 R169, RZ, RZ, R26 ;  /* 0x000000ffffa97224 */ /* 0x000fe200078e001a */
[----:B------:R-:W-:Y:S01]  /*7ee20*/  ISETP.LT.AND P4, PT, R12, UR6, !P3 ;  /* 0x000000060c007c0c */ /* 0x000fe2000df81270 */
[----:B------:R-:W4:Y:S01]  /*7ee30*/  LDL.LU R26, [R1+0x51d8] ;  /* 0x0051d800011a7983 */ /* 0x000f220000300800 */
[----:B------:R-:W-:-:S03]  /*7ee40*/  ULDC.64 UR6, c[0x0][0x228] ;  /* 0x00008a0000067ab9 */ /* 0x000fc60000000a00 */
[----:B------:R1:W-:Y:S01]  /*7ee50*/  STL.64 [R1+0x1c50], R192 ;  /* 0x001c50c001007387 */ /* 0x0003e20000100a00 */
[C---:B0-----:R-:W-:Y:S02]  /*7ee60*/  IADD3 R186, P1, R184.reuse, R0, RZ ;  /* 0x00000000b8ba7210 */ /* 0x041fe40007f3e0ff */
[----:B------:R-:W-:Y:S01]  /*7ee70*/  ISETP.LT.AND P3, PT, R9, UR6, !P3 ;  /* 0x0000000609007c0c */ /* 0x000fe2000df61270 */
[----:B------:R-:W-:Y:S02]  /*7ee80*/  ULDC UR6, c[0x0][0x248] ;  /* 0x0000920000067ab9 */ /* 0x000fe40000000800 */
[----:B------:R-:W-:Y:S01]  /*7ee90*/  IMAD.X R187, R15, 0x1, R7, P1 ;  /* 0x000000010fbb7824 */ /* 0x000fe200008e0607 */
[----:B-1----:R-:W-:Y:S01]  /*7eea0*/  IADD3 R192, P2, R184, R2, RZ ;  /* 0x00000002b8c07210 */ /* 0x002fe20007f5e0ff */
[----:B------:R-:W-:Y:S02]  /*7eeb0*/  IMAD.MOV.U32 R184, RZ, RZ, R183 ;  /* 0x000000ffffb87224 */ /* 0x000fe400078e00b7 */
[----:B------:R-:W-:-:S02]  /*7eec0*/  IMAD.MOV.U32 R183, RZ, RZ, R182 ;  /* 0x000000ffffb77224 */ /* 0x000fc400078e00b6 */
[----:B------:R-:W-:Y:S02]  /*7eed0*/  IMAD.MOV.U32 R182, RZ, RZ, R181 ;  /* 0x000000ffffb67224 */ /* 0x000fe400078e00b5 */
[----:B------:R-:W-:Y:S02]  /*7eee0*/  IMAD.MOV.U32 R181, RZ, RZ, R180 ;  /* 0x000000ffffb57224 */ /* 0x000fe400078e00b4 */
[----:B------:R-:W-:Y:S01]  /*7eef0*/  VIADD R14, R14, UR6 ;  /* 0x000000060e0e7c36 */ /* 0x000fe20008000000 */
[----:B------:R0:W-:Y:S01]  /*7ef00*/  STL.64 [R1+0x1c48], R186 ;  /* 0x001c48ba01007387 */ /* 0x0001e20000100a00 */
[----:B------:R-:W-:Y:S01]  /*7ef10*/  IMAD.MOV.U32 R180, RZ, RZ, R179 ;  /* 0x000000ffffb47224 */ /* 0x000fe200078e00b3 */
[----:B------:R-:W-:Y:S01]  /*7ef20*/  SHF.R.S32.HI R16, RZ, 0x1f, R188 ;  /* 0x0000001fff107819 */ /* 0x000fe200000114bc */
[----:B------:R-:W-:Y:S01]  /*7ef30*/  IMAD.MOV.U32 R179, RZ, RZ, R176 ;  /* 0x000000ffffb37224 */ /* 0x000fe200078e00b0 */
[----:B------:R-:W-:Y:S01]  /*7ef40*/  ULDC UR6, c[0x0][0x248] ;  /* 0x0000920000067ab9 */ /* 0x000fe20000000800 */
[----:B------:R-:W-:-:S02]  /*7ef50*/  IMAD.MOV.U32 R176, RZ, RZ, R175 ;  /* 0x000000ffffb07224 */ /* 0x000fc400078e00af */
[----:B------:R-:W-:Y:S02]  /*7ef60*/  IMAD.MOV.U32 R175, RZ, RZ, R170 ;  /* 0x000000ffffaf7224 */ /* 0x000fe400078e00aa */
[----:B------:R-:W-:Y:S01]  /*7ef70*/  IMAD.MOV.U32 R170, RZ, RZ, R17 ;  /* 0x000000ffffaa7224 */ /* 0x000fe200078e0011 */
[----:B------:R-:W-:Y:S01]  /*7ef80*/  SHF.R.S32.HI R17, RZ, 0x1f, R14 ;  /* 0x0000001fff117819 */ /* 0x000fe2000001140e */
[----:B------:R-:W-:Y:S01]  /*7ef90*/  IMAD.MOV.U32 R189, RZ, RZ, R184 ;  /* 0x000000ffffbd7224 */ /* 0x000fe200078e00b8 */
[----:B0-----:R-:W-:Y:S01]  /*7efa0*/  IADD3 R186, P1, R14, R2, RZ ;  /* 0x000000020eba7210 */ /* 0x001fe20007f3e0ff */
[----:B------:R-:W-:Y:S02]  /*7efb0*/  IMAD.MOV.U32 R184, RZ, RZ, R183 ;  /* 0x000000ffffb87224 */ /* 0x000fe400078e00b7 */
[----:B------:R-:W-:Y:S02]  /*7efc0*/  IMAD.MOV.U32 R183, RZ, RZ, R182 ;  /* 0x000000ffffb77224 */ /* 0x000fe400078e00b6 */
[----:B------:R-:W-:-:S02]  /*7efd0*/  IMAD.X R193, R15, 0x1, R13, P2 ;  /* 0x000000010fc17824 */ /* 0x000fc400010e060d */
[----:B------:R-:W-:Y:S02]  /*7efe0*/  IMAD.MOV.U32 R182, RZ, RZ, R181 ;  /* 0x000000ffffb67224 */ /* 0x000fe400078e00b5 */
[----:B------:R-:W-:Y:S02]  /*7eff0*/  IMAD.MOV.U32 R181, RZ, RZ, R180 ;  /* 0x000000ffffb57224 */ /* 0x000fe400078e00b4 */
[----:B------:R-:W-:Y:S02]  /*7f000*/  IMAD.MOV.U32 R180, RZ, RZ, R179 ;  /* 0x000000ffffb47224 */ /* 0x000fe400078e00b3 */
[----:B------:R-:W-:Y:S02]  /*7f010*/  IMAD.X R187, R17, 0x1, R13, P1 ;  /* 0x0000000111bb7824 */ /* 0x000fe400008e060d */
[----:B------:R-:W-:Y:S01]  /*7f020*/  IMAD.MOV.U32 R179, RZ, RZ, R176 ;  /* 0x000000ffffb37224 */ /* 0x000fe200078e00b0 */
[----:B------:R0:W-:Y:S01]  /*7f030*/  STL.64 [R1+0x1c40], R192 ;  /* 0x001c40c001007387 */ /* 0x0001e20000100a00 */
[----:B------:R-:W-:-:S02]  /*7f040*/  IMAD.MOV.U32 R176, RZ, RZ, R175 ;  /* 0x000000ffffb07224 */ /* 0x000fc400078e00af */
[----:B------:R-:W-:Y:S02]  /*7f050*/  IMAD.MOV.U32 R175, RZ, RZ, R25 ;  /* 0x000000ffffaf7224 */ /* 0x000fe400078e0019 */
[----:B------:R-:W4:Y:S04]  /*7f060*/  LDL.LU R25, [R1+0x51d4] ;  /* 0x0051d40001197983 */ /* 0x000f280000300800 */
[----:B------:R1:W-:Y:S01]  /*7f070*/  STL.64 [R1+0x3980], R186 ;  /* 0x003980ba01007387 */ /* 0x0003e20000100a00 */
[C---:B0-----:R-:W-:Y:S02]  /*7f080*/  IADD3 R192, P2, R188.reuse, R6, RZ ;  /* 0x00000006bcc07210 */ /* 0x041fe40007f5e0ff */
[----:B-1----:R-:W-:-:S05]  /*7f090*/  IADD3 R186, P1, R188, R4, RZ ;  /* 0x00000004bcba7210 */ /* 0x002fca0007f3e0ff */
[C---:B------:R-:W-:Y:S02]  /*7f0a0*/  IMAD.X R187, R16.reuse, 0x1, R3, P1 ;  /* 0x0000000110bb7824 */ /* 0x040fe400008e0603 */
[----:B------:R-:W-:-:S03]  /*7f0b0*/  IMAD.X R193, R16, 0x1, R5, P2 ;  /* 0x0000000110c17824 */ /* 0x000fc600010e0605 */
[----:B------:R0:W-:Y:S04]  /*7f0c0*/  STL.64 [R1+0x1c38], R186 ;  /* 0x001c38ba01007387 */ /* 0x0001e80000100a00 */
[----:B------:R1:W-:Y:S01]  /*7f0d0*/  STL.64 [R1+0x1c30], R192 ;  /* 0x001c30c001007387 */ /* 0x0003e20000100a00 */
[----:B0-----:R-:W-:-:S05]  /*7f0e0*/  IADD3 R186, P1, R188, R0, RZ ;  /* 0x00000000bcba7210 */ /* 0x001fca0007f3e0ff */
[----:B------:R-:W-:Y:S01]  /*7f0f0*/  IMAD.X R187, R16, 0x1, R7, P1 ;  /* 0x0000000110bb7824 */ /* 0x000fe200008e0607 */
[----:B-1----:R-:W-:Y:S01]  /*7f100*/  IADD3 R192, P2, R188, R2, RZ ;  /* 0x00000002bcc07210 */ /* 0x002fe20007f5e0ff */
[----:B------:R-:W-:Y:S01]  /*7f110*/  IMAD.MOV.U32 R188, RZ, RZ, R184 ;  /* 0x000000ffffbc7224 */ /* 0x000fe200078e00b8 */
[----:B------:R-:W-:Y:S01]  /*7f120*/  SHF.R.S32.HI R15, RZ, 0x1f, R185 ;  /* 0x0000001fff0f7819 */ /* 0x000fe200000114b9 */
[----:B------:R-:W-:Y:S01]  /*7f130*/  IMAD.MOV.U32 R184, RZ, RZ, R183 ;  /* 0x000000ffffb87224 */ /* 0x000fe200078e00b7 */
[----:B------:R0:W-:Y:S01]  /*7f140*/  STL.64 [R1+0x1c28], R186 ;  /* 0x001c28ba01007387 */ /* 0x0001e20000100a00 */
[----:B------:R-:W-:Y:S02]  /*7f150*/  IMAD.MOV.U32 R183, RZ, RZ, R181 ;  /* 0x000000ffffb77224 */ /* 0x000fe400078e00b5 */
        /* <DEDUP_REMOVED lines=14> */
[----:B0-----:R-:W-:-:S05]  /*7f240*/  IADD3 R192, P2, R185, R6, RZ ;  /* 0x00000006b9c07210 */ /* 0x001fca0007f5e0ff */
[----:B------:R-:W-:Y:S01]  /*7f250*/  IMAD.X R193, R15, 0x1, R5, P2 ;  /* 0x000000010fc17824 */ /* 0x000fe200010e0605 */
[----:B-1----:R-:W-:-:S04]  /*7f260*/  IADD3 R186, P1, R185, R0, RZ ;  /* 0x00000000b9ba7210 */ /* 0x002fc80007f3e0ff */
[----:B------:R0:W-:Y:S01]  /*7f270*/  STL.64 [R1+0x1c10], R192 ;  /* 0x001c10c001007387 */ /* 0x0001e20000100a00 */
[----:B------:R-:W-:-:S05]  /*7f280*/  IMAD.X R187, R15, 0x1, R7, P1 ;  /* 0x000000010fbb7824 */ /* 0x000fca00008e0607 */
[----:B------:R1:W-:Y:S01]  /*7f290*/  STL.64 [R1+0x1c08], R186 ;  /* 0x001c08ba01007387 */ /* 0x0003e20000100a00 */
[----:B0-----:R-:W-:-:S05]  /*7f2a0*/  IADD3 R192, P2, R185, R2, RZ ;  /* 0x00000002b9c07210 */ /* 0x001fca0007f5e0ff */
[----:B------:R-:W-:Y:S01]  /*7f2b0*/  IMAD.X R193, R15, 0x1, R13, P2 ;  /* 0x000000010fc17824 */ /* 0x000fe200010e060d */
[----:B-1----:R-:W-:-:S04]  /*7f2c0*/  IADD3 R186, P1, R14, R0, RZ ;  /* 0x000000000eba7210 */ /* 0x002fc80007f3e0ff */
[----:B------:R-:W-:Y:S01]  /*7f2d0*/  STL.64 [R1+0x1c00], R192 ;  /* 0x001c00c001007387 */ /* 0x000fe20000100a00 */
[----:B------:R-:W-:Y:S01]  /*7f2e0*/  IMAD.X R187, R17, 0x1, R7, P1 ;  /* 0x0000000111bb7824 */ /* 0x000fe200008e0607 */
[----:B------:R-:W-:-:S04]  /*7f2f0*/  SHF.R.S32.HI R16, RZ, 0x1f, R190 ;  /* 0x0000001fff107819 */ /* 0x000fc800000114be */
[----:B------:R0:W-:Y:S02]  /*7f300*/  STL.64 [R1+0x3968], R186 ;  /* 0x003968ba01007387 */ /* 0x0001e40000100a00 */
[----:B0-----:R-:W-:-:S05]  /*7f310*/  IADD3 R186, P1, R190, R4, RZ ;  /* 0x00000004beba7210 */ /* 0x001fca0007f3e0ff */
[----:B------:R-:W-:Y:S01]  /*7f320*/  IMAD.X R187, R16, 0x1, R3, P1 ;  /* 0x0000000110bb7824 */ /* 0x000fe200008e0603 */
[----:B------:R-:W-:-:S04]  /*7f330*/  IADD3 R192, P2, R190, R6, RZ ;  /* 0x00000006bec07210 */ /* 0x000fc80007f5e0ff */
[----:B------:R0:W-:Y:S01]  /*7f340*/  STL.64 [R1+0x1bf8], R186 ;  /* 0x001bf8ba01007387 */ /* 0x0001e20000100a00 */
[----:B------:R-:W-:Y:S01]  /*7f350*/  IMAD.X R193, R16, 0x1, R5, P2 ;  /* 0x0000000110c17824 */ /* 0x000fe200010e0605 */
[----:B0-----:R-:W-:-:S04]  /*7f360*/  IADD3 R186, P1, R190, R0, RZ ;  /* 0x00000000beba7210 */ /* 0x001fc80007f3e0ff */
[----:B------:R-:W-:Y:S01]  /*7f370*/  STL.64 [R1+0x1bf0], R192 ;  /* 0x001bf0c001007387 */ /* 0x000fe20000100a00 */
[----:B------:R-:W-:Y:S01]  /*7f380*/  IMAD.X R187, R16, 0x1, R7, P1 ;  /* 0x0000000110bb7824 */ /* 0x000fe200008e0607 */
[----:B------:R-:W-:Y:S02]  /*7f390*/  IADD3 R190, P2, R190, R2, RZ ;  /* 0x00000002bebe7210 */ /* 0x000fe40007f5e0ff */
[----:B------:R-:W-:Y:S02]  /*7f3a0*/  SHF.R.S32.HI R15, RZ, 0x1f, R189 ;  /* 0x0000001fff0f7819 */ /* 0x000fe400000114bd */
[----:B------:R0:W-:Y:S01]  /*7f3b0*/  STL.64 [R1+0x1be8], R186 ;  /* 0x001be8ba01007387 */ /* 0x0001e20000100a00 */
[----:B------:R-:W-:Y:S01]  /*7f3c0*/  IMAD.X R191, R16, 0x1, R13, P2 ;  /* 0x0000000110bf7824 */ /* 0x000fe200010e060d */
[----:B0-----:R-:W-:-:S04]  /*7f3d0*/  IADD3 R186, P1, R189, R4, RZ ;  /* 0x00000004bdba7210 */ /* 0x001fc80007f3e0ff */
[----:B------:R0:W-:Y:S01]  /*7f3e0*/  STL.64 [R1+0x1be0], R190 ;  /* 0x001be0be01007387 */ /* 0x0001e20000100a00 */
[----:B------:R-:W-:-:S05]  /*7f3f0*/  IMAD.X R187, R15, 0x1, R3, P1 ;  /* 0x000000010fbb7824 */ /* 0x000fca00008e0603 */
        /* <DEDUP_REMOVED lines=18> */
[C---:B------:R-:W-:Y:S02]  /*7f520*/  IMAD.X R191, R15.reuse, 0x1, R5, P2 ;  /* 0x000000010fbf7824 */ /* 0x040fe400010e0605 */
[----:B------:R-:W-:Y:S01]  /*7f530*/  IMAD.MOV.U32 R185, RZ, RZ, R184 ;  /* 0x000000ffffb97224 */ /* 0x000fe200078e00b8 */
[C---:B0-----:R-:W-:Y:S02]  /*7f540*/  IADD3 R186, P1, R188.reuse, R0, RZ ;  /* 0x00000000bcba7210 */ /* 0x041fe40007f3e0ff */
[----:B------:R-:W-:Y:S03]  /*7f550*/  STL.64 [R1+0x1bb0], R190 ;  /* 0x001bb0be01007387 */ /* 0x000fe60000100a00 */
[----:B------:R-:W-:Y:S01]  /*7f560*/  IMAD.X R187, R15, 0x1, R7, P1 ;  /* 0x000000010fbb7824 */ /* 0x000fe200008e0607 */
[----:B------:R-:W-:-:S02]  /*7f570*/  IADD3 R188, P2, R188, R2, RZ ;  /* 0x00000002bcbc7210 */ /* 0x000fc40007f5e0ff */
        /* <DEDUP_REMOVED lines=13> */
[----:B0-----:R-:W-:Y:S01]  /*7f650*/  IADD3 R188, P2, R185, R2, RZ ;  /* 0x00000002b9bc7210 */ /* 0x001fe20007f5e0ff */
[----:B------:R-:W-:-:S04]  /*7f660*/  IMAD.MOV.U32 R184, RZ, RZ, R183 ;  /* 0x000000ffffb87224 */ /* 0x000fc800078e00b7 */
        /* <DEDUP_REMOVED lines=10> */
[----:B------:R-:W-:Y:S02]  /*7f710*/  IMAD.X R189, R16, 0x1, R5, P2 ;  /* 0x0000000110bd7824 */ /* 0x000fe400010e0605 */
[----:B------:R-:W-:Y:S01]  /*7f720*/  IMAD.MOV.U32 R183, RZ, RZ, R181 ;  /* 0x000000ffffb77224 */ /* 0x000fe200078e00b5 */
[C---:B0-----:R-:W-:Y:S02]  /*7f730*/  IADD3 R186, P1, R184.reuse, R0, RZ ;  /* 0x00000000b8ba7210 */ /* 0x041fe40007f3e0ff */
[----:B------:R-:W-:-:S03]  /*7f740*/  IADD3 R184, P2, R184, R2, RZ ;  /* 0x00000002b8b87210 */ /* 0x000fc60007f5e0ff */
[C---:B------:R-:W-:Y:S01]  /*7f750*/  IMAD.X R187, R16.reuse, 0x1, R7, P1 ;  /* 0x0000000110bb7824 */ /* 0x040fe200008e0607 */
[----:B------:R-:W-:Y:S01]  /*7f760*/  STL.64 [R1+0x1b70], R188 ;  /* 0x001b70bc01007387 */ /* 0x000fe20000100a00 */
[----:B------:R-:W-:Y:S01]  /*7f770*/  IMAD.X R185, R16, 0x1, R13, P2 ;  /* 0x0000000110b97824 */ /* 0x000fe200010e060d */
[----:B------:R-:W-:Y:S02]  /*7f780*/  SHF.R.S32.HI R15, RZ, 0x1f, R183 ;  /* 0x0000001fff0f7819 */ /* 0x000fe400000114b7 */
[----:B------:R0:W-:Y:S04]  /*7f790*/  STL.64 [R1+0x1b68], R186 ;  /* 0x001b68ba01007387 */ /* 0x0001e80000100a00 */
[----:B------:R1:W-:Y:S01]  /*7f7a0*/  STL.64 [R1+0x1b60], R184 ;  /* 0x001b60b801007387 */ /* 0x0003e20000100a00 */
[----:B0-----:R-:W-:-:S02]  /*7f7b0*/  IADD3 R186, P1, R183, R4, RZ ;  /* 0x00000004b7ba7210 */ /* 0x001fc40007f3e0ff */
[----:B-1----:R-:W-:-:S03]  /*7f7c0*/  IADD3 R184, P2, R183, R6, RZ ;  /* 0x00000006b7b87210 */ /* 0x002fc60007f5e0ff */
[----:B------:R-:W-:Y:S01]  /*7f7d0*/  IMAD.X R187, R15, 0x1, R3, P1 ;  /* 0x000000010fbb7824 */ /* 0x000fe200008e0603 */
[----:B------:R-:W-:Y:S01]  /*7f7e0*/  IADD3 R16, P1, R183, R0, RZ ;  /* 0x00000000b7107210 */ /* 0x000fe20007f3e0ff */
[----:B------:R-:W-:Y:S01]  /*7f7f0*/  VIADD R14, R14, UR6 ;  /* 0x000000060e0e7c36 */ /* 0x000fe20008000000 */
[----:B------:R-:W-:Y:S01]  /*7f800*/  ULDC UR6, c[0x0][0x248] ;  /* 0x0000920000067ab9 */ /* 0x000fe20000000800 */
[C---:B------:R-:W-:Y:S01]  /*7f810*/  IMAD.X R185, R15.reuse, 0x1, R5, P2 ;  /* 0x000000010fb97824 */ /* 0x040fe200010e0605 */
[----:B------:R0:W-:Y:S01]  /*7f820*/  STL.64 [R1+0x1b58], R186 ;  /* 0x001b58ba01007387 */ /* 0x0001e20000100a00 */
[----:B------:R-:W-:-:S03]  /*7f830*/  IMAD.X R17, R15, 0x1, R7, P1 ;  /* 0x000000010f117824 */ /* 0x000fc600008e0607 */
[----:B------:R1:W-:Y:S01]  /*7f840*/  STL.64 [R1+0x1b50], R184 ;  /* 0x001b50b801007387 */ /* 0x0003e20000100a00 */
[----:B------:R-:W-:-:S03]  /*7f850*/  IMAD.MOV.U32 R181, RZ, RZ, R180 ;  /* 0x000000ffffb57224 */ /* 0x000fc600078e00b4 */
[----:B------:R2:W-:Y:S01]  /*7f860*/  STL.64 [R1+0x1b48], R16 ;  /* 0x001b481001007387 */ /* 0x0005e20000100a00 */
[-C--:B0-----:R-:W-:Y:S01]  /*7f870*/  IADD3 R186, P2, R183, R2.reuse, RZ ;  /* 0x00000002b7ba7210 */ /* 0x081fe20007f5e0ff */
[----:B------:R-:W-:Y:S01]  /*7f880*/  IMAD.MOV.U32 R180, RZ, RZ, R179 ;  /* 0x000000ffffb47224 */ /* 0x000fe200078e00b3 */
[----:B-1----:R-:W-:-:S03]  /*7f890*/  IADD3 R184, P1, R14, R2, RZ ;  /* 0x000000020eb87210 */ /* 0x002fc60007f3e0ff */
[----:B------:R-:W-:Y:S01]  /*7f8a0*/  IMAD.X R187, R15, 0x1, R13, P2 ;  /* 0x000000010fbb7824 */ /* 0x000fe200010e060d */
[----:B--2---:R-:W-:-:S04]  /*7f8b0*/  SHF.R.S32.HI R17, RZ, 0x1f, R14 ;  /* 0x0000001fff117819 */ /* 0x004fc8000001140e */
[----:B------:R0:W-:Y:S01]  /*7f8c0*/  STL.64 [R1+0x1b40], R186 ;  /* 0x001b40ba01007387 */ /* 0x0001e20000100a00 */
[----:B------:R-:W-:Y:S01]  /*7f8d0*/  SHF.R.S32.HI R16, RZ, 0x1f, R180 ;  /* 0x0000001fff107819 */ /* 0x000fe200000114b4 */
[----:B------:R-:W-:-:S05]  /*7f8e0*/  IMAD.X R185, R17, 0x1, R13, P1 ;  /* 0x0000000111b97824 */ /* 0x000fca00008e060d */
[----:B------:R1:W-:Y:S01]  /*7f8f0*/  STL.64 [R1+0x3910], R184 ;  /* 0x003910b801007387 */ /* 0x0003e20000100a00 */
[----:B0-----:R-:W-:-:S05]  /*7f900*/  IADD3 R186, P1, R180, R4, RZ ;  /* 0x00000004b4ba7210 */ /* 0x001fca0007f3e0ff */
[----:B------:R-:W-:Y:S01]  /*7f910*/  IMAD.X R187, R16, 0x1, R3, P1 ;  /* 0x0000000110bb7824 */ /* 0x000fe200008e0603 */
[----:B-1----:R-:W-:-:S04]  /*7f920*/  IADD3 R184, P2, R180, R6, RZ ;  /* 0x00000006b4b87210 */ /* 0x002fc80007f5e0ff */
[----:B------:R0:W-:Y:S01]  /*7f930*/  STL.64 [R1+0x1b38], R186 ;  /* 0x001b38ba01007387 */ /* 0x0001e20000100a00 */
[----:B------:R-:W-:Y:S02]  /*7f940*/  IMAD.X R185, R16, 0x1, R5, P2 ;  /* 0x0000000110b97824 */ /* 0x000fe400010e0605 */
[----:B------:R-:W-:-:S03]  /*7f950*/  IMAD.MOV.U32 R179, RZ, RZ, R165 ;  /* 0x000000ffffb37224 */ /* 0x000fc600078e00a5 */
[----:B------:R1:W-:Y:S01]  /*7f960*/  STL.64 [R1+0x1b30], R184 ;  /* 0x001b30b801007387 */ /* 0x0003e20000100a00 */
[----:B0-----:R-:W-:-:S05]  /*7f970*/  IADD3 R186, P1, R180, R0, RZ ;  /* 0x00000000b4ba7210 */ /* 0x001fca0007f3e0ff */
[----:B------:R-:W-:Y:S01]  /*7f980*/  IMAD.X R187, R16, 0x1, R7, P1 ;  /* 0x0000000110bb7824 */ /* 0x000fe200008e0607 */
[----:B-1----:R-:W-:-:S04]  /*7f990*/  IADD3 R184, P2, R180, R2, RZ ;  /* 0x00000002b4b87210 */ /* 0x002fc80007f5e0ff */
        /* <DEDUP_REMOVED lines=13> */
[----:B------:R-:W-:Y:S02]  /*7fa70*/  IADD3 R178, P1, R14, R0, RZ ;  /* 0x000000000eb27210 */ /* 0x000fe40007f3e0ff */
[----:B-1----:R-:W-:-:S03]  /*7fa80*/  IADD3 R184, P2, R179, R2, RZ ;  /* 0x00000002b3b87210 */ /* 0x002fc60007f5e0ff */
[----:B------:R-:W-:Y:S02]  /*7fa90*/  IMAD.X R179, R17, 0x1, R7, P1 ;  /* 0x0000000111b37824 */ /* 0x000fe400008e0607 */
[----:B------:R-:W-:Y:S01]  /*7faa0*/  IMAD.X R185, R15, 0x1, R13, P2 ;  /* 0x000000010fb97824 */ /* 0x000fe200010e060d */
[----:B------:R-:W-:Y:S01]  /*7fab0*/  STL.64 [R1+0x1b08], R186 ;  /* 0x001b08ba01007387 */ /* 0x000fe20000100a00 */
[----:B------:R-:W-:-:S03]  /*7fac0*/  SHF.R.S32.HI R16, RZ, 0x1f, R182 ;  /* 0x0000001fff107819 */ /* 0x000fc600000114b6 */
[----:B------:R-:W-:Y:S04]  /*7fad0*/  STL.64 [R1+0x1b00], R184 ;  /* 0x001b00b801007387 */ /* 0x000fe80000100a00 */
        /* <DEDUP_REMOVED lines=37> */
[C---:B------:R-:W-:Y:S01]  /*7fd30*/  IMAD.X R179, R15.reuse, 0x1, R7, P1 ;  /* 0x000000010fb37824 */ /* 0x040fe200008e0607 */
        /* <DEDUP_REMOVED lines=40> */
[C---:B------:R-:W-:Y:S02]  /*7ffc0*/  IMAD.X R177, R15.reuse, 0x1, R5, P2 ;  /* 0x000000010fb17824 */ /* 0x040fe400010e0605 */
[----:B------:R-:W-:Y:S01]  /*7ffd0*/  IMAD.X R17, R15, 0x1, R7, P1 ;  /* 0x000000010f117824 */ /* 0x000fe200008e0607 */
[----:B------:R0:W-:Y:S04]  /*7ffe0*/  STL.64 [R1+0x1a58], R178 ;  /* 0x001a58b201007387 */ /* 0x0001e80000100a00 */
[----:B------:R1:W-:Y:S04]  /*7fff0*/  STL.64 [R1+0x1a50], R176 ;  /* 0x001a50b001007387 */ /* 0x0003e80000100a00 */
[----:B------:R2:W-:Y:S01]  /*80000*/  STL.64 [R1+0x1a48], R16 ;  /* 0x001a481001007387 */ /* 0x0005e20000100a00 */
[----:B0-----:R-:W-:-:S02]  /*80010*/  IADD3 R178, P2, R175, R2, RZ ;  /* 0x00000002afb27210 */ /* 0x001fc40007f5e0ff */
[----:B-1----:R-:W-:Y:S02]  /*80020*/  IADD3 R176, P1, R14, R2, RZ ;  /* 0x000000020eb07210 */ /* 0x002fe40007f3e0ff */
[----:B--2---:R-:W-:Y:S01]  /*80030*/  SHF.R.S32.HI R17, RZ, 0x1f, R14 ;  /* 0x0000001fff117819 */ /* 0x004fe2000001140e */
[----:B------:R-:W-:-:S04]  /*80040*/  IMAD.X R179, R15, 0x1, R13, P2 ;  /* 0x000000010fb37824 */ /* 0x000fc800010e060d */
[----:B------:R-:W-:Y:S01]  /*80050*/  IMAD.X R177, R17, 0x1, R13, P1 ;  /* 0x0000000111b17824 */ /* 0x000fe200008e060d */
[----:B------:R-:W-:Y:S01]  /*80060*/  STL.64 [R1+0x1a40], R178 ;  /* 0x001a40b201007387 */ /* 0x000fe20000100a00 */
[----:B------:R-:W-:-:S03]  /*80070*/  SHF.R.S32.HI R16, RZ, 0x1f, R173 ;  /* 0x0000001fff107819 */ /* 0x000fc600000114ad */
[----:B------:R0:W-:Y:S02]  /*80080*/  STL.64 [R1+0x38a8], R176 ;  /* 0x0038a8b001007387 */ /* 0x0001e40000100a00 */
[----:B0-----:R-:W-:-:S05]  /*80090*/  IADD3 R176, P1, R173, R4, RZ ;  /* 0x00000004adb07210 */ /* 0x001fca0007f3e0ff */
[----:B------:R-:W-:Y:S01]  /*800a0*/  IMAD.X R177, R16, 0x1, R3, P1 ;  /* 0x0000000110b17824 */ /* 0x000fe200008e0603 */
[----:B------:R-:W-:-:S04]  /*800b0*/  IADD3 R178, P2, R173, R6, RZ ;  /* 0x00000006adb27210 */ /* 0x000fc80007f5e0ff */
[----:B------:R0:W-:Y:S01]  /*800c0*/  STL.64 [R1+0x1a38], R176 ;  /* 0x001a38b001007387 */ /* 0x0001e20000100a00 */
[----:B------:R-:W-:Y:S01]  /*800d0*/  IMAD.X R179, R16, 0x1, R5, P2 ;  /* 0x0000000110b37824 */ /* 0x000fe200010e0605 */
[----:B0-----:R-:W-:-:S04]  /*800e0*/  IADD3 R176, P1, R173, R0, RZ ;  /* 0x00000000adb07210 */ /* 0x001fc80007f3e0ff */
[----:B------:R0:W-:Y:S01]  /*800f0*/  STL.64 [R1+0x1a30], R178 ;  /* 0x001a30b201007387 */ /* 0x0001e20000100a00 */
[----:B------:R-:W-:Y:S01]  /*80100*/  IMAD.X R177, R16, 0x1, R7, P1 ;  /* 0x0000000110b17824 */ /* 0x000fe200008e0607 */
[----:B------:R-:W-:-:S04]  /*80110*/  SHF.R.S32.HI R15, RZ, 0x1f, R171 ;  /* 0x0000001fff0f7819 */ /* 0x000fc800000114ab */
        /* <DEDUP_REMOVED lines=13> */
[----:B------:R-:W-:Y:S01]  /*801f0*/  IMAD.MOV.U32 R173, RZ, RZ, R172 ;  /* 0x000000ffffad7224 */ /* 0x000fe200078e00ac */
[----:B0-----:R-:W-:Y:S01]  /*80200*/  IADD3 R178, P2, R171, R2, RZ ;  /* 0x00000002abb27210 */ /* 0x001fe20007f5e0ff */
[----:B------:R-:W-:Y:S01]  /*80210*/  IMAD.MOV.U32 R172, RZ, RZ, R170 ;  /* 0x000000ffffac7224 */ /* 0x000fe200078e00aa */
[----:B------:R-:W-:Y:S02]  /*80220*/  SHF.R.S32.HI R16, RZ, 0x1f, R174 ;  /* 0x0000001fff107819 */ /* 0x000fe400000114ae */
[----:B-1----:R-:W-:Y:S01]  /*80230*/  IADD3 R176, P1, R14, R0, RZ ;  /* 0x000000000eb07210 */ /* 0x002fe20007f3e0ff */
[----:B------:R-:W-:-:S04]  /*80240*/  IMAD.X R179, R15, 0x1, R13, P2 ;  /* 0x000000010fb37824 */ /* 0x000fc800010e060d */
[----:B------:R-:W-:Y:S01]  /*80250*/  IMAD.X R177, R17, 0x1, R7, P1 ;  /* 0x0000000111b17824 */ /* 0x000fe200008e0607 */
[----:B------:R-:W-:Y:S01]  /*80260*/  IADD3 R170, P1, R174, R4, RZ ;  /* 0x00000004aeaa7210 */ /* 0x000fe20007f3e0ff */
[----:B------:R-:W-:Y:S04]  /*80270*/  STL.64 [R1+0x1a00], R178 ;  /* 0x001a00b201007387 */ /* 0x000fe80000100a00 */
[----:B------:R-:W-:Y:S01]  /*80280*/  IMAD.X R171, R16, 0x1, R3, P1 ;  /* 0x0000000110ab7824 */ /* 0x000fe200008e0603 */
[----:B------:R0:W-:Y:S04]  /*80290*/  STL.64 [R1+0x3890], R176 ;  /* 0x003890b001007387 */ /* 0x0001e80000100a00 */
[----:B------:R1:W-:Y:S01]  /*802a0*/  STL.64 [R1+0x19f8], R170 ;  /* 0x0019f8aa01007387 */ /* 0x0003e20000100a00 */
[----:B0-----:R-:W-:-:S02]  /*802b0*/  IADD3 R176, P2, R174, R6, RZ ;  /* 0x00000006aeb07210 */ /* 0x001fc40007f5e0ff */
[----:B-1----:R-:W-:-:S03]  /*802c0*/  IADD3 R170, P1, R174, R0, RZ ;  /* 0x00000000aeaa7210 */ /* 0x002fc60007f3e0ff */
[C---:B------:R-:W-:Y:S02]  /*802d0*/  IMAD.X R177, R16.reuse, 0x1, R5, P2 ;  /* 0x0000000110b17824 */ /* 0x040fe400010e0605 */
[----:B------:R-:W-:-:S03]  /*802e0*/  IMAD.X R171, R16, 0x1, R7, P1 ;  /* 0x0000000110ab7824 */ /* 0x000fc600008e0607 */
[----:B------:R-:W-:Y:S01]  /*802f0*/  STL.64 [R1+0x19f0], R176 ;  /* 0x0019f0b001007387 */ /* 0x000fe20000100a00 */
[----:B------:R-:W-:Y:S02]  /*80300*/  IADD3 R174, P2, R174, R2, RZ ;  /* 0x00000002aeae7210 */ /* 0x000fe40007f5e0ff */
[----:B------:R-:W-:Y:S01]  /*80310*/  SHF.R.S32.HI R15, RZ, 0x1f, R173 ;  /* 0x0000001fff0f7819 */ /* 0x000fe200000114ad */
[----:B------:R0:W-:Y:S02]  /*80320*/  STL.64 [R1+0x19e8], R170 ;  /* 0x0019e8aa01007387 */ /* 0x0001e40000100a00 */
        /* <DEDUP_REMOVED lines=27> */
[----:B------:R-:W-:Y:S01]  /*804e0*/  SHF.R.S32.HI R16, RZ, 0x1f, R169 ;  /* 0x0000001fff107819 */ /* 0x000fe200000114a9 */
[----:B------:R-:W-:Y:S02]  /*804f0*/  IMAD.X R173, R15, 0x1, R13, P2 ;  /* 0x000000010fad7824 */ /* 0x000fe400010e060d */
[----:B------:R0:W-:Y:S04]  /*80500*/  STL.64 [R1+0x19a8], R170 ;  /* 0x0019a8aa01007387 */ /* 0x0001e80000100a00 */
[----:B------:R1:W-:Y:S01]  /*80510*/  STL.64 [R1+0x19a0], R172 ;  /* 0x0019a0ac01007387 */ /* 0x0003e20000100a00 */
[----:B0-----:R-:W-:-:S02]  /*80520*/  IADD3 R170, P1, R169, R4, RZ ;  /* 0x00000004a9aa7210 */ /* 0x001fc40007f3e0ff */
[----:B-1----:R-:W-:-:S03]  /*80530*/  IADD3 R172, P2, R169, R6, RZ ;  /* 0x00000006a9ac7210 */ /* 0x002fc60007f5e0ff */
[C---:B------:R-:W-:Y:S02]  /*80540*/  IMAD.X R171, R16.reuse, 0x1, R3, P1 ;  /* 0x0000000110ab7824 */ /* 0x040fe400008e0603 */
[----:B------:R-:W-:-:S03]  /*80550*/  IMAD.X R173, R16, 0x1, R5, P2 ;  /* 0x0000000110ad7824 */ /* 0x000fc600010e0605 */
[----:B------:R0:W-:Y:S04]  /*80560*/  STL.64 [R1+0x1998], R170 ;  /* 0x001998aa01007387 */ /* 0x0001e80000100a00 */
[----:B------:R1:W-:Y:S01]  /*80570*/  STL.64 [R1+0x1990], R172 ;  /* 0x001990ac01007387 */ /* 0x0003e20000100a00 */
[C---:B0-----:R-:W-:Y:S02]  /*80580*/  IADD3 R170, P1, R169.reuse, R0, RZ ;  /* 0x00000000a9aa7210 */ /* 0x041fe40007f3e0ff */
[----:B-1----:R-:W-:-:S03]  /*80590*/  IADD3 R172, P2, R169, R2, RZ ;  /* 0x00000002a9ac7210 */ /* 0x002fc60007f5e0ff */
[C---:B------:R-:W-:Y:S02]  /*805a0*/  IMAD.X R171, R16.reuse, 0x1, R7, P1 ;  /* 0x0000000110ab7824 */ /* 0x040fe400008e0607 */
[----:B------:R-:W-:-:S03]  /*805b0*/  IMAD.X R173, R16, 0x1, R13, P2 ;  /* 0x0000000110ad7824 */ /* 0x000fc600010e060d */
[----:B------:R0:W-:Y:S01]  /*805c0*/  STL.64 [R1+0x1988], R170 ;  /* 0x001988aa01007387 */ /* 0x0001e20000100a00 */
[----:B------:R-:W-:-:S03]  /*805d0*/  SHF.R.S32.HI R16, RZ, 0x1f, R166 ;  /* 0x0000001fff107819 */ /* 0x000fc600000114a6 */
        /* <DEDUP_REMOVED lines=9> */
[----:B-1----:R-:W-:Y:S01]  /*80670*/  IADD3 R172, P1, R166, R0, RZ ;  /* 0x00000000a6ac7210 */ /* 0x002fe20007f3e0ff */
[----:B------:R-:W-:-:S03]  /*80680*/  IMAD.MOV.U32 R165, RZ, RZ, R152 ;  /* 0x000000ffffa57224 */ /* 0x000fc600078e0098 */
        /* <DEDUP_REMOVED lines=8> */
[----:B------:R-:W-:Y:S01]  /*80710*/  IMAD.X R173, R15, 0x1, R3, P1 ;  /* 0x000000010fad7824 */ /* 0x000fe200008e0603 */
[C---:B------:R-:W-:Y:S01]  /*80720*/  IADD3 R16, P1, R165.reuse, R0, RZ ;  /* 0x00000000a5107210 */ /* 0x040fe20007f3e0ff */
[----:B------:R-:W-:Y:S01]  /*80730*/  VIADD R14, R14, UR6 ;  /* 0x000000060e0e7c36 */ /* 0x000fe20008000000 */
[----:B------:R-:W-:Y:S01]  /*80740*/  ULDC UR6, c[0x0][0x248] ;  /* 0x0000920000067ab9 */ /* 0x000fe20000000800 */
[----:B0-----:R-:W-:Y:S02]  /*80750*/  IADD3 R170, P2, R165, R6, RZ ;  /* 0x00000006a5aa7210 */ /* 0x001fe40007f5e0ff */
[----:B------:R-:W-:-:S03]  /*80760*/  IMAD.X R17, R15, 0x1, R7, P1 ;  /* 0x000000010f117824 */ /* 0x000fc600008e0607 */
[----:B------:R-:W-:Y:S01]  /*80770*/  IMAD.X R171, R15, 0x1, R5, P2 ;  /* 0x000000010fab7824 */ /* 0x000fe200010e0605 */
[----:B------:R-:W-:Y:S01]  /*80780*/  STL.64 [R1+0x1958], R172 ;  /* 0x001958ac01007387 */ /* 0x000fe20000100a00 */
[----:B------:R-:W-:Y:S01]  /*80790*/  IMAD.MOV.U32 R166, RZ, RZ, R164 ;  /* 0x000000ffffa67224 */ /* 0x000fe200078e00a4 */
[-C--:B------:R-:W-:Y:S02]  /*807a0*/  IADD3 R164, P1, R14, R2.reuse, RZ ;  /* 0x000000020ea47210 */ /* 0x080fe40007f3e0ff */
[----:B------:R0:W-:Y:S04]  /*807b0*/  STL.64 [R1+0x1950], R170 ;  /* 0x001950aa01007387 */ /* 0x0001e80000100a00 */
[----:B------:R1:W-:Y:S01]  /*807c0*/  STL.64 [R1+0x1948], R16 ;  /* 0x0019481001007387 */ /* 0x0003e20000100a00 */
[----:B0-----:R-:W-:-:S02]  /*807d0*/  IADD3 R170, P2, R165, R2, RZ ;  /* 0x00000002a5aa7210 */ /* 0x001fc40007f5e0ff */
[----:B-1----:R-:W-:-:S03]  /*807e0*/  SHF.R.S32.HI R17, RZ, 0x1f, R14 ;  /* 0x0000001fff117819 */ /* 0x002fc6000001140e */
[--C-:B------:R-:W-:Y:S02]  /*807f0*/  IMAD.X R171, R15, 0x1, R13.reuse, P2 ;  /* 0x000000010fab7824 */ /* 0x100fe400010e060d */
[----:B------:R-:W-:-:S03]  /*80800*/  IMAD.X R165, R17, 0x1, R13, P1 ;  /* 0x0000000111a57824 */ /* 0x000fc600008e060d */
        /* <DEDUP_REMOVED lines=68> */
[----:B------:R-:W-:Y:S01]  /*80c50*/  IMAD.X R167, R15, 0x1, R7, P1 ;  /* 0x000000010fa77824 */ /* 0x000fe200008e0607 */
[----:B------:R-:W-:-:S04]  /*80c60*/  SHF.R.S32.HI R16, RZ, 0x1f, R163 ;  /* 0x0000001fff107819 */ /* 0x000fc800000114a3 */
[----:B------:R1:W-:Y:S01]  /*80c70*/  STL.64 [R1+0x18a8], R166 ;  /* 0x0018a8a601007387 */ /* 0x0003e20000100a00 */
[----:B0-----:R-:W-:Y:S01]  /*80c80*/  IADD3 R164, P2, R159, R2, RZ ;  /* 0x000000029fa47210 */ /* 0x001fe20007f5e0ff */
[----:B------:R-:W-:-:S04]  /*80c90*/  IMAD.MOV.U32 R162, RZ, RZ, R161 ;  /* 0x000000ffffa27224 */ /* 0x000fc800078e00a1 */
[----:B------:R-:W-:Y:S01]  /*80ca0*/  IMAD.X R165, R15, 0x1, R13, P2 ;  /* 0x000000010fa57824 */ /* 0x000fe200010e060d */
[C---:B-1----:R-:W-:Y:S01]  /*80cb0*/  IADD3 R166, P1, R163.reuse, R4, RZ ;  /* 0x00000004a3a67210 */ /* 0x042fe20007f3e0ff */
[----:B------:R-:W-:Y:S02]  /*80cc0*/  IMAD.MOV.U32 R161, RZ, RZ, R160 ;  /* 0x000000ffffa17224 */ /* 0x000fe400078e00a0 */
[----:B------:R-:W-:Y:S01]  /*80cd0*/  IMAD.MOV.U32 R160, RZ, RZ, R158 ;  /* 0x000000ffffa07224 */ /* 0x000fe200078e009e */
[----:B------:R0:W-:Y:S01]  /*80ce0*/  STL.64 [R1+0x18a0], R164 ;  /* 0x0018a0a401007387 */ /* 0x0001e20000100a00 */
[----:B------:R-:W-:Y:S01]  /*80cf0*/  IMAD.X R167, R16, 0x1, R3, P1 ;  /* 0x0000000110a77824 */ /* 0x000fe200008e0603 */
[C---:B------:R-:W-:Y:S02]  /*80d00*/  IADD3 R158, P1, R163.reuse, R0, RZ ;  /* 0x00000000a39e7210 */ /* 0x040fe40007f3e0ff */
[----:B0-----:R-:W-:-:S03]  /*80d10*/  IADD3 R164, P2, R163, R6, RZ ;  /* 0x00000006a3a47210 */ /* 0x001fc60007f5e0ff */
[C---:B------:R-:W-:Y:S02]  /*80d20*/  IMAD.X R159, R16.reuse, 0x1, R7, P1 ;  /* 0x00000001109f7824 */ /* 0x040fe400008e0607 */
[----:B------:R-:W-:Y:S01]  /*80d30*/  IMAD.X R165, R16, 0x1, R5, P2 ;  /* 0x0000000110a57824 */ /* 0x000fe200010e0605 */
[----:B------:R-:W-:Y:S04]  /*80d40*/  STL.64 [R1+0x1898], R166 ;  /* 0x001898a601007387 */ /* 0x000fe80000100a00 */
[----:B------:R0:W-:Y:S04]  /*80d50*/  STL.64 [R1+0x1890], R164 ;  /* 0x001890a401007387 */ /* 0x0001e80000100a00 */
[----:B------:R1:W-:Y:S01]  /*80d60*/  STL.64 [R1+0x1888], R158 ;  /* 0x0018889e01007387 */ /* 0x0003e20000100a00 */
[----:B0-----:R-:W-:-:S02]  /*80d70*/  IADD3 R164, P2, R163, R2, RZ ;  /* 0x00000002a3a47210 */ /* 0x001fc40007f5e0ff */
[----:B-1----:R-:W-:-:S03]  /*80d80*/  IADD3 R158, P1, R14, R4, RZ ;  /* 0x000000040e9e7210 */ /* 0x002fc60007f3e0ff */
[----:B------:R-:W-:Y:S02]  /*80d90*/  IMAD.X R165, R16, 0x1, R13, P2 ;  /* 0x0000000110a57824 */ /* 0x000fe400010e060d */
[----:B------:R-:W-:-:S03]  /*80da0*/  IMAD.X R159, R17, 0x1, R3, P1 ;  /* 0x00000001119f7824 */ /* 0x000fc600008e0603 */
[----:B------:R-:W-:Y:S01]  /*80db0*/  STL.64 [R1+0x1880], R164 ;  /* 0x001880a401007387 */ /* 0x000fe20000100a00 */
[----:B------:R-:W-:-:S03]  /*80dc0*/  SHF.R.S32.HI R15, RZ, 0x1f, R162 ;  /* 0x0000001fff0f7819 */ /* 0x000fc600000114a2 */
[----:B------:R0:W-:Y:S01]  /*80dd0*/  STL.64 [R1+0x37f8], R158 ;  /* 0x0037f89e01007387 */ /* 0x0001e20000100a00 */
[C---:B------:R-:W-:Y:S02]  /*80de0*/  IADD3 R16, P2, R162.reuse, R6, RZ ;  /* 0x00000006a2107210 */ /* 0x040fe40007f5e0ff */
[----:B0-----:R-:W-:-:S05]  /*80df0*/  IADD3 R158, P1, R162, R4, RZ ;  /* 0x00000004a29e7210 */ /* 0x001fca0007f3e0ff */
[----:B------:R-:W-:-:S05]  /*80e00*/  IMAD.X R159, R15, 0x1, R3, P1 ;  /* 0x000000010f9f7824 */ /* 0x000fca00008e0603 */
[----:B------:R0:W-:Y:S01]  /*80e10*/  STL.64 [R1+0x1878], R158 ;  /* 0x0018789e01007387 */ /* 0x0001e20000100a00 */
[----:B------:R-:W-:Y:S01]  /*80e20*/  IMAD.X R17, R15, 0x1, R5, P2 ;  /* 0x000000010f117824 */ /* 0x000fe200010e0605 */
[----:B0-----:R-:W-:-:S04]  /*80e30*/  IADD3 R158, P1, R162, R0, RZ ;  /* 0x00000000a29e7210 */ /* 0x001fc80007f3e0ff */
[----:B------:R0:W-:Y:S01]  /*80e40*/  STL.64 [R1+0x1870], R16 ;  /* 0x0018701001007387 */ /* 0x0001e20000100a00 */
[----:B------:R-:W-:Y:S01]  /*80e50*/  IMAD.X R159, R15, 0x1, R7, P1 ;  /* 0x000000010f9f7824 */ /* 0x000fe200008e0607 */
[----:B------:R-:W-:-:S04]  /*80e60*/  IADD3 R162, P2, R162, R2, RZ ;  /* 0x00000002a2a27210 */ /* 0x000fc80007f5e0ff */
[----:B------:R1:W-:Y:S01]  /*80e70*/  STL.64 [R1+0x1868], R158 ;  /* 0x0018689e01007387 */ /* 0x0003e20000100a00 */
[----:B0-----:R-:W-:Y:S01]  /*80e80*/  SHF.R.S32.HI R16, RZ, 0x1f, R161 ;  /* 0x0000001fff107819 */ /* 0x001fe200000114a1 */
[----:B------:R-:W-:Y:S01]  /*80e90*/  IMAD.X R163, R15, 0x1, R13, P2 ;  /* 0x000000010fa37824 */ /* 0x000fe200010e060d */
[----:B-1----:R-:W-:-:S04]  /*80ea0*/  IADD3 R158, P1, R161, R4, RZ ;  /* 0x00000004a19e7210 */ /* 0x002fc80007f3e0ff */
[----:B------:R0:W-:Y:S01]  /*80eb0*/  STL.64 [R1+0x1860], R162 ;  /* 0x001860a201007387 */ /* 0x0001e20000100a00 */
[----:B------:R-:W-:-:S05]  /*80ec0*/  IMAD.X R159, R16, 0x1, R3, P1 ;  /* 0x00000001109f7824 */ /* 0x000fca00008e0603 */
[----:B------:R1:W-:Y:S01]  /*80ed0*/  STL.64 [R1+0x1858], R158 ;  /* 0x0018589e01007387 */ /* 0x0003e20000100a00 */
[----:B0-----:R-:W-:Y:S01]  /*80ee0*/  IADD3 R162, P2, R161, R6, RZ ;  /* 0x00000006a1a27210 */ /* 0x001fe20007f5e0ff */
[----:B------:R-:W-:-:S04]  /*80ef0*/  VIADD R14, R14, UR6 ;  /* 0x000000060e0e7c36 */ /* 0x000fc80008000000 */
[----:B------:R-:W-:Y:S01]  /*80f00*/  IMAD.X R163, R16, 0x1, R5, P2 ;  /* 0x0000000110a37824 */ /* 0x000fe200010e0605 */
[----:B-1----:R-:W-:-:S04]  /*80f10*/  IADD3 R158, P1, R161, R0, RZ ;  /* 0x00000000a19e7210 */ /* 0x002fc80007f3e0ff */
[----:B------:R0:W-:Y:S01]  /*80f20*/  STL.64 [R1+0x1850], R162 ;  /* 0x001850a201007387 */ /* 0x0001e20000100a00 */
[----:B------:R-:W-:Y:S01]  /*80f30*/  IMAD.X R159, R16, 0x1, R7, P1 ;  /* 0x00000001109f7824 */ /* 0x000fe200008e0607 */
[----:B------:R-:W-:-:S04]  /*80f40*/  SHF.R.S32.HI R15, RZ, 0x1f, R14 ;  /* 0x0000001fff0f7819 */ /* 0x000fc8000001140e */
[----:B------:R1:W-:Y:S01]  /*80f50*/  STL.64 [R1+0x1848], R158 ;  /* 0x0018489e01007387 */ /* 0x0003e20000100a00 */
[-C--:B0-----:R-:W-:Y:S02]  /*80f60*/  IADD3 R162, P2, R161, R2.reuse, RZ ;  /* 0x00000002a1a27210 */ /* 0x081fe40007f5e0ff */
[----:B-1----:R-:W-:-:S05]  /*80f70*/  IADD3 R158, P1, R14, R2, RZ ;  /* 0x000000020e9e7210 */ /* 0x002fca0007f3e0ff */
[--C-:B------:R-:W-:Y:S02]  /*80f80*/  IMAD.X R159, R15, 0x1, R13.reuse, P1 ;  /* 0x000000010f9f7824 */ /* 0x100fe400008e060d */
[----:B------:R-:W-:Y:S01]  /*80f90*/  IMAD.X R163, R16, 0x1, R13, P2 ;  /* 0x0000000110a37824 */ /* 0x000fe200010e060d */
[----:B------:R-:W-:Y:S02]  /*80fa0*/  SHF.R.S32.HI R16, RZ, 0x1f, R160 ;  /* 0x0000001fff107819 */ /* 0x000fe400000114a0 */
[----:B------:R0:W-:Y:S02]  /*80fb0*/  STL.64 [R1+0x37d0], R158 ;  /* 0x0037d09e01007387 */ /* 0x0001e40000100a00 */
[----:B0-----:R-:W-:Y:S02]  /*80fc0*/  IADD3 R158, P1, R160, R4, RZ ;  /* 0x00000004a09e7210 */ /* 0x001fe40007f3e0ff */
[----:B------:R0:W-:Y:S03]  /*80fd0*/  STL.64 [R1+0x1840], R162 ;  /* 0x001840a201007387 */ /* 0x0001e60000100a00 */
[----:B------:R-:W-:-:S05]  /*80fe0*/  IMAD.X R159, R16, 0x1, R3, P1 ;  /* 0x00000001109f7824 */ /* 0x000fca00008e0603 */
[----:B------:R1:W-:Y:S01]  /*80ff0*/  STL.64 [R1+0x1838], R158 ;  /* 0x0018389e01007387 */ /* 0x0003e20000100a00 */
[----:B0-----:R-:W-:-:S05]  /*81000*/  IADD3 R162, P2, R160, R6, RZ ;  /* 0x00000006a0a27210 */ /* 0x001fca0007f5e0ff */
[----:B------:R-:W-:Y:S01]  /*81010*/  IMAD.X R163, R16, 0x1, R5, P2 ;  /* 0x0000000110a37824 */ /* 0x000fe200010e0605 */
[----:B-1----:R-:W-:-:S04]  /*81020*/  IADD3 R158, P1, R160, R0, RZ ;  /* 0x00000000a09e7210 */ /* 0x002fc80007f3e0ff */
        /* <DEDUP_REMOVED lines=16> */
[----:B0-----:R-:W-:Y:S02]  /*81130*/  IADD3 R160, P2, R157, R2, RZ ;  /* 0x000000029da07210 */ /* 0x001fe40007f5e0ff */
[----:B-1----:R-:W-:-:S05]  /*81140*/  IADD3 R158, P1, R14, R0, RZ ;  /* 0x000000000e9e7210 */ /* 0x002fca0007f3e0ff */
[----:B------:R-:W-:Y:S01]  /*81150*/  IMAD.X R159, R15, 0x1, R7, P1 ;  /* 0x000000010f9f7824 */ /* 0x000fe200008e0607 */
[----:B------:R-:W-:Y:S01]  /*81160*/  SHF.R.S32.HI R16, RZ, 0x1f, R155 ;  /* 0x0000001fff107819 */ /* 0x000fe2000001149b */
[----:B------:R-:W-:-:S03]  /*81170*/  IMAD.X R161, R17, 0x1, R13, P2 ;  /* 0x0000000111a17824 */ /* 0x000fc600010e060d */
[----:B------:R0:W-:Y:S04]  /*81180*/  STL.64 [R1+0x37c0], R158 ;  /* 0x0037c09e01007387 */ /* 0x0001e80000100a00 */
        /* <DEDUP_REMOVED lines=8> */
[C---:B------:R-:W-:Y:S01]  /*81210*/  IMAD.X R159, R16.reuse, 0x1, R7, P2 ;  /* 0x00000001109f7824 */ /* 0x040fe200010e0607 */
[----:B-1----:R-:W-:Y:S02]  /*81220*/  IADD3 R160, P1, R155, R2, RZ ;  /* 0x000000029ba07210 */ /* 0x002fe40007f3e0ff */
[----:B------:R-:W-:Y:S02]  /*81230*/  SHF.R.S32.HI R17, RZ, 0x1f, R154 ;  /* 0x0000001fff117819 */ /* 0x000fe4000001149a */
        /* <DEDUP_REMOVED lines=8> */
[----:B------:R-:W-:Y:S02]  /*812c0*/  LOP3.LUT R153, R153, 0xbfffffff, RZ, 0xc0, !PT ;  /* 0xbfffffff99997812 */ /* 0x000fe400078ec0ff */
[C---:B0-----:R-:W-:Y:S02]  /*812d0*/  IADD3 R158, P2, R154.reuse, R0, RZ ;  /* 0x000000009a9e7210 */ /* 0x041fe40007f5e0ff */
[----:B------:R-:W-:-:S03]  /*812e0*/  IADD3 R154, P1, R154, R2, RZ ;  /* 0x000000029a9a7210 */ /* 0x000fc60007f3e0ff */
[C---:B------:R-:W-:Y:S02]  /*812f0*/  IMAD.X R159, R17.reuse, 0x1, R7, P2 ;  /* 0x00000001119f7824 */ /* 0x040fe400010e0607 */
[----:B------:R-:W-:Y:S01]  /*81300*/  IMAD.X R155, R17, 0x1, R13, P1 ;  /* 0x00000001119b7824 */ /* 0x000fe200008e060d */
[----:B------:R-:W-:Y:S02]  /*81310*/  @P4 LOP3.LUT R153, R153, 0x40000000, RZ, 0xfc, !PT ;  /* 0x4000000099994812 */ /* 0x000fe400078efcff */
[----:B------:R0:W-:Y:S04]  /*81320*/  STL.64 [R1+0x1648], R158 ;  /* 0x0016489e01007387 */ /* 0x0001e80000100a00 */
[----:B------:R-:W-:Y:S01]  /*81330*/  STL.64 [R1+0x1640], R160 ;  /* 0x001640a001007387 */ /* 0x000fe20000100a00 */
[----:B------:R-:W-:-:S03]  /*81340*/  LOP3.LUT R153, R153, 0xdfffffff, RZ, 0xc0, !PT ;  /* 0xdfffffff99997812 */ /* 0x000fc600078ec0ff */
[----:B------:R1:W-:Y:S04]  /*81350*/  STL.64 [R1+0x1638], R154 ;  /* 0x0016389a01007387 */ /* 0x0003e80000100a00 */
[----:B------:R-:W2:Y:S01]  /*81360*/  LDL.LU R16, [R1+0x1628] ;  /* 0x0016280001107983 */ /* 0x000ea20000300800 */
[----:B------:R-:W-:Y:S02]  /*81370*/  @P3 LOP3.LUT R153, R153, 0x20000000, RZ, 0xfc, !PT ;  /* 0x2000000099993812 */ /* 0x000fe400078efcff */
[----:B------:R-:W-:Y:S02]  /*81380*/  ISETP.LT.AND P3, PT, R10, UR19, !P0 ;  /* 0x000000130a007c0c */ /* 0x000fe4000c761270 */
[----:B0-----:R-:W-:Y:S02]  /*81390*/  IADD3 R158, P2, R14, R6, RZ ;  /* 0x000000060e9e7210 */ /* 0x001fe40007f5e0ff */
[----:B------:R-:W-:-:S03]  /*813a0*/  LOP3.LUT R153, R153, 0xefffffff, RZ, 0xc0, !PT ;  /* 0xefffffff99997812 */ /* 0x000fc600078ec0ff */
[----:B------:R-:W-:Y:S01]  /*813b0*/  IMAD.X R159, R15, 0x1, R5, P2 ;  /* 0x000000010f9f7824 */ /* 0x000fe200010e0605 */
[----:B------:R-:W-:Y:S01]  /*813c0*/  ISETP.LT.AND P2, PT, R11, UR18, !P0 ;  /* 0x000000120b007c0c */ /* 0x000fe2000c741270 */
[----:B------:R-:W-:Y:S01]  /*813d0*/  ULDC.64 UR18, c[0x0][0x228] ;  /* 0x00008a0000127ab9 */ /* 0x000fe20000000a00 */
[----:B-1----:R-:W-:-:S03]  /*813e0*/  IADD3 R154, P1, R14, R4, RZ ;  /* 0x000000040e9a7210 */ /* 0x002fc60007f3e0ff */
[----:B------:R-:W-:Y:S02]  /*813f0*/  @P3 LOP3.LUT R153, R153, 0x10000000, RZ, 0xfc, !PT ;  /* 0x1000000099993812 */ /* 0x000fe400078efcff */
[----:B------:R-:W-:Y:S01]  /*81400*/  IMAD.X R155, R15, 0x1, R3, P1 ;  /* 0x000000010f9b7824 */ /* 0x000fe200008e0603 */
[----:B------:R-:W-:Y:S02]  /*81410*/  ISETP.LT.AND P1, PT, R12, UR14, !P0 ;  /* 0x0000000e0c007c0c */ /* 0x000fe4000c721270 */
[----:B------:R-:W-:-:S04]  /*81420*/  LOP3.LUT R153, R153, 0xf7ffffff, RZ, 0xc0, !PT ;  /* 0xf7ffffff99997812 */ /* 0x000fc800078ec0ff */
[----:B------:R-:W-:Y:S02]  /*81430*/  @P2 LOP3.LUT R153, R153, 0x8000000, RZ, 0xfc, !PT ;  /* 0x0800000099992812 */ /* 0x000fe400078efcff */
[----:B------:R-:W-:Y:S01]  /*81440*/  ISETP.LT.AND P0, PT, R9, UR15, !P0 ;  /* 0x0000000f09007c0c */ /* 0x000fe2000c701270 */
[----:B------:R-:W-:Y:S01]  /*81450*/  VIADD R15, R8, 0x1a9 ;  /* 0x000001a9080f7836 */ /* 0x000fe20000000000 */
[----:B------:R-:W-:Y:S01]  /*81460*/  LOP3.LUT R153, R153, 0xfbffffff, RZ, 0xc0, !PT ;  /* 0xfbffffff99997812 */ /* 0x000fe200078ec0ff */
[----:B------:R-:W-:-:S03]  /*81470*/  ULDC.64 UR14, c[0x0][0x228] ;  /* 0x00008a00000e7ab9 */ /* 0x000fc60000000a00 */
[----:B------:R-:W-:-:S04]  /*81480*/  @P1 LOP3.LUT R153, R153, 0x4000000, RZ, 0xfc, !PT ;  /* 0x0400000099991812 */ /* 0x000fc800078efcff */
[----:B------:R-:W-:-:S04]  /*81490*/  LOP3.LUT R153, R153, 0xfdffffff, RZ, 0xc0, !PT ;  /* 0xfdffffff99997812 */ /* 0x000fc800078ec0ff */
[----:B------:R-:W-:Y:S02]  /*814a0*/  @P0 LOP3.LUT R153, R153, 0x2000000, RZ, 0xfc, !PT ;  /* 0x0200000099990812 */ /* 0x000fe400078efcff */
[----:B------:R-:W-:Y:S02]  /*814b0*/  ISETP.GE.AND P0, PT, R15, UR9, PT ;  /* 0x000000090f007c0c */ /* 0x000fe4000bf06270 */
[----:B------:R-:W-:Y:S01]  /*814c0*/  LOP3.LUT R153, R153, 0xfeffffff, RZ, 0xc0, !PT ;  /* 0xfeffffff99997812 */ /* 0x000fe200078ec0ff */
[----:B------:R-:W-:Y:S01]  /*814d0*/  VIADD R15, R8, 0x1a8 ;  /* 0x000001a8080f7836 */ /* 0x000fe20000000000 */
[----:B------:R-:W-:Y:S01]  /*814e0*/  ISETP.LT.AND P1, PT, R10, UR14, !P0 ;  /* 0x0000000e0a007c0c */ /* 0x000fe2000c721270 */
[----:B------:R-:W-:Y:S01]  /*814f0*/  ULDC.64 UR8, c[0x0][0x228] ;  /* 0x00008a0000087ab9 */ /* 0x000fe20000000a00 */
[----:B------:R-:W-:Y:S01]  /*81500*/  ISETP.LT.AND P3, PT, R11, UR56, !P0 ;  /* 0x000000380b007c0c */ /* 0x000fe2000c761270 */
[----:B------:R-:W-:Y:S01]  /*81510*/  STL.64 [R1+0x37a0], R158 ;  /* 0x0037a09e01007387 */ /* 0x000fe20000100a00 */
[----:B------:R-:W-:Y:S01]  /*81520*/  ISETP.LT.AND P2, PT, R12, UR61, !P0 ;  /* 0x0000003d0c007c0c */ /* 0x000fe2000c741270 */
[----:B------:R-:W-:Y:S01]  /*81530*/  ULDC UR61, c[0x0][0x228] ;  /* 0x00008a00003d7ab9 */ /* 0x000fe20000000800 */
[----:B------:R-:W-:-:S07]  /*81540*/  ULDC UR56, c[0x0][0x228] ;  /* 0x00008a0000387ab9 */ /* 0x000fce0000000800 */
[----:B------:R-:W-:-:S04]  /*81550*/  @P1 LOP3.LUT R153, R153, 0x1000000, RZ, 0xfc, !PT ;  /* 0x0100000099991812 */ /* 0x000fc800078efcff */
[----:B------:R-:W-:-:S04]  /*81560*/  LOP3.LUT R153, R153, 0xff7fffff, RZ, 0xc0, !PT ;  /* 0xff7fffff99997812 */ /* 0x000fc800078ec0ff */
[----:B------:R-:W-:Y:S02]  /*81570*/  @P3 LOP3.LUT R153, R153, 0x800000, RZ, 0xfc, !PT ;  /* 0x0080000099993812 */ /* 0x000fe400078efcff */
[----:B------:R-:W-:Y:S02]  /*81580*/  ISETP.LT.AND P1, PT, R9, UR18, !P0 ;  /* 0x0000001209007c0c */ /* 0x000fe4000c721270 */
[----:B------:R-:W-:Y:S02]  /*81590*/  LOP3.LUT R153, R153, 0xffbfffff, RZ, 0xc0, !PT ;  /* 0xffbfffff99997812 */ /* 0x000fe400078ec0ff */
[----:B------:R-:W-:Y:S02]  /*815a0*/  ISETP.GE.AND P0, PT, R15, UR13, PT ;  /* 0x0000000d0f007c0c */ /* 0x000fe4000bf06270 */
[----:B------:R-:W-:Y:S01]  /*815b0*/  @P2 LOP3.LUT R153, R153, 0x400000, RZ, 0xfc, !PT ;  /* 0x0040000099992812 */ /* 0x000fe200078efcff */
[----:B------:R-:W-:Y:S01]  /*815c0*/  VIADD R15, R8, 0x1a7 ;  /* 0x000001a7080f7836 */ /* 0x000fe20000000000 */
[----:B------:R-:W-:Y:S01]  /*815d0*/  ISETP.LT.AND P3, PT, R10, UR59, !P0 ;  /* 0x0000003b0a007c0c */ /* 0x000fe2000c761270 */
[----:B------:R-:W-:Y:S01]  /*815e0*/  ULDC.64 UR12, c[0x0][0x228] ;  /* 0x00008a00000c7ab9 */ /* 0x000fe20000000a00 */
[----:B------:R-:W-:Y:S01]  /*815f0*/  LOP3.LUT R153, R153, 0xffdfffff, RZ, 0xc0, !PT ;  /* 0xffdfffff99997812 */ /* 0x000fe200078ec0ff */
[----:B------:R-:W-:Y:S01]  /*81600*/  STL.64 [R1+0x3798], R154 ;  /* 0x0037989a01007387 */ /* 0x000fe20000100a00 */
[----:B------:R-:W-:Y:S01]  /*81610*/  ISETP.LT.AND P2, PT, R11, UR58, !P0 ;  /* 0x0000003a0b007c0c */ /* 0x000fe2000c741270 */
[----:B------:R-:W-:Y:S01]  /*81620*/  ULDC UR58, c[0x0][0x228] ;  /* 0x00008a00003a7ab9 */ /* 0x000fe20000000800 */
[----:B------:R-:W-:Y:S01]  /*81630*/  @P1 LOP3.LUT R153, R153, 0x200000, RZ, 0xfc, !PT ;  /* 0x0020000099991812 */ /* 0x000fe200078efcff */
[----:B------:R-:W-:-:S03]  /*81640*/  ULDC UR59, c[0x0][0x228] ;  /* 0x00008a00003b7ab9 */ /* 0x000fc60000000800 */
[----:B------:R-:W-:-:S04]  /*81650*/  LOP3.LUT R153, R153, 0xffefffff, RZ, 0xc0, !PT ;  /* 0xffefffff99997812 */ /* 0x000fc800078ec0ff */
[----:B------:R-:W-:Y:S02]  /*81660*/  @P3 LOP3.LUT R153, R153, 0x100000, RZ, 0xfc, !PT ;  /* 0x0010000099993812 */ /* 0x000fe400078efcff */
[----:B------:R-:W-:Y:S01]  /*81670*/  ISETP.LT.AND P1, PT, R12, UR57, !P0 ;  /* 0x000000390c007c0c */ /* 0x000fe2000c721270 */
[----:B------:R-:W-:Y:S01]  /*81680*/  ULDC UR57, c[0x0][0x228] ;  /* 0x00008a0000397ab9 */ /* 0x000fe20000000800 */
[----:B------:R-:W-:-:S04]  /*81690*/  LOP3.LUT R153, R153, 0xfff7ffff, RZ, 0xc0, !PT ;  /* 0xfff7ffff99997812 */ /* 0x000fc800078ec0ff */
[----:B------:R-:W-:Y:S02]  /*816a0*/  @P2 LOP3.LUT R153, R153, 0x80000, RZ, 0xfc, !PT ;  /* 0x0008000099992812 */ /* 0x000fe400078efcff */
[----:B------:R-:W-:Y:S01]  /*816b0*/  ISETP.LT.AND P0, PT, R9, UR60, !P0 ;  /* 0x0000003c09007c0c */ /* 0x000fe2000c701270 */
[----:B------:R-:W-:Y:S01]  /*816c0*/  ULDC UR60, c[0x0][0x228] ;  /* 0x00008a00003c7ab9 */ /* 0x000fe20000000800 */
[----:B------:R-:W-:-:S04]  /*816d0*/  LOP3.LUT R153, R153, 0xfffbffff, RZ, 0xc0, !PT ;  /* 0xfffbffff99997812 */ /* 0x000fc800078ec0ff */
        /* <DEDUP_REMOVED lines=9> */
[----:B------:R-:W-:Y:S01]  /*81770*/  ULDC UR46, c[0x0][0x228] ;  /* 0x00008a00002e7ab9 */ /* 0x000fe20000000800 */
[----:B------:R-:W-:Y:S01]  /*81780*/  ISETP.LT.AND P1, PT, R12, UR47, !P0 ;  /* 0x0000002f0c007c0c */ /* 0x000fe2000c721270 */
[----:B------:R-:W-:-:S08]  /*81790*/  ULDC UR47, c[0x0][0x228] ;  /* 0x00008a00002f7ab9 */ /* 0x000fd00000000800 */
[----:B------:R-:W-:-:S04]  /*817a0*/  @P3 LOP3.LUT R153, R153, 0x10000, RZ, 0xfc, !PT ;  /* 0x0001000099993812 */ /* 0x000fc800078efcff */
[----:B------:R-:W-:-:S04]  /*817b0*/  LOP3.LUT R153, R153, 0xffff7fff, RZ, 0xc0, !PT ;  /* 0xffff7fff99997812 */ /* 0x000fc800078ec0ff */
[----:B------:R-:W-:Y:S02]  /*817c0*/  @P2 LOP3.LUT R153, R153, 0x8000, RZ, 0xfc, !PT ;  /* 0x0000800099992812 */ /* 0x000fe400078efcff */
[----:B------:R-:W-:Y:S02]  /*817d0*/  ISETP.LT.AND P0, PT, R9, UR8, !P0 ;  /* 0x0000000809007c0c */ /* 0x000fe4000c701270 */
        /* <DEDUP_REMOVED lines=12> */
[----:B------:R-:W-:Y:S01]  /*818a0*/  ULDC UR54, c[0x0][0x228] ;  /* 0x00008a0000367ab9 */ /* 0x000fe20000000800 */
[----:B------:R-:W-:-:S07]  /*818b0*/  ULDC UR52, c[0x0][0x228] ;  /* 0x00008a0000347ab9 */ /* 0x000fce0000000800 */
[----:B------:R-:W-:-:S04]  /*818c0*/  @P3 LOP3.LUT R153, R153, 0x1000, RZ, 0xfc, !PT ;  /* 0x0000100099993812 */ /* 0x000fc800078efcff */
        /* <DEDUP_REMOVED lines=34> */
[----:B------:R-:W-:Y:S01]  /*81af0*/  @P3 LOP3.LUT R153, R153, 0x10, RZ, 0xfc, !PT ;  /* 0x0000001099993812 */ /* 0x000fe200078efcff */
[----:B------:R-:W-:-:S03]  /*81b00*/  ULDC UR43, c[0x0][0x228] ;  /* 0x00008a00002b7ab9 */ /* 0x000fc60000000800 */
        /* <DEDUP_REMOVED lines=9> */
[----:B--2---:R-:W-:Y:S01]  /*81ba0*/  LOP3.LUT R16, R16, 0x7fffffff, RZ, 0xc0, !PT ;  /* 0x7fffffff10107812 */ /* 0x004fe200078ec0ff */
[----:B------:R-:W-:Y:S01]  /*81bb0*/  VIADD R15, R8, 0x1a2 ;  /* 0x000001a2080f7836 */ /* 0x000fe20000000000 */
[----:B------:R-:W-:Y:S01]  /*81bc0*/  ISETP.LT.AND P2, PT, R11, UR35, !P0 ;  /* 0x000000230b007c0c */ /* 0x000fe2000c741270 */
[----:B------:R-:W-:Y:S01]  /*81bd0*/  ULDC.64 UR8, c[0x0][0x228] ;  /* 0x00008a0000087ab9 */ /* 0x000fe20000000a00 */
[----:B------:R-:W-:Y:S01]  /*81be0*/  ISETP.LT.AND P1, PT, R12, UR37, !P0 ;  /* 0x000000250c007c0c */ /* 0x000fe2000c721270 */
[----:B------:R-:W-:Y:S01]  /*81bf0*/  ULDC UR35, c[0x0][0x228] ;  /* 0x00008a0000237ab9 */ /* 0x000fe20000000800 */
[----:B------:R-:W-:Y:S01]  /*81c00*/  ISETP.LT.AND P3, PT, R10, UR12, !P0 ;  /* 0x0000000c0a007c0c */ /* 0x000fe2000c761270 */
[----:B------:R-:W-:Y:S01]  /*81c10*/  ULDC UR37, c[0x0][0x228] ;  /* 0x00008a0000257ab9 */ /* 0x000fe20000000800 */
[----:B------:R-:W-:Y:S01]  /*81c20*/  ISETP.LT.AND P0, PT, R9, UR18, !P0 ;  /* 0x0000001209007c0c */ /* 0x000fe2000c701270 */
[----:B------:R-:W-:-:S06]  /*81c30*/  ULDC UR18, c[0x0][0x228] ;  /* 0x00008a0000127ab9 */ /* 0x000fcc0000000800 */
[----:B------:R-:W-:-:S04]  /*81c40*/  @P2 LOP3.LUT R16, R16, 0x80000000, RZ, 0xfc, !PT ;  /* 0x8000000010102812 */ /* 0x000fc800078efcff */
[----:B------:R-:W-:-:S04]  /*81c50*/  LOP3.LUT R16, R16, 0xbfffffff, RZ, 0xc0, !PT ;  /* 0xbfffffff10107812 */ /* 0x000fc800078ec0ff */
[----:B------:R-:W-:Y:S02]  /*81c60*/  @P1 LOP3.LUT R16, R16, 0x40000000, RZ, 0xfc, !PT ;  /* 0x4000000010101812 */ /* 0x000fe400078efcff */
[----:B------:R-:W-:Y:S02]  /*81c70*/  LOP3.LUT R153, R153, 0xfffffffe, RZ, 0xc0, !PT ;  /* 0xfffffffe99997812 */ /* 0x000fe400078ec0ff */
[----:B------:R-:W-:Y:S02]  /*81c80*/  LOP3.LUT R16, R16, 0xdfffffff, RZ, 0xc0, !PT ;  /* 0xdfffffff10107812 */ /* 0x000fe400078ec0ff */
[----:B------:R-:W-:Y:S02]  /*81c90*/  @P3 LOP3.LUT R153, R153, 0x1, RZ, 0xfc, !PT ;  /* 0x0000000199993812 */ /* 0x000fe400078efcff */
[----:B------:R-:W-:Y:S02]  /*81ca0*/  @P0 LOP3.LUT R16, R16, 0x20000000, RZ, 0xfc, !PT ;  /* 0x2000000010100812 */ /* 0x000fe400078efcff */
[----:B------:R-:W-:Y:S01]  /*81cb0*/  ISETP.GE.AND P0, PT, R15, UR7, PT ;  /* 0x000000070f007c0c */ /* 0x000fe2000bf06270 */
[----:B------:R0:W-:Y:S01]  /*81cc0*/  STL [R1+0x162c], R153 ;  /* 0x00162c9901007387 */ /* 0x0001e20000100800 */
        /* <DEDUP_REMOVED lines=8> */
[----:B------:R-:W-:Y:S01]  /*81d50*/  ULDC UR49, c[0x0][0x228] ;  /* 0x00008a0000317ab9 */ /* 0x000fe20000000800 */
[----:B0-----:R-:W2:Y:S06]  /*81d60*/  LDL.LU R153, [R1+0x1624] ;  /* 0x0016240001997983 */ /* 0x001eac0000300800 */
        /* <DEDUP_REMOVED lines=36> */
[----:B------:R-:W-:-:S08]  /*81fb0*/  ULDC.64 UR40, c[0x0][0x228] ;  /* 0x00008a0000287ab9 */ /* 0x000fd00000000a00 */
        /* <DEDUP_REMOVED lines=13> */
[----:B------:R-:W-:Y:S01]  /*82090*/  ULDC UR19, c[0x0][0x228] ;  /* 0x00008a0000137ab9 */ /* 0x000fe20000000800 */
[----:B------:R-:W-:Y:S01]  /*820a0*/  ISETP.LT.AND P2, PT, R11, UR17, !P0 ;  /* 0x000000110b007c0c */ /* 0x000fe2000c741270 */
[----:B------:R-:W-:Y:S01]  /*820b0*/  ULDC UR17, c[0x0][0x228] ;  /* 0x00008a0000117ab9 */ /* 0x000fe20000000800 */
[----:B------:R-:W-:Y:S01]  /*820c0*/  ISETP.LT.AND P1, PT, R12, UR39, !P0 ;  /* 0x000000270c007c0c */ /* 0x000fe2000c721270 */
[----:B------:R-:W-:-:S08]  /*820d0*/  ULDC UR14, c[0x0][0x228] ;  /* 0x00008a00000e7ab9 */ /* 0x000fd00000000800 */
        /* <DEDUP_REMOVED lines=15> */
[----:B------:R-:W-:Y:S01]  /*821d0*/  ULDC.64 UR32, c[0x0][0x228] ;  /* 0x00008a0000207ab9 */ /* 0x000fe20000000a00 */
[----:B------:R-:W-:-:S09]  /*821e0*/  ISETP.LT.AND P1, PT, R12, UR29, !P0 ;  /* 0x0000001d0c007c0c */ /* 0x000fd2000c721270 */
[----:B------:R-:W-:-:S04]  /*821f0*/  @P3 LOP3.LUT R16, R16, 0x1000, RZ, 0xfc, !PT ;  /* 0x0000100010103812 */ /* 0x000fc800078efcff */
[----:B------:R-:W-:-:S04]  /*82200*/  LOP3.LUT R16, R16, 0xfffff7ff, RZ, 0xc0, !PT ;  /* 0xfffff7ff10107812 */ /* 0x000fc800078ec0ff */
[----:B------:R-:W-:Y:S02]  /*82210*/  @P2 LOP3.LUT R16, R16, 0x800, RZ, 0xfc, !PT ;  /* 0x0000080010102812 */ /* 0x000fe400078efcff */
[----:B------:R-:W-:Y:S01]  /*82220*/  ISETP.LT.AND P0, PT, R9, UR28, !P0 ;  /* 0x0000001c09007c0c */ /* 0x000fe2000c701270 */
[----:B------:R-:W-:Y:S01]  /*82230*/  ULDC.64 UR28, c[0x0][0x228] ;  /* 0x00008a00001c7ab9 */ /* 0x000fe20000000a00 */
        /* <DEDUP_REMOVED lines=41> */
[----:B--2---:R-:W-:Y:S02]  /*824d0*/  LOP3.LUT R153, R153, 0x7fffffff, RZ, 0xc0, !PT ;  /* 0x7fffffff99997812 */ /* 0x004fe400078ec0ff */
[----:B------:R-:W-:Y:S01]  /*824e0*/  LOP3.LUT R16, R16, 0xfffffffe, RZ, 0xc0, !PT ;  /* 0xfffffffe10107812 */ /* 0x000fe200078ec0ff */
[----:B------:R-:W-:Y:S01]  /*824f0*/  VIADD R15, R8, 0x19a ;  /* 0x0000019a080f7836 */ /* 0x000fe20000000000 */
[----:B------:R-:W-:Y:S01]  /*82500*/  ISETP.LT.AND P2, PT, R11, UR58, !P0 ;  /* 0x0000003a0b007c0c */ /* 0x000fe2000c741270 */
[----:B------:R-:W-:Y:S01]  /*82510*/  ULDC UR58, c[0x0][0x228] ;  /* 0x00008a00003a7ab9 */ /* 0x000fe20000000800 */
[----:B------:R-:W-:Y:S01]  /*82520*/  ISETP.LT.AND P1, PT, R12, UR16, !P0 ;  /* 0x000000100c007c0c */ /* 0x000fe2000c721270 */
[----:B------:R-:W-:Y:S01]  /*82530*/  ULDC UR16, c[0x0][0x228] ;  /* 0x00008a0000107ab9 */ /* 0x000fe20000000800 */
[----:B------:R-:W-:Y:S01]  /*82540*/  ISETP.LT.AND P3, PT, R10, UR40, !P0 ;  /* 0x000000280a007c0c */ /* 0x000fe2000c761270 */
[----:B------:R-:W-:Y:S01]  /*82550*/  ULDC UR40, c[0x0][0x228] ;  /* 0x00008a0000287ab9 */ /* 0x000fe20000000800 */
[----:B------:R-:W-:Y:S01]  /*82560*/  ISETP.LT.AND P0, PT, R9, UR30, !P0 ;  /* 0x0000001e09007c0c */ /* 0x000fe2000c701270 */
[----:B------:R-:W-:Y:S01]  /*82570*/  ULDC UR30, c[0x0][0x228] ;  /* 0x00008a00001e7ab9 */ /* 0x000fe20000000800 */
[----:B------:R-:W-:-:S05]  /*82580*/  ULDC UR13, c[0x0][0x228] ;  /* 0x00008a00000d7ab9 */ /* 0x000fca0000000800 */
[----:B------:R-:W-:-:S04]  /*82590*/  @P2 LOP3.LUT R153, R153, 0x80000000, RZ, 0xfc, !PT ;  /* 0x8000000099992812 */ /* 0x000fc800078efcff */
[----:B------:R-:W-:Y:S02]  /*825a0*/  LOP3.LUT R153, R153, 0xbfffffff, RZ, 0xc0, !PT ;  /* 0xbfffffff99997812 */ /* 0x000fe400078ec0ff */
[----:B------:R-:W-:Y:S02]  /*825b0*/  @P3 LOP3.LUT R16, R16, 0x1, RZ, 0xfc, !PT ;  /* 0x0000000110103812 */ /* 0x000fe400078efcff */
[----:B------:R-:W-:-:S04]  /*825c0*/  @P1 LOP3.LUT R153, R153, 0x40000000, RZ, 0xfc, !PT ;  /* 0x4000000099991812 */ /* 0x000fc800078efcff */
[----:B------:R-:W-:Y:S01]  /*825d0*/  LOP3.LUT R153, R153, 0xdfffffff, RZ, 0xc0, !PT ;  /* 0xdfffffff99997812 */ /* 0x000fe200078ec0ff */
[----:B------:R0:W-:Y:S03]  /*825e0*/  STL [R1+0x1628], R16 ;  /* 0x0016281001007387 */ /* 0x0001e60000100800 */
[----:B------:R-:W-:Y:S02]  /*825f0*/  @P0 LOP3.LUT R153, R153, 0x20000000, RZ, 0xfc, !PT ;  /* 0x2000000099990812 */ /* 0x000fe400078efcff */
[----:B------:R-:W-:Y:S01]  /*82600*/  ISETP.GE.AND P0, PT, R15, UR33, PT ;  /* 0x000000210f007c0c */ /* 0x000fe2000bf06270 */
[----:B0-----:R-:W2:Y:S03]  /*82610*/  LDL.LU R16, [R1+0x1620] ;  /* 0x0016200001107983 */ /* 0x001ea60000300800 */
[----:B------:R-:W-:-:S02]  /*82620*/  ISETP.LT.AND P3, PT, R10, UR54, !P0 ;  /* 0x000000360a007c0c */ /* 0x000fc4000c761270 */
[----:B------:R-:W-:Y:S01]  /*82630*/  LOP3.LUT R153, R153, 0xefffffff, RZ, 0xc0, !PT ;  /* 0xefffffff99997812 */ /* 0x000fe200078ec0ff */
[----:B------:R-:W-:Y:S01]  /*82640*/  VIADD R15, R8, 0x199 ;  /* 0x00000199080f7836 */ /* 0x000fe20000000000 */
[----:B------:R-:W-:Y:S01]  /*82650*/  ISETP.LT.AND P2, PT, R11, UR53, !P0 ;  /* 0x000000350b007c0c */ /* 0x000fe2000c741270 */
[----:B------:R-:W-:Y:S01]  /*82660*/  ULDC.64 UR32, c[0x0][0x228] ;  /* 0x00008a0000207ab9 */ /* 0x000fe20000000a00 */
[----:B------:R-:W-:Y:S01]  /*82670*/  ISETP.LT.AND P1, PT, R12, UR60, !P0 ;  /* 0x0000003c0c007c0c */ /* 0x000fe2000c721270 */
[----:B------:R-:W-:Y:S01]  /*82680*/  ULDC UR60, c[0x0][0x228] ;  /* 0x00008a00003c7ab9 */ /* 0x000fe20000000800 */
[----:B------:R-:W-:-:S05]  /*82690*/  ULDC UR54, c[0x0][0x228] ;  /* 0x00008a0000367ab9 */ /* 0x000fca0000000800 */
        /* <DEDUP_REMOVED lines=10> */
[----:B------:R-:W-:-:S04]  /*82740*/  ISETP.GE.AND P0, PT, R15, UR29, PT ;  /* 0x0000001d0f007c0c */ /* 0x000fc8000bf06270 */
[----:B------:R-:W-:Y:S02]  /*82750*/  ISETP.LT.AND P3, PT, R10, UR38, !P0 ;  /* 0x000000260a007c0c */ /* 0x000fe4000c761270 */
[----:B------:R-:W-:Y:S02]  /*82760*/  ISETP.LT.AND P2, PT, R11, UR60, !P0 ;  /* 0x0000003c0b007c0c */ /* 0x000fe4000c741270 */
[----:B------:R-:W-:Y:S01]  /*82770*/  LOP3.LUT R153, R153, 0xfeffffff, RZ, 0xc0, !PT ;  /* 0xfeffffff99997812 */ /* 0x000fe200078ec0ff */
[----:B------:R-:W-:Y:S01]  /*82780*/  VIADD R15, R8, 0x198 ;  /* 0x00000198080f7836 */ /* 0x000fe20000000000 */
[----:B------:R-:W-:Y:S01]  /*82790*/  ISETP.LT.AND P1, PT, R12, UR58, !P0 ;  /* 0x0000003a0c007c0c */ /* 0x000fe2000c721270 */
[----:B------:R-:W-:-:S06]  /*827a0*/  ULDC UR60, c[0x0][0x228] ;  /* 0x00008a00003c7ab9 */ /* 0x000fcc0000000800 */
        /* <DEDUP_REMOVED lines=12> */
[----:B------:R-:W-:Y:S01]  /*82870*/  LOP3.LUT R153, R153, 0xffefffff, RZ, 0xc0, !PT ;  /* 0xffefffff99997812 */ /* 0x000fe200078ec0ff */
[----:B------:R-:W-:Y:S01]  /*82880*/  VIADD R15, R8, 0x197 ;  /* 0x00000197080f7836 */ /* 0x000fe20000000000 */
[----:B------:R-:W-:Y:S01]  /*82890*/  ISETP.LT.AND P2, PT, R11, UR28, !P0 ;  /* 0x0000001c0b007c0c */ /* 0x000fe2000c741270 */
[----:B------:R-:W-:Y:S01]  /*828a0*/  ULDC.64 UR40, c[0x0][0x228] ;  /* 0x00008a0000287ab9 */ /* 0x000fe20000000a00 */
[----:B------:R-:W-:Y:S01]  /*828b0*/  ISETP.LT.AND P1, PT, R12, UR60, !P0 ;  /* 0x0000003c0c007c0c */ /* 0x000fe2000c721270 */
[----:B------:R-:W-:-:S06]  /*828c0*/  ULDC UR60, c[0x0][0x228] ;  /* 0x00008a00003c7ab9 */ /* 0x000fcc0000000800 */
[----:B------:R-:W-:Y:S01]  /*828d0*/  @P3 LOP3.LUT R153, R153, 0x100000, RZ, 0xfc, !PT ;  /* 0x0010000099993812 */ /* 0x000fe200078efcff */
[----:B------:R-:W-:-:S03]  /*828e0*/  ULDC.64 UR28, c[0x0][0x228] ;  /* 0x00008a00001c7ab9 */ /* 0x000fc60000000a00 */
        /* <DEDUP_REMOVED lines=31> */
[----:B------:R-:W-:Y:S01]  /*82ae0*/  ULDC.64 UR30, c[0x0][0x228] ;  /* 0x00008a00001e7ab9 */ /* 0x000fe20000000a00 */
        /* <DEDUP_REMOVED lines=18> */
[----:B------:R-:W-:Y:S01]  /*82c10*/  ULDC.64 UR32, c[0x0][0x228] ;  /* 0x00008a0000207ab9 */ /* 0x000fe20000000a00 */
[----:B------:R-:W-:-:S05]  /*82c20*/  ULDC UR52, c[0x0][0x228] ;  /* 0x00008a0000347ab9 */ /* 0x000fca0000000800 */
        /* <DEDUP_REMOVED lines=11> */
[----:B------:R-:W-:-:S03]  /*82ce0*/  ULDC UR45, c[0x0][0x228] ;  /* 0x00008a00002d7ab9 */ /* 0x000fc60000000800 */
        /* <DEDUP_REMOVED lines=18> */
[----:B------:R-:W-:Y:S02]  /*82e10*/  LOP3.LUT R153, R153, 0xfffffffe, RZ, 0xc0, !PT ;  /* 0xfffffffe99997812 */ /* 0x000fe400078ec0ff */
[----:B--2---:R-:W-:Y:S01]  /*82e20*/  LOP3.LUT R16, R16, 0x7fffffff, RZ, 0xc0, !PT ;  /* 0x7fffffff10107812 */ /* 0x004fe200078ec0ff */
[----:B------:R-:W-:Y:S01]  /*82e30*/  VIADD R15, R8, 0x192 ;  /* 0x00000192080f7836 */ /* 0x000fe20000000000 */
[----:B------:R-:W-:Y:S01]  /*82e40*/  ISETP.LT.AND P2, PT, R12, UR50, !P0 ;  /* 0x000000320c007c0c */ /* 0x000fe2000c741270 */
[----:B------:R-:W-:-:S04]  /*82e50*/  ULDC.64 UR28, c[0x0][0x228] ;  /* 0x00008a00001c7ab9 */ /* 0x000fc80000000a00 */
[----:B------:R-:W-:Y:S01]  /*82e60*/  @P1 LOP3.LUT R153, R153, 0x1, RZ, 0xfc, !PT ;  /* 0x0000000199991812 */ /* 0x000fe200078efcff */
[----:B------:R-:W-:Y:S01]  /*82e70*/  ULDC UR50, c[0x0][0x228] ;  /* 0x00008a0000327ab9 */ /* 0x000fe20000000800 */
[----:B------:R-:W-:Y:S02]  /*82e80*/  @P3 LOP3.LUT R16, R16, 0x80000000, RZ, 0xfc, !PT ;  /* 0x8000000010103812 */ /* 0x000fe400078efcff */
[----:B------:R-:W-:Y:S01]  /*82e90*/  ISETP.LT.AND P1, PT, R9, UR32, !P0 ;  /* 0x0000002009007c0c */ /* 0x000fe2000c721270 */
[----:B------:R0:W-:Y:S01]  /*82ea0*/  STL [R1+0x1624], R153 ;  /* 0x0016249901007387 */ /* 0x0001e20000100800 */
[----:B------:R-:W-:Y:S02]  /*82eb0*/  LOP3.LUT R16, R16, 0xbfffffff, RZ, 0xc0, !PT ;  /* 0xbfffffff10107812 */ /* 0x000fe400078ec0ff */
[----:B------:R-:W-:Y:S02]  /*82ec0*/  ISETP.GE.AND P0, PT, R15, UR39, PT ;  /* 0x000000270f007c0c */ /* 0x000fe4000bf06270 */
[----:B------:R-:W-:Y:S01]  /*82ed0*/  @P2 LOP3.LUT R16, R16, 0x40000000, RZ, 0xfc, !PT ;  /* 0x4000000010102812 */ /* 0x000fe200078efcff */
[----:B0-----:R-:W2:Y:S01]  /*82ee0*/  LDL.LU R153, [R1+0x161c] ;  /* 0x00161c0001997983 */ /* 0x001ea20000300800 */
[----:B------:R-:W-:Y:S01]  /*82ef0*/  ISETP.LT.AND P3, PT, R10, UR35, !P0 ;  /* 0x000000230a007c0c */ /* 0x000fe2000c761270 */
[----:B------:R-:W-:Y:S01]  /*82f00*/  VIADD R15, R8, 0x191 ;  /* 0x00000191080f7836 */ /* 0x000fe20000000000 */
[----:B------:R-:W-:Y:S01]  /*82f10*/  LOP3.LUT R16, R16, 0xdfffffff, RZ, 0xc0, !PT ;  /* 0xdfffffff10107812 */ /* 0x000fe200078ec0ff */
[----:B------:R-:W-:Y:S01]  /*82f20*/  ULDC.64 UR38, c[0x0][0x228] ;  /* 0x00008a0000267ab9 */ /* 0x000fe20000000a00 */
        /* <DEDUP_REMOVED lines=35> */
[----:B------:R-:W-:-:S04]  /*83160*/  LOP3.LUT R16, R16, 0xffdfffff, RZ, 0xc0, !PT ;  /* 0xffdfffff10107812 */ /* 0x000fc800078ec0ff */
[----:B------:R-:W-:Y:S02]  /*83170*/  @P1 LOP3.LUT R16, R16, 0x200000, RZ, 0xfc, !PT ;  /* 0x0020000010101812 */ /* 0x000fe400078efcff */
[----:B------:R-:W-:Y:S01]  /*83180*/  ISETP.LT.AND P2, PT, R11, UR26, !P0 ;  /* 0x0000001a0b007c0c */ /* 0x000fe2000c741270 */
[----:B------:R-:W-:Y:S01]  /*83190*/  ULDC.64 UR26, c[0x0][0x228] ;  /* 0x00008a00001a7ab9 */ /* 0x000fe20000000a00 */
        /* <DEDUP_REMOVED lines=19> */
[----:B------:R-:W-:-:S09]  /*832d0*/  ISETP.LT.AND P1, PT, R12, UR21, !P0 ;  /* 0x000000150c007c0c */ /* 0x000fd2000c721270 */
        /* <DEDUP_REMOVED lines=92> */
[----:B0-----:R-:W2:Y:S07]  /*838a0*/  LDL.LU R16, [R1+0x1618] ;  /* 0x0016180001107983 */ /* 0x001eae0000300800 */
        /* <DEDUP_REMOVED lines=89> */
[----:B------:R-:W-:Y:S01]  /*83e40*/  ULDC UR30, c[0x0][0x228] ;  /* 0x00008a00001e7ab9 */ /* 0x000fe20000000800 */
        /* <DEDUP_REMOVED lines=20> */
[----:B------:R-:W-:Y:S01]  /*83f90*/  ULDC.64 UR38, c[0x0][0x228] ;  /* 0x00008a0000267ab9 */ /* 0x000fe20000000a00 */
        /* <DEDUP_REMOVED lines=21> */
[----:B------:R-:W-:Y:S01]  /*840f0*/  LOP3.LUT R153, R153, 0xfffffffe, RZ, 0xc0, !PT ;  /* 0xfffffffe99997812 */ /* 0x000fe200078ec0ff */
[----:B------:R-:W-:-:S04]  /*84100*/  ULDC UR47, c[0x0][0x228] ;  /* 0x00008a00002f7ab9 */ /* 0x000fc80000000800 */
[----:B------:R-:W-:-:S04]  /*84110*/  @P2 LOP3.LUT R16, R16, 0x80000000, RZ, 0xfc, !PT ;  /* 0x8000000010102812 */ /* 0x000fc800078efcff */
[----:B------:R-:W-:-:S04]  /*84120*/  LOP3.LUT R16, R16, 0xbfffffff, RZ, 0xc0, !PT ;  /* 0xbfffffff10107812 */ /* 0x000fc800078ec0ff */
[----:B------:R-:W-:-:S04]  /*84130*/  @P1 LOP3.LUT R16, R16, 0x40000000, RZ, 0xfc, !PT ;  /* 0x4000000010101812 */ /* 0x000fc800078efcff */
        /* <DEDUP_REMOVED lines=119> */
[----:B------:R-:W-:-:S07]  /*848b0*/  ISETP.LT.AND P1, PT, R12, UR9, !P0 ;  /* 0x000000090c007c0c */ /* 0x000fce000c721270 */
        /* <DEDUP_REMOVED lines=15> */
[----:B------:R-:W-:Y:S01]  /*849b0*/  ULDC.64 UR6, c[0x0][0x228] ;  /* 0x00008a0000067ab9 */ /* 0x000fe20000000a00 */
[----:B------:R-:W-:-:S02]  /*849c0*/  ISETP.LT.AND P3, PT, R10, UR8, !P0 ;  /* 0x000000080a007c0c */ /* 0x000fc4000c761270 */
        /* <DEDUP_REMOVED lines=17> */
[----:B0-----:R-:W2:Y:S01]  /*84ae0*/  LDL.LU R16, [R1+0x1610] ;  /* 0x0016100001107983 */ /* 0x001ea20000300800 */
[----:B------:R-:W-:Y:S01]  /*84af0*/  ISETP.LT.AND P1, PT, R12, UR51, !P0 ;  /* 0x000000330c007c0c */ /* 0x000fe2000c721270 */
        /* <DEDUP_REMOVED lines=418> */
[----:B--2---:R-:W-:Y:S01]  /*86520*/  LOP3.LUT R16, R16, 0x7fffffff, RZ, 0xc0, !PT ;  /* 0x7fffffff10107812 */ /* 0x004fe200078ec0ff */
[----:B------:R-:W-:Y:S01]  /*86530*/  VIADD R15, R8, 0x162 ;  /* 0x00000162080f7836 */ /* 0x000fe20000000000 */
[----:B------:R-:W-:Y:S01]  /*86540*/  ISETP.LT.AND P3, PT, R10, UR30, !P0 ;  /* 0x0000001e0a007c0c */ /* 0x000fe2000c761270 */
[----:B------:R-:W-:Y:S01]  /*86550*/  ULDC UR5, c[0x0][0x228] ;  /* 0x00008a0000057ab9 */ /* 0x000fe20000000800 */
[----:B------:R-:W-:Y:S01]  /*86560*/  ISETP.LT.AND P0, PT, R9, UR6, !P0 ;  /* 0x0000000609007c0c */ /* 0x000fe2000c701270 */
[----:B------:R-:W-:-:S04]  /*86570*/  ULDC.64 UR6, c[0x0][0x228] ;  /* 0x00008a0000067ab9 */ /* 0x000fc80000000a00 */
        /* <DEDUP_REMOVED lines=14> */
[----:B0-----:R-:W2:Y:S01]  /*86660*/  LDL.LU R153, [R1+0x1604] ;  /* 0x0016040001997983 */ /* 0x001ea20000300800 */
        /* <DEDUP_REMOVED lines=87> */
[----:B------:R-:W-:Y:S01]  /*86be0*/  ULDC.64 UR18, c[0x0][0x228] ;  /* 0x00008a0000127ab9 */ /* 0x000fe20000000a00 */
[----:B------:R-:W-:Y:S01]  /*86bf0*/  LOP3.LUT R248, R248, 0x7fffffff, RZ, 0xc0, !PT ;  /* 0x7ffffffff8f87812 */ /* 0x000fe200078ec0ff */
[----:B------:R-:W-:-:S06]  /*86c00*/  ULDC UR13, c[0x0][0x228] ;  /* 0x00008a00000d7ab9 */ /* 0x000fcc0000000800 */
        /* <DEDUP_REMOVED lines=37> */
[----:B------:R-:W-:-:S06]  /*86e60*/  ULDC.64 UR38, c[0x0][0x228] ;  /* 0x00008a0000267ab9 */ /* 0x000fcc0000000a00 */
        /* <DEDUP_REMOVED lines=149> */
[----:B------:R-:W-:-:S04]  /*877c0*/  @P1 LOP3.LUT R16, R16, 0x40000000, RZ, 0xfc, !PT ;  /* 0x4000000010101812 */ /* 0x000fc800078efcff */
[----:B------:R-:W-:Y:S02]  /*877d0*/  LOP3.LUT R16, R16, 0xdfffffff, RZ, 0xc0, !PT ;  /* 0xdfffffff10107812 */ /* 0x000fe400078ec0ff */
[----:B------:R-:W-:Y:S02]  /*877e0*/  LOP3.LUT R153, R153, 0xfffffffe, RZ, 0xc0, !PT ;  /* 0xfffffffe99997812 */ /* 0x000fe400078ec0ff */
[----:B------:R-:W-:Y:S02]  /*877f0*/  @P0 LOP3.LUT R16, R16, 0x20000000, RZ, 0xfc, !PT ;  /* 0x2000000010100812 */ /* 0x000fe400078efcff */
[----:B------:R-:W-:Y:S02]  /*87800*/  ISETP.GE.AND P0, PT, R15, UR33, PT ;  /* 0x000000210f007c0c */ /* 0x000fe4000bf06270 */
[----:B------:R-:W-:Y:S02]  /*87810*/  @P3 LOP3.LUT R153, R153, 0x1, RZ, 0xfc, !PT ;  /* 0x0000000199993812 */ /* 0x000fe400078efcff */
        /* <DEDUP_REMOVED lines=62> */
[----:B------:R-:W-:Y:S02]  /*87c00*/  ISETP.LT.AND P2, PT, R11, UR40, !P0 ;  /* 0x000000280b007c0c */ /* 0x000fe4000c741270 */
        /* <DEDUP_REMOVED lines=51> */
[----:B------:R-:W-:Y:S02]  /*87f40*/  ISETP.LT.AND P2, PT, R11, UR58, !P0 ;  /* 0x0000003a0b007c0c */ /* 0x000fe4000c741270 */
[----:B------:R-:W-:-:S02]  /*87f50*/  LOP3.LUT R246, R246, 0x7fffffff, RZ, 0xc0, !PT ;  /* 0x7ffffffff6f67812 */ /* 0x000fc400078ec0ff */
[----:B------:R-:W-:Y:S01]  /*87f60*/  LOP3.LUT R245, R245, 0x7fffffff, RZ, 0xc0, !PT ;  /* 0x7ffffffff5f57812 */ /* 0x000fe200078ec0ff */
[----:B------:R-:W-:Y:S01]  /*87f70*/  STL [R1+0x1604], R153 ;  /* 0x0016049901007387 */ /* 0x000fe20000100800 */
[----:B------:R-:W-:Y:S01]  /*87f80*/  ISETP.LT.AND P1, PT, R12, UR57, !P0 ;  /* 0x000000390c007c0c */ /* 0x000fe2000c721270 */
[----:B------:R-:W-:-:S04]  /*87f90*/  ULDC UR57, c[0x0][0x228] ;  /* 0x00008a0000397ab9 */ /* 0x000fc80000000800 */
        /* <DEDUP_REMOVED lines=9> */
[----:B------:R-:W-:Y:S01]  /*88030*/  ISETP.GE.AND P0, PT, R15, UR41, PT ;  /* 0x000000290f007c0c */ /* 0x000fe2000bf06270 */
[----:B------:R-:W-:Y:S01]  /*88040*/  VIADD R15, R8, 0x14a ;  /* 0x0000014a080f7836 */ /* 0x000fe20000000000 */
[----:B------:R-:W-:Y:S01]  /*88050*/  LOP3.LUT R16, R16, 0xfffffffe, RZ, 0xc0, !PT ;  /* 0xfffffffe10107812 */ /* 0x000fe200078ec0ff */
[----:B------:R-:W-:Y:S01]  /*88060*/  ULDC UR41, c[0x0][0x228] ;  /* 0x00008a0000297ab9 */ /* 0x000fe20000000800 */
        /* <DEDUP_REMOVED lines=10> */
[----:B------:R-:W-:-:S04]  /*88110*/  @P1 LOP3.LUT R248, R248, 0x40000000, RZ, 0xfc, !PT ;  /* 0x40000000f8f81812 */ /* 0x000fc800078efcff */
[----:B------:R-:W-:-:S04]  /*88120*/  LOP3.LUT R248, R248, 0xdfffffff, RZ, 0xc0, !PT ;  /* 0xdffffffff8f87812 */ /* 0x000fc800078ec0ff */
        /* <DEDUP_REMOVED lines=114> */
[----:B------:R0:W-:Y:S01]  /*88850*/  STL [R1+0x1600], R16 ;  /* 0x0016001001007387 */ /* 0x0001e20000100800 */
        /* <DEDUP_REMOVED lines=14> */
[----:B------:R-:W-:Y:S01]  /*88940*/  ULDC.64 UR8, c[0x0][0x228] ;  /* 0x00008a0000087ab9 */ /* 0x000fe20000000a00 */
[----:B------:R-:W-:Y:S01]  /*88950*/  ISETP.LT.AND P2, PT, R11, UR60, !P0 ;  /* 0x0000003c0b007c0c */ /* 0x000fe2000c741270 */
[----:B------:R-:W-:Y:S01]  /*88960*/  ULDC UR60, c[0x0][0x228] ;  /* 0x00008a00003c7ab9 */ /* 0x000fe20000000800 */
[----:B------:R-:W-:Y:S01]  /*88970*/  ISETP.LT.AND P1, PT, R12, UR52, !P0 ;  /* 0x000000340c007c0c */ /* 0x000fe2000c721270 */
[----:B0-----:R-:W-:Y:S01]  /*88980*/  VIADD R16, R8, 0x12c ;  /* 0x0000012c08107836 */ /* 0x001fe20000000000 */
[----:B------:R-:W-:Y:S01]  /*88990*/  ISETP.LT.AND P3, PT, R10, UR12, !P0 ;  /* 0x0000000c0a007c0c */ /* 0x000fe2000c761270 */
[----:B------:R-:W-:Y:S01]  /*889a0*/  ULDC UR52, c[0x0][0x228] ;  /* 0x00008a0000347ab9 */ /* 0x000fe20000000800 */
[----:B------:R-:W-:Y:S01]  /*889b0*/  ISETP.LT.AND P0, PT, R9, UR51, !P0 ;  /* 0x0000003309007c0c */ /* 0x000fe2000c701270 */
[----:B------:R-:W-:-:S06]  /*889c0*/  ULDC UR51, c[0x0][0x228] ;  /* 0x00008a0000337ab9 */ /* 0x000fcc0000000800 */
        /* <DEDUP_REMOVED lines=92> */
[----:B------:R-:W0:Y:S01]  /*88f90*/  S2R R152, SR_TID.X ;  /* 0x0000000000987919 */ /* 0x000e220000002100 */
[----:B------:R-:W-:Y:S01]  /*88fa0*/  LOP3.LUT R247, R247, 0xfffffbff, RZ, 0xc0, !PT ;  /* 0xfffffbfff7f77812 */ /* 0x000fe200078ec0ff */
[----:B------:R-:W-:-:S03]  /*88fb0*/  ULDC UR5, c[0x0][0x228] ;  /* 0x00008a0000057ab9 */ /* 0x000fc60000000800 */
        /* <DEDUP_REMOVED lines=184> */
[----:B------:R-:W-:Y:S02]  /*89b40*/  ISETP.LT.AND P1, PT, R12, UR20, !P0 ;  /* 0x000000140c007c0c */ /* 0x000fe4000c721270 */
        /* <DEDUP_REMOVED lines=70> */
[----:B------:R-:W-:-:S06]  /*89fb0*/  ULDC.64 UR28, c[0x0][0x228] ;  /* 0x00008a00001c7ab9 */ /* 0x000fcc0000000a00 */
        /* <DEDUP_REMOVED lines=31> */
[----:B------:R-:W-:-:S07]  /*8a1b0*/  ISETP.LT.AND P1, PT, R12, UR18, !P0 ;  /* 0x000000120c007c0c */ /* 0x000fce000c721270 */
        /* <DEDUP_REMOVED lines=17> */
[----:B------:R-:W-:Y:S02]  /*8a2d0*/  ISETP.LT.AND P1, PT, R9, UR59, !P0 ;  /* 0x0000003b09007c0c */ /* 0x000fe4000c721270 */
[----:B------:R-:W-:Y:S01]  /*8a2e0*/  LOP3.LUT R245, R245, 0xfffffffb, RZ, 0xc0, !PT ;  /* 0xfffffffbf5f57812 */ /* 0x000fe200078ec0ff */
[----:B------:R-:W-:-:S03]  /*8a2f0*/  VIADD R15, R8, 0x12b ;  /* 0x0000012b080f7836 */ /* 0x000fc60000000000 */
[----:B------:R-:W-:Y:S02]  /*8a300*/  @P2 LOP3.LUT R245, R245, 0x4, RZ, 0xfc, !PT ;  /* 0x00000004f5f52812 */ /* 0x000fe400078efcff */
[----:B------:R-:W-:Y:S02]  /*8a310*/  ISETP.GE.AND P0, PT, R15, UR23, PT ;  /* 0x000000170f007c0c */ /* 0x000fe4000bf06270 */
[----:B------:R-:W-:Y:S02]  /*8a320*/  LOP3.LUT R245, R245, 0xfffffffd, RZ, 0xc0, !PT ;  /* 0xfffffffdf5f57812 */ /* 0x000fe400078ec0ff */
[----:B------:R-:W-:Y:S02]  /*8a330*/  ISETP.LT.AND P3, PT, R11, UR58, !P0 ;  /* 0x0000003a0b007c0c */ /* 0x000fe4000c761270 */
[----:B------:R-:W-:Y:S02]  /*8a340*/  @P1 LOP3.LUT R245, R245, 0x2, RZ, 0xfc, !PT ;  /* 0x00000002f5f51812 */ /* 0x000fe400078efcff */
[----:B------:R-:W-:-:S02]  /*8a350*/  ISETP.LT.AND P1, PT, R10, UR42, !P0 ;  /* 0x0000002a0a007c0c */ /* 0x000fc4000c721270 */
[----:B------:R-:W-:Y:S02]  /*8a360*/  ISETP.LT.AND P2, PT, R12, UR57, !P0 ;  /* 0x000000390c007c0c */ /* 0x000fe4000c741270 */
[----:B------:R-:W-:-:S05]  /*8a370*/  LOP3.LUT R245, R245, 0xfffffffe, RZ, 0xc0, !PT ;  /* 0xfffffffef5f57812 */ /* 0x000fca00078ec0ff */
[----:B------:R-:W-:-:S04]  /*8a380*/  @P3 LOP3.LUT R244, R244, 0x80000000, RZ, 0xfc, !PT ;  /* 0x80000000f4f43812 */ /* 0x000fc800078efcff */
[----:B------:R-:W-:Y:S02]  /*8a390*/  @P1 LOP3.LUT R245, R245, 0x1, RZ, 0xfc, !PT ;  /* 0x00000001f5f51812 */ /* 0x000fe400078efcff */
[----:B------:R-:W-:Y:S02]  /*8a3a0*/  ISETP.LT.AND P1, PT, R9, UR56, !P0 ;  /* 0x0000003809007c0c */ /* 0x000fe4000c721270 */
[----:B------:R-:W-:Y:S01]  /*8a3b0*/  LOP3.LUT R244, R244, 0xbfffffff, RZ, 0xc0, !PT ;  /* 0xbffffffff4f47812 */ /* 0x000fe200078ec0ff */
[----:B------:R-:W-:-:S03]  /*8a3c0*/  VIADD R16, R8, 0x12a ;  /* 0x0000012a08107836 */ /* 0x000fc60000000000 */
[----:B------:R-:W-:Y:S02]  /*8a3d0*/  @P2 LOP3.LUT R244, R244, 0x40000000, RZ, 0xfc, !PT ;  /* 0x40000000f4f42812 */ /* 0x000fe400078efcff */
[----:B------:R-:W-:Y:S02]  /*8a3e0*/  ISETP.GE.AND P0, PT, R16, UR47, PT ;  /* 0x0000002f10007c0c */ /* 0x000fe4000bf06270 */
[----:B------:R-:W-:-:S04]  /*8a3f0*/  LOP3.LUT R244, R244, 0xdfffffff, RZ, 0xc0, !PT ;  /* 0xdffffffff4f47812 */ /* 0x000fc800078ec0ff */
[----:B------:R-:W-:Y:S02]  /*8a400*/  @P1 LOP3.LUT R244, R244, 0x20000000, RZ, 0xfc, !PT ;  /* 0x20000000f4f41812 */ /* 0x000fe400078efcff */
        /* <DEDUP_REMOVED lines=61> */
[----:B------:R-:W-:Y:S01]  /*8a7e0*/  LOP3.LUT R244, R244, 0xfffffdff, RZ, 0xc0, !PT ;  /* 0xfffffdfff4f47812 */ /* 0x000fe200078ec0ff */
[----:B------:R-:W-:-:S03]  /*8a7f0*/  VIADD R15, R8, 0x125 ;  /* 0x00000125080f7836 */ /* 0x000fc60000000000 */
[----:B------:R-:W-:Y:S02]  /*8a800*/  @P3 LOP3.LUT R244, R244, 0x200, RZ, 0xfc, !PT ;  /* 0x00000200f4f43812 */ /* 0x000fe400078efcff */
[----:B------:R-:W-:Y:S02]  /*8a810*/  ISETP.LT.AND P1, PT, R9, UR9, !P0 ;  /* 0x0000000909007c0c */ /* 0x000fe4000c721270 */
[----:B------:R-:W-:Y:S02]  /*8a820*/  LOP3.LUT R244, R244, 0xfffffeff, RZ, 0xc0, !PT ;  /* 0xfffffefff4f47812 */ /* 0x000fe400078ec0ff */
[----:B------:R-:W-:Y:S02]  /*8a830*/  ISETP.GE.AND P0, PT, R15, UR33, PT ;  /* 0x000000210f007c0c */ /* 0x000fe4000bf06270 */
[----:B------:R-:W-:Y:S02]  /*8a840*/  @P2 LOP3.LUT R244, R244, 0x100, RZ, 0xfc, !PT ;  /* 0x00000100f4f42812 */ /* 0x000fe400078efcff */
[----:B------:R-:W-:-:S02]  /*8a850*/  ISETP.LT.AND P3, PT, R10, UR26, !P0 ;  /* 0x0000001a0a007c0c */ /* 0x000fc4000c761270 */
[----:B------:R-:W-:-:S04]  /*8a860*/  LOP3.LUT R244, R244, 0xffffff7f, RZ, 0xc0, !PT ;  /* 0xffffff7ff4f47812 */ /* 0x000fc800078ec0ff */
[----:B------:R-:W-:Y:S02]  /*8a870*/  @P1 LOP3.LUT R244, R244, 0x80, RZ, 0xfc, !PT ;  /* 0x00000080f4f41812 */ /* 0x000fe400078efcff */
[----:B------:R-:W-:Y:S02]  /*8a880*/  ISETP.LT.AND P2, PT, R11, UR8, !P0 ;  /* 0x000000080b007c0c */ /* 0x000fe4000c741270 */
[----:B------:R-:W-:-:S04]  /*8a890*/  LOP3.LUT R244, R244, 0xffffffbf, RZ, 0xc0, !PT ;  /* 0xffffffbff4f47812 */ /* 0x000fc800078ec0ff */
[----:B------:R-:W-:Y:S02]  /*8a8a0*/  @P3 LOP3.LUT R244, R244, 0x40, RZ, 0xfc, !PT ;  /* 0x00000040f4f43812 */ /* 0x000fe400078efcff */
[----:B------:R-:W-:Y:S02]  /*8a8b0*/  ISETP.LT.AND P1, PT, R12, UR7, !P0 ;  /* 0x000000070c007c0c */ /* 0x000fe4000c721270 */
[----:B------:R-:W-:-:S04]  /*8a8c0*/  LOP3.LUT R244, R244, 0xffffffdf, RZ, 0xc0, !PT ;  /* 0xffffffdff4f47812 */ /* 0x000fc800078ec0ff */
[----:B------:R-:W-:Y:S02]  /*8a8d0*/  @P2 LOP3.LUT R244, R244, 0x20, RZ, 0xfc, !PT ;  /* 0x00000020f4f42812 */ /* 0x000fe400078efcff */
[----:B------:R-:W-:Y:S02]  /*8a8e0*/  ISETP.LT.AND P0, PT, R9, UR6, !P0 ;  /* 0x0000000609007c0c */ /* 0x000fe4000c701270 */
[----:B------:R-:W-:-:S04]  /*8a8f0*/  LOP3.LUT R244, R244, 0xffffffef, RZ, 0xc0, !PT ;  /* 0xffffffeff4f47812 */ /* 0x000fc800078ec0ff */
[----:B------:R-:W-:Y:S01]  /*8a900*/  @P1 LOP3.LUT R244, R244, 0x10, RZ, 0xfc, !PT ;  /* 0x00000010f4f41812 */ /* 0x000fe200078efcff */
[----:B------:R-:W-:-:S03]  /*8a910*/  VIADD R16, R8, 0x1ac ;  /* 0x000001ac08107836 */ /* 0x000fc60000000000 */
[----:B------:R-:W-:-:S04]  /*8a920*/  LOP3.LUT R244, R244, 0xfffffff7, RZ, 0xc0, !PT ;  /* 0xfffffff7f4f47812 */ /* 0x000fc800078ec0ff */
[----:B------:R-:W-:Y:S02]  /*8a930*/  @P0 LOP3.LUT R244, R244, 0x8, RZ, 0xfc, !PT ;  /* 0x00000008f4f40812 */ /* 0x000fe400078efcff */
[----:B------:R-:W-:-:S04]  /*8a940*/  ISETP.GE.AND P0, PT, R16, UR25, PT ;  /* 0x0000001910007c0c */ /* 0x000fc8000bf06270 */
[----:B------:R-:W-:Y:S02]  /*8a950*/  ISETP.LT.AND P3, PT, R12, UR36, !P0 ;  /* 0x000000240c007c0c */ /* 0x000fe4000c761270 */
[----:B------:R-:W-:Y:S02]  /*8a960*/  ISETP.LT.AND P5, PT, R9, UR34, !P0 ;  /* 0x0000002209007c0c */ /* 0x000fe4000c7a1270 */
[----:B------:R-:W-:Y:S01]  /*8a970*/  LOP3.LUT R244, R244, 0xfffff7ff, RZ, 0xc0, !PT ;  /* 0xfffff7fff4f47812 */ /* 0x000fe200078ec0ff */
[----:B------:R-:W-:-:S05]  /*8a980*/  VIADD R15, R8, 0x124 ;  /* 0x00000124080f7836 */ /* 0x000fca0000000000 */
[----:B------:R-:W-:-:S03]  /*8a990*/  ISETP.GE.AND P2, PT, R15, UR31, PT ;  /* 0x0000001f0f007c0c */ /* 0x000fc6000bf46270 */
[----:B------:R-:W-:-:S04]  /*8a9a0*/  @P3 LOP3.LUT R244, R244, 0x800, RZ, 0xfc, !PT ;  /* 0x00000800f4f43812 */ /* 0x000fc800078efcff */
[----:B------:R-:W-:Y:S02]  /*8a9b0*/  LOP3.LUT R244, R244, 0xfffffbff, RZ, 0xc0, !PT ;  /* 0xfffffbfff4f47812 */ /* 0x000fe400078ec0ff */
[----:B------:R-:W-:Y:S02]  /*8a9c0*/  ISETP.LT.AND P4, PT, R10, UR48, !P2 ;  /* 0x000000300a007c0c */ /* 0x000fe4000d781270 */
[----:B------:R-:W-:Y:S02]  /*8a9d0*/  @P5 LOP3.LUT R244, R244, 0x400, RZ, 0xfc, !PT ;  /* 0x00000400f4f45812 */ /* 0x000fe400078efcff */
[----:B------:R-:W-:Y:S02]  /*8a9e0*/  ISETP.LT.AND P3, PT, R11, UR5, !P2 ;  /* 0x000000050b007c0c */ /* 0x000fe4000d761270 */
[----:B------:R-:W-:-:S04]  /*8a9f0*/  LOP3.LUT R244, R244, 0xfffffffd, RZ, 0xc0, !PT ;  /* 0xfffffffdf4f47812 */ /* 0x000fc800078ec0ff */
[----:B------:R-:W-:-:S04]  /*8aa00*/  LOP3.LUT R244, R244, 0xfffffffb, RZ, 0xc0, !PT ;  /* 0xfffffffbf4f47812 */ /* 0x000fc800078ec0ff */
[----:B------:R-:W-:Y:S02]  /*8aa10*/  @P4 LOP3.LUT R244, R244, 0x4, RZ, 0xfc, !PT ;  /* 0x00000004f4f44812 */ /* 0x000fe400078efcff */
[----:B0-----:R-:W-:Y:S02]  /*8aa20*/  LOP3.LUT R152, R152, 0x7f, RZ, 0xc0, !PT ;  /* 0x0000007f98987812 */ /* 0x001fe400078ec0ff */
[C---:B------:R-:W-:Y:S02]  /*8aa30*/  ISETP.GE.AND P1, PT, R9.reuse, UR24, PT ;  /* 0x0000001809007c0c */ /* 0x040fe4000bf26270 */
[----:B------:R-:W-:Y:S01]  /*8aa40*/  @P3 LOP3.LUT R244, R244, 0x2, RZ, 0xfc, !PT ;  /* 0x00000002f4f43812 */ /* 0x000fe200078efcff */
[----:B------:R-:W-:Y:S01]  /*8aa50*/  ULDC UR6, c[0x0][0x228] ;  /* 0x00008a0000067ab9 */ /* 0x000fe20000000800 */
[----:B------:R-:W-:Y:S01]  /*8aa60*/  ULDC UR7, c[0x0][0x228] ;  /* 0x00008a0000077ab9 */ /* 0x000fe20000000800 */
[----:B------:R-:W-:Y:S01]  /*8aa70*/  ISETP.LT.AND P3, PT, R12, UR6, !P2 ;  /* 0x000000060c007c0c */ /* 0x000fe2000d761270 */
[----:B------:R-:W-:Y:S01]  /*8aa80*/  VIADD R15, R8, 0x123 ;  /* 0x00000123080f7836 */ /* 0x000fe20000000000 */
[----:B------:R-:W-:Y:S01]  /*8aa90*/  ISETP.LT.AND P2, PT, R9, UR7, !P2 ;  /* 0x0000000709007c0c */ /* 0x000fe2000d741270 */
[----:B------:R-:W-:Y:S01]  /*8aaa0*/  ULDC.64 UR6, c[0x0][0x228] ;  /* 0x00008a0000067ab9 */ /* 0x000fe20000000a00 */
[----:B------:R-:W-:Y:S01]  /*8aab0*/  LOP3.LUT R243, R243, 0x7fffffff, RZ, 0xc0, !PT ;  /* 0x7ffffffff3f37812 */ /* 0x000fe200078ec0ff */
[----:B------:R-:W-:Y:S01]  /*8aac0*/  ULDC UR8, c[0x0][0x228] ;  /* 0x00008a0000087ab9 */ /* 0x000fe20000000800 */
[----:B------:R-:W-:Y:S01]  /*8aad0*/  LOP3.LUT R244, R244, 0xfffffffe, RZ, 0xc0, !PT ;  /* 0xfffffffef4f47812 */ /* 0x000fe200078ec0ff */
[----:B------:R-:W-:Y:S01]  /*8aae0*/  ULDC UR9, c[0x0][0x228] ;  /* 0x00008a0000097ab9 */ /* 0x000fe20000000800 */
[----:B------:R-:W-:Y:S01]  /*8aaf0*/  ULDC UR42, c[0x0][0x228] ;  /* 0x00008a00002a7ab9 */ /* 0x000fe20000000800 */
[----:B------:R-:W-:Y:S01]  /*8ab00*/  ULDC UR12, c[0x0][0x228] ;  /* 0x00008a00000c7ab9 */ /* 0x000fe20000000800 */
[----:B------:R-:W-:Y:S01]  /*8ab10*/  ULDC UR61, c[0x0][0x228] ;  /* 0x00008a00003d7ab9 */ /* 0x000fe20000000800 */
[----:B------:R-:W-:Y:S01]  /*8ab20*/  ULDC UR13, c[0x0][0x228] ;  /* 0x00008a00000d7ab9 */ /* 0x000fe20000000800 */
[----:B------:R-:W-:Y:S01]  /*8ab30*/  ULDC UR14, c[0x0][0x228] ;  /* 0x00008a00000e7ab9 */ /* 0x000fe20000000800 */
[----:B------:R-:W-:Y:S01]  /*8ab40*/  @P3 LOP3.LUT R244, R244, 0x1, RZ, 0xfc, !PT ;  /* 0x00000001f4f43812 */ /* 0x000fe200078efcff */
[----:B------:R-:W-:Y:S01]  /*8ab50*/  ULDC UR60, c[0x0][0x228] ;  /* 0x00008a00003c7ab9 */ /* 0x000fe20000000800 */
[----:B------:R-:W-:Y:S01]  /*8ab60*/  @P2 LOP3.LUT R243, R243, 0x80000000, RZ, 0xfc, !PT ;  /* 0x80000000f3f32812 */ /* 0x000fe200078efcff */
[----:B------:R-:W-:Y:S01]  /*8ab70*/  ULDC UR15, c[0x0][0x228] ;  /* 0x00008a00000f7ab9 */ /* 0x000fe20000000800 */
        /* <DEDUP_REMOVED lines=9> */
[----:B------:R-:W-:Y:S01]  /*8ac10*/  ULDC.64 UR8, c[0x0][0x228] ;  /* 0x00008a0000087ab9 */ /* 0x000fe20000000a00 */
[----:B------:R-:W-:Y:S01]  /*8ac20*/  ISETP.LT.AND P2, PT, R9, UR42, !P2 ;  /* 0x0000002a09007c0c */ /* 0x000fe2000d741270 */
        /* <DEDUP_REMOVED lines=8> */
[----:B------:R-:W-:Y:S01]  /*8acb0*/  ULDC UR31, c[0x0][0x228] ;  /* 0x00008a00001f7ab9 */ /* 0x000fe20000000800 */
[----:B------:R-:W-:Y:S01]  /*8acc0*/  ULDC UR38, c[0x0][0x228] ;  /* 0x00008a0000267ab9 */ /* 0x000fe20000000800 */
[----:B------:R-:W-:Y:S01]  /*8acd0*/  LOP3.LUT R243, R243, 0xdfffffff, RZ, 0xc0, !PT ;  /* 0xdffffffff3f37812 */ /* 0x000fe200078ec0ff */
[----:B------:R-:W-:Y:S01]  /*8ace0*/  ULDC UR24, c[0x0][0x228] ;  /* 0x00008a0000187ab9 */ /* 0x000fe20000000800 */
[----:B------:R-:W-:Y:S01]  /*8acf0*/  ULDC UR52, c[0x0][0x228] ;  /* 0x00008a0000347ab9 */ /* 0x000fe20000000800 */
[----:B------:R-:W-:Y:S01]  /*8ad00*/  ULDC UR53, c[0x0][0x228] ;  /* 0x00008a0000357ab9 */ /* 0x000fe20000000800 */
[----:B------:R-:W-:Y:S01]  /*8ad10*/  @P4 LOP3.LUT R243, R243, 0x20000000, RZ, 0xfc, !PT ;  /* 0x20000000f3f34812 */ /* 0x000fe200078efcff */
[----:B------:R-:W-:Y:S01]  /*8ad20*/  ULDC UR23, c[0x0][0x228] ;  /* 0x00008a0000177ab9 */ /* 0x000fe20000000800 */
[----:B------:R-:W-:Y:S01]  /*8ad30*/  LOP3.LUT R242, R242, 0x7fffffff, RZ, 0xc0, !PT ;  /* 0x7ffffffff2f27812 */ /* 0x000fe200078ec0ff */
[----:B------:R-:W-:Y:S01]  /*8ad40*/  ULDC UR51, c[0x0][0x228] ;  /* 0x00008a0000337ab9 */ /* 0x000fe20000000800 */
[----:B------:R-:W-:Y:S01]  /*8ad50*/  LOP3.LUT R243, R243, 0xefffffff, RZ, 0xc0, !PT ;  /* 0xeffffffff3f37812 */ /* 0x000fe200078ec0ff */
        /* <DEDUP_REMOVED lines=24> */
[----:B------:R-:W-:Y:S01]  /*8aee0*/  ULDC.64 UR12, c[0x0][0x228] ;  /* 0x00008a00000c7ab9 */ /* 0x000fe20000000a00 */
        /* <DEDUP_REMOVED lines=11> */
[----:B------:R-:W-:Y:S01]  /*8afa0*/  LOP3.LUT R241, R241, 0x7fffffff, RZ, 0xc0, !PT ;  /* 0x7ffffffff1f17812 */ /* 0x000fe200078ec0ff */
[----:B------:R-:W-:Y:S01]  /*8afb0*/  ULDC UR44, c[0x0][0x228] ;  /* 0x00008a00002c7ab9 */ /* 0x000fe20000000800 */
[----:B------:R-:W-:Y:S01]  /*8afc0*/  @P4 LOP3.LUT R243, R243, 0x2000000, RZ, 0xfc, !PT ;  /* 0x02000000f3f34812 */ /* 0x000fe200078efcff */
[----:B------:R-:W-:Y:S01]  /*8afd0*/  ULDC UR42, c[0x0][0x228] ;  /* 0x00008a00002a7ab9 */ /* 0x000fe20000000800 */
[----:B------:R-:W-:Y:S01]  /*8afe0*/  ULDC UR61, c[0x0][0x228] ;  /* 0x00008a00003d7ab9 */ /* 0x000fe20000000800 */
[----:B------:R-:W-:Y:S01]  /*8aff0*/  LOP3.LUT R240, R240, 0x7fffffff, RZ, 0xc0, !PT ;  /* 0x7ffffffff0f07812 */ /* 0x000fe200078ec0ff */
[----:B------:R-:W-:Y:S01]  /*8b000*/  ULDC UR27, c[0x0][0x228] ;  /* 0x00008a00001b7ab9 */ /* 0x000fe20000000800 */
[----:B------:R-:W-:Y:S01]  /*8b010*/  LOP3.LUT R243, R243, 0xfeffffff, RZ, 0xc0, !PT ;  /* 0xfefffffff3f37812 */ /* 0x000fe200078ec0ff */
[----:B------:R-:W-:Y:S01]  /*8b020*/  ULDC UR29, c[0x0][0x228] ;  /* 0x00008a00001d7ab9 */ /* 0x000fe20000000800 */
[----:B------:R-:W-:Y:S01]  /*8b030*/  LOP3.LUT R239, R239, 0x7fffffff, RZ, 0xc0, !PT ;  /* 0x7fffffffefef7812 */ /* 0x000fe200078ec0ff */
[----:B------:R-:W-:Y:S01]  /*8b040*/  VIADD R16, R8, 0x8b ;  /* 0x0000008b08107836 */ /* 0x000fe20000000000 */
[----:B------:R-:W-:-:S02]  /*8b050*/  @P3 LOP3.LUT R243, R243, 0x1000000, RZ, 0xfc, !PT ;  /* 0x01000000f3f33812 */ /* 0x000fc400078efcff */
[----:B------:R-:W-:Y:S02]  /*8b060*/  LOP3.LUT R238, R238, 0x7fffffff, RZ, 0xc0, !PT ;  /* 0x7fffffffeeee7812 */ /* 0x000fe400078ec0ff */
[----:B------:R-:W-:Y:S02]  /*8b070*/  LOP3.LUT R243, R243, 0xff7fffff, RZ, 0xc0, !PT ;  /* 0xff7ffffff3f37812 */ /* 0x000fe400078ec0ff */
[----:B------:R-:W-:Y:S02]  /*8b080*/  LOP3.LUT R237, R237, 0x7fffffff, RZ, 0xc0, !PT ;  /* 0x7fffffffeded7812 */ /* 0x000fe400078ec0ff */
[----:B------:R-:W-:Y:S02]  /*8b090*/  @P2 LOP3.LUT R243, R243, 0x800000, RZ, 0xfc, !PT ;  /* 0x00800000f3f32812 */ /* 0x000fe400078efcff */
[----:B------:R-:W-:Y:S01]  /*8b0a0*/  ISETP.GE.AND P2, PT, R15, UR49, PT ;  /* 0x000000310f007c0c */ /* 0x000fe2000bf46270 */
[----:B------:R-:W-:Y:S01]  /*8b0b0*/  VIADD R15, R8, 0x120 ;  /* 0x00000120080f7836 */ /* 0x000fe20000000000 */
[----:B------:R-:W-:Y:S01]  /*8b0c0*/  LOP3.LUT R243, R243, 0xffbfffff, RZ, 0xc0, !PT ;  /* 0xffbffffff3f37812 */ /* 0x000fe200078ec0ff */
[----:B------:R-:W-:Y:S01]  /*8b0d0*/  ULDC UR49, c[0x0][0x228] ;  /* 0x00008a0000317ab9 */ /* 0x000fe20000000800 */
[----:B------:R-:W-:-:S02]  /*8b0e0*/  ISETP.LT.AND P5, PT, R10, UR12, !P2 ;  /* 0x0000000c0a007c0c */ /* 0x000fc4000d7a1270 */
[----:B------:R-:W-:Y:S02]  /*8b0f0*/  ISETP.LT.AND P4, PT, R11, UR14, !P2 ;  /* 0x0000000e0b007c0c */ /* 0x000fe4000d781270 */
[----:B------:R-:W-:Y:S01]  /*8b100*/  ISETP.LT.AND P3, PT, R12, UR60, !P2 ;  /* 0x0000003c0c007c0c */ /* 0x000fe2000d761270 */
[----:B------:R-:W-:Y:S01]  /*8b110*/  ULDC UR60, c[0x0][0x228] ;  /* 0x00008a00003c7ab9 */ /* 0x000fe20000000800 */
[----:B------:R-:W-:Y:S01]  /*8b120*/  ISETP.LT.AND P2, PT, R9, UR15, !P2 ;  /* 0x0000000f09007c0c */ /* 0x000fe2000d741270 */
[----:B------:R-:W-:Y:S01]  /*8b130*/  ULDC.64 UR14, c[0x0][0x228] ;  /* 0x00008a00000e7ab9 */ /* 0x000fe20000000a00 */
[----:B------:R-:W-:Y:S02]  /*8b140*/  LOP3.LUT R236, R236, 0x7fffffff, RZ, 0xc0, !PT ;  /* 0x7fffffffecec7812 */ /* 0x000fe400078ec0ff */
[----:B------:R-:W-:Y:S02]  /*8b150*/  LOP3.LUT R235, R235, 0x7fffffff, RZ, 0xc0, !PT ;  /* 0x7fffffffebeb7812 */ /* 0x000fe400078ec0ff */
[----:B------:R-:W-:-:S02]  /*8b160*/  LOP3.LUT R234, R234, 0x7fffffff, RZ, 0xc0, !PT ;  /* 0x7fffffffeaea7812 */ /* 0x000fc400078ec0ff */
[----:B------:R-:W-:Y:S02]  /*8b170*/  @P5 LOP3.LUT R243, R243, 0x400000, RZ, 0xfc, !PT ;  /* 0x00400000f3f35812 */ /* 0x000fe400078efcff */
[----:B------:R-:W-:Y:S02]  /*8b180*/  LOP3.LUT R233, R233, 0x7fffffff, RZ, 0xc0, !PT ;  /* 0x7fffffffe9e97812 */ /* 0x000fe400078ec0ff */
[----:B------:R-:W-:Y:S02]  /*8b190*/  LOP3.LUT R243, R243, 0xffdfffff, RZ, 0xc0, !PT ;  /* 0xffdffffff3f37812 */ /* 0x000fe400078ec0ff */
[----:B------:R-:W-:Y:S02]  /*8b1a0*/  LOP3.LUT R232, R232, 0x7fffffff, RZ, 0xc0, !PT ;  /* 0x7fffffffe8e87812 */ /* 0x000fe400078ec0ff */
[----:B------:R-:W-:Y:S02]  /*8b1b0*/  @P4 LOP3.LUT R243, R243, 0x200000, RZ, 0xfc, !PT ;  /* 0x00200000f3f34812 */ /* 0x000fe400078efcff */
[----:B------:R-:W-:-:S02]  /*8b1c0*/  LOP3.LUT R231, R231, 0x7fffffff, RZ, 0xc0, !PT ;  /* 0x7fffffffe7e77812 */ /* 0x000fc400078ec0ff */
[----:B------:R-:W-:Y:S02]  /*8b1d0*/  LOP3.LUT R243, R243, 0xffefffff, RZ, 0xc0, !PT ;  /* 0xffeffffff3f37812 */ /* 0x000fe400078ec0ff */
[----:B------:R-:W-:Y:S02]  /*8b1e0*/  LOP3.LUT R230, R230, 0x7fffffff, RZ, 0xc0, !PT ;  /* 0x7fffffffe6e67812 */ /* 0x000fe400078ec0ff */
[----:B------:R-:W-:Y:S02]  /*8b1f0*/  @P3 LOP3.LUT R243, R243, 0x100000, RZ, 0xfc, !PT ;  /* 0x00100000f3f33812 */ /* 0x000fe400078efcff */
[----:B------:R-:W-:Y:S02]  /*8b200*/  LOP3.LUT R229, R229, 0x7fffffff, RZ, 0xc0, !PT ;  /* 0x7fffffffe5e57812 */ /* 0x000fe400078ec0ff */
[----:B------:R-:W-:Y:S02]  /*8b210*/  LOP3.LUT R243, R243, 0xfff7ffff, RZ, 0xc0, !PT ;  /* 0xfff7fffff3f37812 */ /* 0x000fe400078ec0ff */
[----:B------:R-:W-:-:S02]  /*8b220*/  LOP3.LUT R228, R228, 0x7fffffff, RZ, 0xc0, !PT ;  /* 0x7fffffffe4e47812 */ /* 0x000fc400078ec0ff */
[----:B------:R-:W-:Y:S02]  /*8b230*/  @P2 LOP3.LUT R243, R243, 0x80000, RZ, 0xfc, !PT ;  /* 0x00080000f3f32812 */ /* 0x000fe400078efcff */
[----:B------:R-:W-:Y:S01]  /*8b240*/  ISETP.GE.AND P2, PT, R15, UR7, PT ;  /* 0x000000070f007c0c */ /* 0x000fe2000bf46270 */
[----:B------:R-:W-:Y:S01]  /*8b250*/  VIADD R15, R8, 0x11f ;  /* 0x0000011f080f7836 */ /* 0x000fe20000000000 */
[----:B------:R-:W-:Y:S01]  /*8b260*/  LOP3.LUT R243, R243, 0xfffbffff, RZ, 0xc0, !PT ;  /* 0xfffbfffff3f37812 */ /* 0x000fe200078ec0ff */
[----:B------:R-:W-:Y:S01]  /*8b270*/  ULDC.64 UR6, c[0x0][0x228] ;  /* 0x00008a0000067ab9 */ /* 0x000fe20000000a00 */
[----:B------:R-:W-:Y:S02]  /*8b280*/  ISETP.LT.AND P5, PT, R10, UR14, !P2 ;  /* 0x0000000e0a007c0c */ /* 0x000fe4000d7a1270 */
[----:B------:R-:W-:Y:S01]  /*8b290*/  ISETP.LT.AND P4, PT, R11, UR39, !P2 ;  /* 0x000000270b007c0c */ /* 0x000fe2000d781270 */
[----:B------:R-:W-:Y:S01]  /*8b2a0*/  ULDC UR39, c[0x0][0x228] ;  /* 0x00008a0000277ab9 */ /* 0x000fe20000000800 */
[----:B------:R-:W-:Y:S01]  /*8b2b0*/  ISETP.LT.AND P3, PT, R12, UR40, !P2 ;  /* 0x000000280c007c0c */ /* 0x000fe2000d761270 */
[----:B------:R-:W-:Y:S01]  /*8b2c0*/  ULDC UR40, c[0x0][0x228] ;  /* 0x00008a0000287ab9 */ /* 0x000fe20000000800 */
[----:B------:R-:W-:Y:S01]  /*8b2d0*/  ISETP.LT.AND P2, PT, R9, UR41, !P2 ;  /* 0x0000002909007c0c */ /* 0x000fe2000d741270 */
[----:B------:R-:W-:Y:S01]  /*8b2e0*/  ULDC UR41, c[0x0][0x228] ;  /* 0x00008a0000297ab9 */ /* 0x000fe20000000800 */
[----:B------:R-:W-:-:S02]  /*8b2f0*/  LOP3.LUT R227, R227, 0x7fffffff, RZ, 0xc0, !PT ;  /* 0x7fffffffe3e37812 */ /* 0x000fc400078ec0ff */
[----:B------:R-:W-:Y:S02]  /*8b300*/  LOP3.LUT R226, R226, 0x7fffffff, RZ, 0xc0, !PT ;  /* 0x7fffffffe2e27812 */ /* 0x000fe400078ec0ff */
[----:B------:R-:W-:Y:S02]  /*8b310*/  LOP3.LUT R225, R225, 0x7fffffff, RZ, 0xc0, !PT ;  /* 0x7fffffffe1e17812 */ /* 0x000fe400078ec0ff */
[----:B------:R-:W-:Y:S02]  /*8b320*/  @P5 LOP3.LUT R243, R243, 0x40000, RZ, 0xfc, !PT ;  /* 0x00040000f3f35812 */ /* 0x000fe400078efcff */
[----:B------:R-:W-:Y:S02]  /*8b330*/  LOP3.LUT R224, R224, 0x7fffffff, RZ, 0xc0, !PT ;  /* 0x7fffffffe0e07812 */ /* 0x000fe400078ec0ff */
[----:B------:R-:W-:Y:S02]  /*8b340*/  LOP3.LUT R243, R243, 0xfffdffff, RZ, 0xc0, !PT ;  /* 0xfffdfffff3f37812 */ /* 0x000fe400078ec0ff */
[----:B------:R-:W-:-:S02]  /*8b350*/  LOP3.LUT R223, R223, 0x7fffffff, RZ, 0xc0, !PT ;  /* 0x7fffffffdfdf7812 */ /* 0x000fc400078ec0ff */
[----:B------:R-:W-:-:S04]  /*8b360*/  @P4 LOP3.LUT R243, R243, 0x20000, RZ, 0xfc, !PT ;  /* 0x00020000f3f34812 */ /* 0x000fc800078efcff */
        /* <DEDUP_REMOVED lines=70> */
[----:B------:R-:W-:Y:S02]  /*8b7d0*/  LOP3.LUT R243, R243, 0xfffffffd, RZ, 0xc0, !PT ;  /* 0xfffffffdf3f37812 */ /* 0x000fe400078ec0ff */
[----:B------:R-:W-:Y:S02]  /*8b7e0*/  @P2 LOP3.LUT R242, R242, 0x80000000, RZ, 0xfc, !PT ;  /* 0x80000000f2f22812 */ /* 0x000fe400078efcff */
[----:B------:R-:W-:Y:S01]  /*8b7f0*/  ISETP.GE.AND P2, PT, R15, UR9, PT ;  /* 0x000000090f007c0c */ /* 0x000fe2000bf46270 */
[----:B------:R-:W-:Y:S01]  /*8b800*/  VIADD R15, R8, 0x11a ;  /* 0x0000011a080f7836 */ /* 0x000fe20000000000 */
[----:B------:R-:W-:Y:S01]  /*8b810*/  @P4 LOP3.LUT R243, R243, 0x2, RZ, 0xfc, !PT ;  /* 0x00000002f3f34812 */ /* 0x000fe200078efcff */
[----:B------:R-:W-:Y:S01]  /*8b820*/  ULDC.64 UR8, c[0x0][0x228] ;  /* 0x00008a0000087ab9 */ /* 0x000fe20000000a00 */
[----:B------:R-:W-:Y:S02]  /*8b830*/  ISETP.LT.AND P5, PT, R10, UR6, !P2 ;  /* 0x000000060a007c0c */ /* 0x000fe4000d7a1270 */
[----:B------:R-:W-:Y:S01]  /*8b840*/  ISETP.LT.AND P4, PT, R11, UR23, !P2 ;  /* 0x000000170b007c0c */ /* 0x000fe2000d781270 */
[----:B------:R-:W-:Y:S01]  /*8b850*/  ULDC UR23, c[0x0][0x228] ;  /* 0x00008a0000177ab9 */ /* 0x000fe20000000800 */
[----:B------:R-:W-:-:S02]  /*8b860*/  LOP3.LUT R242, R242, 0xbfffffff, RZ, 0xc0, !PT ;  /* 0xbffffffff2f27812 */ /* 0x000fc400078ec0ff */
[----:B------:R-:W-:-:S04]  /*8b870*/  LOP3.LUT R243, R243, 0xfffffffe, RZ, 0xc0, !PT ;  /* 0xfffffffef3f37812 */ /* 0x000fc800078ec0ff */
[----:B------:R-:W-:Y:S02]  /*8b880*/  @P3 LOP3.LUT R243, R243, 0x1, RZ, 0xfc, !PT ;  /* 0x00000001f3f33812 */ /* 0x000fe400078efcff */
[----:B------:R-:W-:Y:S01]  /*8b890*/  ISETP.LT.AND P3, PT, R12, UR51, !P2 ;  /* 0x000000330c007c0c */ /* 0x000fe2000d761270 */
[----:B------:R-:W-:Y:S01]  /*8b8a0*/  ULDC UR51, c[0x0][0x228] ;  /* 0x00008a0000337ab9 */ /* 0x000fe20000000800 */
[----:B------:R-:W-:Y:S02]  /*8b8b0*/  @P5 LOP3.LUT R242, R242, 0x40000000, RZ, 0xfc, !PT ;  /* 0x40000000f2f25812 */ /* 0x000fe400078efcff */
[----:B------:R-:W-:Y:S01]  /*8b8c0*/  ISETP.LT.AND P2, PT, R9, UR50, !P2 ;  /* 0x0000003209007c0c */ /* 0x000fe2000d741270 */
[----:B------:R-:W-:Y:S01]  /*8b8d0*/  ULDC UR50, c[0x0][0x228] ;  /* 0x00008a0000327ab9 */ /* 0x000fe20000000800 */
        /* <DEDUP_REMOVED lines=132> */
[----:B------:R-:W-:Y:S01]  /*8c120*/  ISETP.LT.AND P5, PT, R10, UR6, !P2 ;  /* 0x000000060a007c0c */ /* 0x000fe2000d7a1270 */
[----:B------:R-:W-:Y:S01]  /*8c130*/  ULDC UR6, c[0x0][0x228] ;  /* 0x00008a0000067ab9 */ /* 0x000fe20000000800 */
        /* <DEDUP_REMOVED lines=54> */
[----:B------:R-:W-:Y:S02]  /*8c4a0*/  LOP3.LUT R241, R241, 0xfffbffff, RZ, 0xc0, !PT ;  /* 0xfffbfffff1f17812 */ /* 0x000fe400078ec0ff */
[----:B------:R-:W-:Y:S02]  /*8c4b0*/  ISETP.LT.AND P5, PT, R10, UR14, !P2 ;  /* 0x0000000e0a007c0c */ /* 0x000fe4000d7a1270 */
[----:B------:R-:W-:Y:S01]  /*8c4c0*/  ISETP.LT.AND P4, PT, R11, UR6, !P2 ;  /* 0x000000060b007c0c */ /* 0x000fe2000d781270 */
[----:B------:R-:W-:Y:S01]  /*8c4d0*/  ULDC.64 UR6, c[0x0][0x228] ;  /* 0x00008a0000067ab9 */ /* 0x000fe20000000a00 */
        /* <DEDUP_REMOVED lines=201> */
[----:B------:R-:W-:-:S02]  /*8d170*/  ISETP.LT.AND P3, PT, R12, UR32, !P2 ;  /* 0x000000200c007c0c */ /* 0x000fc4000d761270 */
[----:B------:R-:W-:Y:S01]  /*8d180*/  ISETP.LT.AND P2, PT, R9, UR33, !P2 ;  /* 0x0000002109007c0c */ /* 0x000fe2000d741270 */
[----:B------:R-:W-:-:S06]  /*8d190*/  ULDC.64 UR32, c[0x0][0x228] ;  /* 0x00008a0000207ab9 */ /* 0x000fcc0000000a00 */
        /* <DEDUP_REMOVED lines=11> */
[----:B------:R-:W-:Y:S02]  /*8d250*/  ISETP.LT.AND P5, PT, R10, UR32, !P2 ;  /* 0x000000200a007c0c */ /* 0x000fe4000d7a1270 */
[----:B------:R-:W-:Y:S01]  /*8d260*/  ISETP.LT.AND P4, PT, R11, UR19, !P2 ;  /* 0x000000130b007c0c */ /* 0x000fe2000d781270 */
[----:B------:R-:W-:Y:S01]  /*8d270*/  ULDC UR19, c[0x0][0x228] ;  /* 0x00008a0000137ab9 */ /* 0x000fe20000000800 */
[----:B------:R-:W-:-:S02]  /*8d280*/  ISETP.LT.AND P3, PT, R12, UR28, !P2 ;  /* 0x0000001c0c007c0c */ /* 0x000fc4000d761270 */
[----:B------:R-:W-:Y:S01]  /*8d290*/  ISETP.LT.AND P2, PT, R9, UR29, !P2 ;  /* 0x0000001d09007c0c */ /* 0x000fe2000d741270 */
[----:B------:R-:W-:-:S06]  /*8d2a0*/  ULDC.64 UR28, c[0x0][0x228] ;  /* 0x00008a00001c7ab9 */ /* 0x000fcc0000000a00 */
[----:B------:R-:W-:-:S04]  /*8d2b0*/  @P5 LOP3.LUT R240, R240, 0x4, RZ, 0xfc, !PT ;  /* 0x00000004f0f05812 */ /* 0x000fc800078efcff */
[----:B------:R-:W-:Y:S02]  /*8d2c0*/  LOP3.LUT R240, R240, 0xfffffffd, RZ, 0xc0, !PT ;  /* 0xfffffffdf0f07812 */ /* 0x000fe400078ec0ff */
[----:B------:R-:W-:Y:S02]  /*8d2d0*/  @P2 LOP3.LUT R239, R239, 0x80000000, RZ, 0xfc, !PT ;  /* 0x80000000efef2812 */ /* 0x000fe400078efcff */
[----:B------:R-:W-:Y:S01]  /*8d2e0*/  ISETP.GE.AND P2, PT, R15, UR9, PT ;  /* 0x000000090f007c0c */ /* 0x000fe2000bf46270 */
[----:B------:R-:W-:Y:S01]  /*8d2f0*/  VIADD R15, R8, 0x102 ;  /* 0x00000102080f7836 */ /* 0x000fe20000000000 */
[----:B------:R-:W-:Y:S01]  /*8d300*/  @P4 LOP3.LUT R240, R240, 0x2, RZ, 0xfc, !PT ;  /* 0x00000002f0f04812 */ /* 0x000fe200078efcff */
[----:B------:R-:W-:Y:S01]  /*8d310*/  ULDC UR9, c[0x0][0x228] ;  /* 0x00008a0000097ab9 */ /* 0x000fe20000000800 */
[----:B------:R-:W-:Y:S02]  /*8d320*/  ISETP.LT.AND P5, PT, R10, UR28, !P2 ;  /* 0x0000001c0a007c0c */ /* 0x000fe4000d7a1270 */
[----:B------:R-:W-:Y:S01]  /*8d330*/  ISETP.LT.AND P4, PT, R11, UR18, !P2 ;  /* 0x000000120b007c0c */ /* 0x000fe2000d781270 */
[----:B------:R-:W-:Y:S01]  /*8d340*/  ULDC UR18, c[0x0][0x228] ;  /* 0x00008a0000127ab9 */ /* 0x000fe20000000800 */
[----:B------:R-:W-:-:S02]  /*8d350*/  LOP3.LUT R239, R239, 0xbfffffff, RZ, 0xc0, !PT ;  /* 0xbfffffffefef7812 */ /* 0x000fc400078ec0ff */
[----:B------:R-:W-:-:S04]  /*8d360*/  LOP3.LUT R240, R240, 0xfffffffe, RZ, 0xc0, !PT ;  /* 0xfffffffef0f07812 */ /* 0x000fc800078ec0ff */
[----:B------:R-:W-:Y:S02]  /*8d370*/  @P3 LOP3.LUT R240, R240, 0x1, RZ, 0xfc, !PT ;  /* 0x00000001f0f03812 */ /* 0x000fe400078efcff */
[----:B------:R-:W-:Y:S02]  /*8d380*/  ISETP.LT.AND P3, PT, R12, UR36, !P2 ;  /* 0x000000240c007c0c */ /* 0x000fe4000d761270 */
[----:B------:R-:W-:Y:S02]  /*8d390*/  @P5 LOP3.LUT R239, R239, 0x40000000, RZ, 0xfc, !PT ;  /* 0x40000000efef5812 */ /* 0x000fe400078efcff */
[----:B------:R-:W-:Y:S01]  /*8d3a0*/  ISETP.LT.AND P2, PT, R9, UR37, !P2 ;  /* 0x0000002509007c0c */ /* 0x000fe2000d741270 */
[----:B------:R-:W-:Y:S01]  /*8d3b0*/  ULDC.64 UR36, c[0x0][0x228] ;  /* 0x00008a0000247ab9 */ /* 0x000fe20000000a00 */
        /* <DEDUP_REMOVED lines=211> */
[----:B------:R-:W-:Y:S02]  /*8e0f0*/  ISETP.LT.AND P4, PT, R11, UR25, !P2 ;  /* 0x000000190b007c0c */ /* 0x000fe4000d781270 */
[----:B------:R-:W-:Y:S01]  /*8e100*/  ISETP.LT.AND P3, PT, R12, UR24, !P2 ;  /* 0x000000180c007c0c */ /* 0x000fe2000d761270 */
[----:B------:R-:W-:Y:S01]  /*8e110*/  ULDC.64 UR24, c[0x0][0x228] ;  /* 0x00008a0000187ab9 */ /* 0x000fe20000000a00 */
[----:B------:R-:W-:-:S07]  /*8e120*/  ISETP.LT.AND P2, PT, R9, UR31, !P2 ;  /* 0x0000001f09007c0c */ /* 0x000fce000d741270 */
        /* <DEDUP_REMOVED lines=28> */
[----:B------:R-:W-:Y:S01]  /*8e2f0*/  ISETP.LT.AND P5, PT, R10, UR22, !P2 ;  /* 0x000000160a007c0c */ /* 0x000fe2000d7a1270 */
[----:B------:R-:W-:Y:S01]  /*8e300*/  ULDC UR22, c[0x0][0x228] ;  /* 0x00008a0000167ab9 */ /* 0x000fe20000000800 */
[----:B------:R-:W-:Y:S02]  /*8e310*/  ISETP.LT.AND P4, PT, R11, UR26, !P2 ;  /* 0x0000001a0b007c0c */ /* 0x000fe4000d781270 */
[----:B------:R-:W-:Y:S01]  /*8e320*/  ISETP.LT.AND P3, PT, R12, UR27, !P2 ;  /* 0x0000001b0c007c0c */ /* 0x000fe2000d761270 */
[----:B------:R-:W-:Y:S01]  /*8e330*/  ULDC.64 UR26, c[0x0][0x228] ;  /* 0x00008a00001a7ab9 */ /* 0x000fe20000000a00 */
        /* <DEDUP_REMOVED lines=26> */
[----:B------:R-:W-:Y:S01]  /*8e4e0*/  ULDC UR25, c[0x0][0x228] ;  /* 0x00008a0000197ab9 */ /* 0x000fe20000000800 */
[----:B------:R-:W-:Y:S01]  /*8e4f0*/  ISETP.LT.AND P5, PT, R10, UR16, !P2 ;  /* 0x000000100a007c0c */ /* 0x000fe2000d7a1270 */
[----:B------:R-:W-:Y:S01]  /*8e500*/  ULDC UR16, c[0x0][0x228] ;  /* 0x00008a0000107ab9 */ /* 0x000fe20000000800 */
[----:B------:R-:W-:-:S02]  /*8e510*/  ISETP.LT.AND P4, PT, R11, UR15, !P2 ;  /* 0x0000000f0b007c0c */ /* 0x000fc4000d781270 */
[----:B------:R-:W-:Y:S02]  /*8e520*/  LOP3.LUT R237, R237, 0xbfffffff, RZ, 0xc0, !PT ;  /* 0xbfffffffeded7812 */ /* 0x000fe400078ec0ff */
[----:B------:R-:W-:-:S04]  /*8e530*/  LOP3.LUT R238, R238, 0xfffffffe, RZ, 0xc0, !PT ;  /* 0xfffffffeeeee7812 */ /* 0x000fc800078ec0ff */
[----:B------:R-:W-:Y:S02]  /*8e540*/  @P3 LOP3.LUT R238, R238, 0x1, RZ, 0xfc, !PT ;  /* 0x00000001eeee3812 */ /* 0x000fe400078efcff */
[----:B------:R-:W-:Y:S01]  /*8e550*/  ISETP.LT.AND P3, PT, R12, UR14, !P2 ;  /* 0x0000000e0c007c0c */ /* 0x000fe2000d761270 */
[----:B------:R-:W-:Y:S01]  /*8e560*/  ULDC.64 UR14, c[0x0][0x228] ;  /* 0x00008a00000e7ab9 */ /* 0x000fe20000000a00 */
        /* <DEDUP_REMOVED lines=14> */
[----:B------:R-:W-:Y:S02]  /*8e650*/  ISETP.LT.AND P4, PT, R11, UR7, !P2 ;  /* 0x000000070b007c0c */ /* 0x000fe4000d781270 */
[----:B------:R-:W-:Y:S01]  /*8e660*/  ISETP.LT.AND P3, PT, R12, UR6, !P2 ;  /* 0x000000060c007c0c */ /* 0x000fe2000d761270 */
[----:B------:R-:W-:Y:S01]  /*8e670*/  ULDC.64 UR6, c[0x0][0x228] ;  /* 0x00008a0000067ab9 */ /* 0x000fe20000000a00 */
        /* <DEDUP_REMOVED lines=120> */
[----:B------:R-:W-:Y:S01]  /*8ee00*/  ISETP.LT.AND P4, PT, R11, UR32, !P2 ;  /* 0x000000200b007c0c */ /* 0x000fe2000d781270 */
[----:B------:R-:W-:Y:S01]  /*8ee10*/  ULDC.64 UR32, c[0x0][0x228] ;  /* 0x00008a0000207ab9 */ /* 0x000fe20000000a00 */
        /* <DEDUP_REMOVED lines=283> */
[----:B------:R-:W-:-:S02]  /*8ffd0*/  ISETP.LT.AND P4, PT, R11, UR16, !P2 ;  /* 0x000000100b007c0c */ /* 0x000fc4000d781270 */
[----:B------:R-:W-:Y:S02]  /*8ffe0*/  LOP3.LUT R234, R234, 0xbfffffff, RZ, 0xc0, !PT ;  /* 0xbfffffffeaea7812 */ /* 0x000fe400078ec0ff */
[----:B------:R-:W-:-:S04]  /*8fff0*/  LOP3.LUT R235, R235, 0xfffffffe, RZ, 0xc0, !PT ;  /* 0xfffffffeebeb7812 */ /* 0x000fc800078ec0ff */
[----:B------:R-:W-:Y:S02]  /*90000*/  @P3 LOP3.LUT R235, R235, 0x1, RZ, 0xfc, !PT ;  /* 0x00000001ebeb3812 */ /* 0x000fe400078efcff */
[----:B------:R-:W-:Y:S01]  /*90010*/  ISETP.LT.AND P3, PT, R12, UR17, !P2 ;  /* 0x000000110c007c0c */ /* 0x000fe2000d761270 */
[----:B------:R-:W-:Y:S01]  /*90020*/  ULDC.64 UR16, c[0x0][0x228] ;  /* 0x00008a0000107ab9 */ /* 0x000fe20000000a00 */
[----:B------:R-:W-:Y:S02]  /*90030*/  @P5 LOP3.LUT R234, R234, 0x40000000, RZ, 0xfc, !PT ;  /* 0x40000000eaea5812 */ /* 0x000fe400078efcff */
[----:B------:R-:W-:Y:S02]  /*90040*/  ISETP.LT.AND P2, PT, R9, UR18, !P2 ;  /* 0x0000001209007c0c */ /* 0x000fe4000d741270 */
        /* <DEDUP_REMOVED lines=104> */
[----:B------:R-:W-:-:S02]  /*906d0*/  ISETP.LT.AND P3, PT, R12, UR33, !P2 ;  /* 0x000000210c007c0c */ /* 0x000fc4000d761270 */
        /* <DEDUP_REMOVED lines=317> */
[----:B------:R-:W-:-:S02]  /*91ab0*/  ISETP.LT.AND P4, PT, R11, UR21, !P2 ;  /* 0x000000150b007c0c */ /* 0x000fc4000d781270 */
[----:B------:R-:W-:Y:S02]  /*91ac0*/  LOP3.LUT R231, R231, 0xbfffffff, RZ, 0xc0, !PT ;  /* 0xbfffffffe7e77812 */ /* 0x000fe400078ec0ff */
[----:B------:R-:W-:-:S04]  /*91ad0*/  LOP3.LUT R232, R232, 0xfffffffe, RZ, 0xc0, !PT ;  /* 0xfffffffee8e87812 */ /* 0x000fc800078ec0ff */
[----:B------:R-:W-:Y:S02]  /*91ae0*/  @P3 LOP3.LUT R232, R232, 0x1, RZ, 0xfc, !PT ;  /* 0x00000001e8e83812 */ /* 0x000fe400078efcff */
[----:B------:R-:W-:Y:S01]  /*91af0*/  ISETP.LT.AND P3, PT, R12, UR26, !P2 ;  /* 0x0000001a0c007c0c */ /* 0x000fe2000d761270 */
[----:B------:R-:W-:Y:S01]  /*91b00*/  ULDC UR26, c[0x0][0x228] ;  /* 0x00008a00001a7ab9 */ /* 0x000fe20000000800 */
        /* <DEDUP_REMOVED lines=121> */
[----:B------:R-:W-:Y:S01]  /*922a0*/  ULDC.64 UR22, c[0x0][0x228] ;  /* 0x00008a0000167ab9 */ /* 0x000fe20000000a00 */
        /* <DEDUP_REMOVED lines=849> */
[----:B------:R-:W-:Y:S01]  /*957c0*/  ULDC UR22, c[0x0][0x228] ;  /* 0x00008a0000167ab9 */ /* 0x000fe20000000800 */
[----:B------:R-:W-:Y:S01]  /*957d0*/  ISETP.LT.AND P4, PT, R12, UR20, !P2 ;  /* 0x000000140c007c0c */ /* 0x000fe2000d781270 */
[----:B------:R-:W-:-:S08]  /*957e0*/  ULDC UR20, c[0x0][0x228] ;  /* 0x00008a0000147ab9 */ /* 0x000fd00000000800 */
[----:B------:R-:W-:Y:S02]  /*957f0*/  @P3 LOP3.LUT R225, R225, 0x4, RZ, 0xfc, !PT ;  /* 0x00000004e1e13812 */ /* 0x000fe400078efcff */
[----:B------:R-:W-:Y:S01]  /*95800*/  ISETP.LT.AND P3, PT, R9, UR61, !P2 ;  /* 0x0000003d09007c0c */ /* 0x000fe2000d761270 */
[----:B------:R-:W-:Y:S01]  /*95810*/  ULDC UR61, c[0x0][0x228] ;  /* 0x00008a00003d7ab9 */ /* 0x000fe20000000800 */
[----:B------:R-:W-:Y:S01]  /*95820*/  ISETP.GE.AND P2, PT, R16, UR23, PT ;  /* 0x0000001710007c0c */ /* 0x000fe2000bf46270 */
[----:B------:R-:W-:Y:S01]  /*95830*/  VIADD R16, R8, 0x89 ;  /* 0x0000008908107836 */ /* 0x000fe20000000000 */
[----:B------:R-:W-:-:S04]  /*95840*/  LOP3.LUT R225, R225, 0xfffffffd, RZ, 0xc0, !PT ;  /* 0xfffffffde1e17812 */ /* 0x000fc800078ec0ff */
[----:B------:R-:W-:Y:S02]  /*95850*/  @P5 LOP3.LUT R225, R225, 0x2, RZ, 0xfc, !PT ;  /* 0x00000002e1e15812 */ /* 0x000fe400078efcff */
[----:B------:R-:W-:Y:S02]  /*95860*/  ISETP.LT.AND P5, PT, R11, UR22, !P2 ;  /* 0x000000160b007c0c */ /* 0x000fe4000d7a1270 */
[----:B------:R-:W-:Y:S02]  /*95870*/  LOP3.LUT R225, R225, 0xfffffffe, RZ, 0xc0, !PT ;  /* 0xfffffffee1e17812 */ /* 0x000fe400078ec0ff */
[----:B------:R-:W-:Y:S02]  /*95880*/  @P3 LOP3.LUT R224, R224, 0x80000000, RZ, 0xfc, !PT ;  /* 0x80000000e0e03812 */ /* 0x000fe400078efcff */
[----:B------:R-:W-:Y:S02]  /*95890*/  ISETP.LT.AND P3, PT, R10, UR28, !P2 ;  /* 0x0000001c0a007c0c */ /* 0x000fe4000d761270 */
[----:B------:R-:W-:-:S02]  /*958a0*/  LOP3.LUT R224, R224, 0xbfffffff, RZ, 0xc0, !PT ;  /* 0xbfffffffe0e07812 */ /* 0x000fc400078ec0ff */
[----:B------:R-:W-:Y:S02]  /*958b0*/  @P4 LOP3.LUT R225, R225, 0x1, RZ, 0xfc, !PT ;  /* 0x00000001e1e14812 */ /* 0x000fe400078efcff */
[----:B------:R-:W-:-:S07]  /*958c0*/  ISETP.LT.AND P4, PT, R12, UR20, !P2 ;  /* 0x000000140c007c0c */ /* 0x000fce000d781270 */
[----:B------:R-:W-:Y:S02]  /*958d0*/  @P3 LOP3.LUT R224, R224, 0x40000000, RZ, 0xfc, !PT ;  /* 0x40000000e0e03812 */ /* 0x000fe400078efcff */
[----:B------:R-:W-:Y:S02]  /*958e0*/  ISETP.LT.AND P3, PT, R9, UR61, !P2 ;  /* 0x0000003d09007c0c */ /* 0x000fe4000d761270 */
[----:B------:R-:W-:Y:S02]  /*958f0*/  LOP3.LUT R224, R224, 0xdfffffff, RZ, 0xc0, !PT ;  /* 0xdfffffffe0e07812 */ /* 0x000fe400078ec0ff */
[----:B------:R-:W-:Y:S01]  /*95900*/  ISETP.GE.AND P2, PT, R15, UR25, PT ;  /* 0x000000190f007c0c */ /* 0x000fe2000bf46270 */
[----:B------:R-:W-:Y:S01]  /*95910*/  VIADD R15, R8, 0x88 ;  /* 0x00000088080f7836 */ /* 0x000fe20000000000 */
        /* <DEDUP_REMOVED lines=8> */
[----:B------:R-:W-:-:S11]  /*959a0*/  LOP3.LUT R224, R224, 0xfbffffff, RZ, 0xc0, !PT ;  /* 0xfbffffffe0e07812 */ /* 0x000fd600078ec0ff */
        /* <DEDUP_REMOVED lines=86> */
[----:B------:R-:W-:Y:S02]  /*95f10*/  ISETP.GE.AND P2, PT, R16, UR39, PT ;  /* 0x0000002710007c0c */ /* 0x000fe4000bf46270 */
        /* <DEDUP_REMOVED lines=22> */
[----:B------:R-:W-:-:S04]  /*96080*/  @P5 LOP3.LUT R223, R223, 0x4000000, RZ, 0xfc, !PT ;  /* 0x04000000dfdf5812 */ /* 0x000fc800078efcff */
[----:B------:R-:W-:-:S04]  /*96090*/  LOP3.LUT R223, R223, 0xfeffffff, RZ, 0xc0, !PT ;  /* 0xfeffffffdfdf7812 */ /* 0x000fc800078ec0ff */
[----:B------:R-:W-:-:S04]  /*960a0*/  LOP3.LUT R223, R223, 0xfdffffff, RZ, 0xc0, !PT ;  /* 0xfdffffffdfdf7812 */ /* 0x000fc800078ec0ff */
[----:B------:R-:W-:-:S04]  /*960b0*/  @P4 LOP3.LUT R223, R223, 0x2000000, RZ, 0xfc, !PT ;  /* 0x02000000dfdf4812 */ /* 0x000fc800078efcff */
[----:B------:R-:W-:Y:S01]  /*960c0*/  @P3 LOP3.LUT R223, R223, 0x1000000, RZ, 0xfc, !PT ;  /* 0x01000000dfdf3812 */ /* 0x000fe200078efcff */
[----:B------:R-:W2:Y:S01]  /*960d0*/  LDL.LU R186, [R1+0x1678] ;  /* 0x0016780001ba7983 */ /* 0x000ea20000300800 */
[----:B------:R-:W-:Y:S01]  /*960e0*/  ULDC UR5, c[0x0][0x248] ;  /* 0x0000920000057ab9 */ /* 0x000fe20000000800 */
[----:B------:R-:W-:Y:S01]  /*960f0*/  ULDC UR14, c[0x0][0x228] ;  /* 0x00008a00000e7ab9 */ /* 0x000fe20000000800 */
[----:B------:R-:W-:Y:S01]  /*96100*/  ULDC UR18, c[0x0][0x228] ;  /* 0x00008a0000127ab9 */ /* 0x000fe20000000800 */
        /* <DEDUP_REMOVED lines=79> */
[----:B------:R-:W-:Y:S01]  /*96600*/  VIADD R153, R14, UR5 ;  /* 0x000000050e997c36 */ /* 0x000fe20008000000 */
[----:B------:R-:W-:-:S02]  /*96610*/  ULDC UR5, c[0x0][0x248] ;  /* 0x0000920000057ab9 */ /* 0x000fc40000000800 */
[----:B------:R-:W-:Y:S04]  /*96620*/  STL [R1+0x51e4], R29 ;  /* 0x0051e41d01007387 */ /* 0x000fe80000100800 */
[----:B---3--:R-:W-:Y:S04]  /*96630*/  STL [R1+0x51e0], R28 ;  /* 0x0051e01c01007387 */ /* 0x008fe80000100800 */
[----:B----4-:R-:W-:Y:S04]  /*96640*/  STL [R1+0x51dc], R27 ;  /* 0x0051dc1b01007387 */ /* 0x010fe80000100800 */
[----:B------:R-:W-:Y:S04]  /*96650*/  STL [R1+0x51d8], R26 ;  /* 0x0051d81a01007387 */ /* 0x000fe80000100800 */
[----:B------:R-:W-:Y:S04]  /*96660*/  STL [R1+0x51d4], R25 ;  /* 0x0051d41901007387 */ /* 0x000fe80000100800 */
[----:B------:R2:W-:Y:S02]  /*96670*/  STL [R1+0x51d0], R24 ;  /* 0x0051d01801007387 */ /* 0x0005e40000100800 */
[----:B--2---:R-:W-:Y:S01]  /*96680*/  F2FP.SATFINITE.E4M3.F32.PACK_AB_MERGE_C R24, R185, R186, RZ ;  /* 0x000000bab918723e */ /* 0x004fe200048070ff */
[----:B------:R-:W-:-:S04]  /*96690*/  IMAD.MOV.U32 R185, RZ, RZ, R184 ;  /* 0x000000ffffb97224 */ /* 0x000fc800078e00b8 */
[----:B------:R0:W-:Y:S01]  /*966a0*/  STL [R1+0x4cbc], R24 ;  /* 0x004cbc1801007387 */ /* 0x0001e20000100800 */
        /* <DEDUP_REMOVED lines=20> */
[----:B------:R-:W-:-:S05]  /*967f0*/  SHF.R.S32.HI R154, RZ, 0x1f, R153 ;  /* 0x0000001fff9a7819 */ /* 0x000fca0000011499 */
[----:B------:R-:W-:-:S05]  /*96800*/  IMAD.X R25, R154, 0x1, R13, P3 ;  /* 0x000000019a197824 */ /* 0x000fca00018e060d */
[----:B------:R0:W-:Y:S04]  /*96810*/  STL.64 [R1+0x3190], R24 ;  /* 0x0031901801007387 */ /* 0x0001e80000100a00 */
[----:B------:R-:W0:Y:S04]  /*96820*/  LDL.LU R187, [R1+0x1680] ;  /* 0x0016800001bb7983 */ /* 0x000e280000300800 */
[----:B------:R-:W0:Y:S02]  /*96830*/  LDL.LU R186, [R1+0x1684] ;  /* 0x0016840001ba7983 */ /* 0x000e240000300800 */
[----:B0-----:R-:W-:-:S05]  /*96840*/  F2FP.SATFINITE.E4M3.F32.PACK_AB_MERGE_C R24, R186, R187, RZ ;  /* 0x000000bbba18723e */ /* 0x001fca00048070ff */
[----:B------:R0:W-:Y:S04]  /*96850*/  STL [R1+0x4c34], R24 ;  /* 0x004c341801007387 */ /* 0x0001e80000100800 */
[----:B------:R-:W0:Y:S04]  /*96860*/  LDL.LU R187, [R1+0x1688] ;  /* 0x0016880001bb7983 */ /* 0x000e280000300800 */
[----:B------:R-:W0:Y:S02]  /*96870*/  LDL.LU R186, [R1+0x168c] ;  /* 0x00168c0001ba7983 */ /* 0x000e240000300800 */
[----:B0-----:R-:W-:-:S05]  /*96880*/  F2FP.SATFINITE.E4M3.F32.PACK_AB_MERGE_C R24, R186, R187, RZ ;  /* 0x000000bbba18723e */ /* 0x001fca00048070ff */
[----:B------:R0:W-:Y:S02]  /*96890*/  STL [R1+0x4c50], R24 ;  /* 0x004c501801007387 */ /* 0x0001e40000100800 */
[----:B0-----:R-:W-:-:S05]  /*968a0*/  IADD3 R24, P3, R153, R0, RZ ;  /* 0x0000000099187210 */ /* 0x001fca0007f7e0ff */
        /* <DEDUP_REMOVED lines=25> */
[----:B------:R-:W0:Y:S01]  /*96a40*/  LDL.LU R186, [R1+0x16b4] ;  /* 0x0016b40001ba7983 */ /* 0x000e220000300800 */
[----:B------:R-:W-:Y:S01]  /*96a50*/  VIADD R153, R153, UR5 ;  /* 0x0000000599997c36 */ /* 0x000fe20008000000 */
[----:B------:R-:W-:-:S04]  /*96a60*/  ULDC UR5, c[0x0][0x248] ;  /* 0x0000920000057ab9 */ /* 0x000fc80000000800 */
[----:B------:R-:W-:Y:S02]  /*96a70*/  SHF.R.S32.HI R154, RZ, 0x1f, R153 ;  /* 0x0000001fff9a7819 */ /* 0x000fe40000011499 */
[----:B0-----:R-:W-:Y:S01]  /*96a80*/  F2FP.SATFINITE.E4M3.F32.PACK_AB_MERGE_C R24, R186, R187, RZ ;  /* 0x000000bbba18723e */ /* 0x001fe200048070ff */
[----:B------:R-:W-:Y:S02]  /*96a90*/  IMAD.MOV.U32 R187, RZ, RZ, R185 ;  /* 0x000000ffffbb7224 */ /* 0x000fe400078e00b9 */
[----:B------:R-:W-:Y:S02]  /*96aa0*/  IMAD.MOV.U32 R186, RZ, RZ, R184 ;  /* 0x000000ffffba7224 */ /* 0x000fe400078e00b8 */
[----:B------:R-:W-:Y:S01]  /*96ab0*/  IMAD.MOV.U32 R185, RZ, RZ, R183 ;  /* 0x000000ffffb97224 */ /* 0x000fe200078e00b7 */
[----:B------:R0:W-:Y:S01]  /*96ac0*/  STL [R1+0x4b58], R24 ;  /* 0x004b581801007387 */ /* 0x0001e20000100800 */
[----:B------:R-:W-:Y:S02]  /*96ad0*/  IMAD.MOV.U32 R184, RZ, RZ, R182 ;  /* 0x000000ffffb87224 */ /* 0x000fe400078e00b6 */
[----:B------:R-:W-:-:S02]  /*96ae0*/  IMAD.MOV.U32 R183, RZ, RZ, R181 ;  /* 0x000000ffffb77224 */ /* 0x000fc400078e00b5 */
[----:B------:R-:W-:Y:S02]  /*96af0*/  IMAD.MOV.U32 R182, RZ, RZ, R180 ;  /* 0x000000ffffb67224 */ /* 0x000fe400078e00b4 */
[----:B------:R-:W-:Y:S02]  /*96b00*/  IMAD.MOV.U32 R181, RZ, RZ, R179 ;  /* 0x000000ffffb57224 */ /* 0x000fe400078e00b3 */
[----:B------:R-:W-:Y:S02]  /*96b10*/  IMAD.MOV.U32 R180, RZ, RZ, R178 ;  /* 0x000000ffffb47224 */ /* 0x000fe400078e00b2 */
[----:B------:R-:W-:Y:S02]  /*96b20*/  IMAD.MOV.U32 R179, RZ, RZ, R177 ;  /* 0x000000ffffb37224 */ /* 0x000fe400078e00b1 */
[----:B------:R-:W-:Y:S02]  /*96b30*/  IMAD.MOV.U32 R178, RZ, RZ, R176 ;  /* 0x000000ffffb27224 */ /* 0x000fe400078e00b0 */
[----:B------:R-:W-:Y:S01]  /*96b40*/  IMAD.MOV.U32 R177, RZ, RZ, R173 ;  /* 0x000000ffffb17224 */ /* 0x000fe200078e00ad */
[----:B0-----:R-:W-:Y:S01]  /*96b50*/  F2FP.SATFINITE.E4M3.F32.PACK_AB_MERGE_C R24, R186, R187, RZ ;  /* 0x000000bbba18723e */ /* 0x001fe200048070ff */
        /* <DEDUP_REMOVED lines=9> */
[----:B------:R-:W2:Y:S04]  /*96bf0*/  LDL.LU R165, [R1+0x17c0] ;  /* 0x0017c00001a57983 */ /* 0x000ea80000300800 */
[----:B------:R-:W3:Y:S04]  /*96c00*/  LDL.LU R163, [R1+0x17c4] ;  /* 0x0017c40001a37983 */ /* 0x000ee80000300800 */
        /* <DEDUP_REMOVED lines=51> */
[----:B------:R-:W-:Y:S01]  /*96f40*/  IMAD.MOV.U32 R180, RZ, RZ, R170 ;  /* 0x000000ffffb47224 */ /* 0x000fe200078e00aa */
[----:B0-----:R-:W-:Y:S01]  /*96f50*/  F2FP.SATFINITE.E4M3.F32.PACK_AB_MERGE_C R24, R186, R187, RZ ;  /* 0x000000bbba18723e */ /* 0x001fe200048070ff */
[----:B------:R-:W-:Y:S02]  /*96f60*/  IMAD.MOV.U32 R171, RZ, RZ, R169 ;  /* 0x000000ffffab7224 */ /* 0x000fe400078e00a9 */
[----:B------:R-:W-:Y:S02]  /*96f70*/  IMAD.MOV.U32 R170, RZ, RZ, R168 ;  /* 0x000000ffffaa7224 */ /* 0x000fe400078e00a8 */
[----:B------:R-:W-:-:S02]  /*96f80*/  IMAD.MOV.U32 R169, RZ, RZ, R167 ;  /* 0x000000ffffa97224 */ /* 0x000fc400078e00a7 */
[----:B------:R-:W-:Y:S02]  /*96f90*/  IMAD.MOV.U32 R168, RZ, RZ, R166 ;  /* 0x000000ffffa87224 */ /* 0x000fe400078e00a6 */
[----:B--2---:R-:W-:Y:S02]  /*96fa0*/  IMAD.MOV.U32 R167, RZ, RZ, R165 ;  /* 0x000000ffffa77224 */ /* 0x004fe400078e00a5 */
[----:B---3--:R-:W-:Y:S01]  /*96fb0*/  IMAD.MOV.U32 R166, RZ, RZ, R163 ;  /* 0x000000ffffa67224 */ /* 0x008fe200078e00a3 */
        /* <DEDUP_REMOVED lines=30> */
[----:B0-----:R-:W-:Y:S01]  /*971a0*/  F2FP.SATFINITE.E4M3.F32.PACK_AB_MERGE_C R24, R186, R187, RZ ;  /* 0x000000bbba18723e */ /* 0x001fe200048070ff */
[----:B------:R-:W-:-:S02]  /*971b0*/  IMAD.MOV.U32 R187, RZ, RZ, R185 ;  /* 0x000000ffffbb7224 */ /* 0x000fc400078e00b9 */
[----:B------:R-:W-:Y:S02]  /*971c0*/  IMAD.MOV.U32 R186, RZ, RZ, R184 ;  /* 0x000000ffffba7224 */ /* 0x000fe400078e00b8 */
[----:B------:R0:W-:Y:S04]  /*971d0*/  STL [R1+0x4944], R24 ;  /* 0x0049441801007387 */ /* 0x0001e80000100800 */
[----:B------:R-:W4:Y:S04]  /*971e0*/  LDL.LU R185, [R1+0x1730] ;  /* 0x0017300001b97983 */ /* 0x000f280000300800 */
[----:B------:R-:W4:Y:S01]  /*971f0*/  LDL.LU R184, [R1+0x1734] ;  /* 0x0017340001b87983 */ /* 0x000f220000300800 */
[----:B0-----:R-:W-:-:S05]  /*97200*/  IADD3 R24, P3, R153, R4, RZ ;  /* 0x0000000499187210 */ /* 0x001fca0007f7e0ff */
[----:B------:R-:W-:-:S05]  /*97210*/  IMAD.X R25, R154, 0x1, R3, P3 ;  /* 0x000000019a197824 */ /* 0x000fca00018e0603 */
[----:B------:R0:W-:Y:S02]  /*97220*/  STL.64 [R1+0x30f0], R24 ;  /* 0x0030f01801007387 */ /* 0x0001e40000100a00 */
[----:B0-----:R-:W-:-:S05]  /*97230*/  F2FP.SATFINITE.E4M3.F32.PACK_AB_MERGE_C R24, R186, R187, RZ ;  /* 0x000000bbba18723e */ /* 0x001fca00048070ff */
[----:B------:R4:W-:Y:S02]  /*97240*/  STL [R1+0x4964], R24 ;  /* 0x0049641801007387 */ /* 0x0009e40000100800 */
[----:B----4-:R-:W-:Y:S02]  /*97250*/  F2FP.SATFINITE.E4M3.F32.PACK_AB_MERGE_C R24, R184, R185, RZ ;  /* 0x000000b9b818723e */ /* 0x010fe400048070ff */
[----:B------:R-:W4:Y:S04]  /*97260*/  LDL.LU R185, [R1+0x1738] ;  /* 0x0017380001b97983 */ /* 0x000f280000300800 */
[----:B------:R-:W4:Y:S01]  /*97270*/  LDL.LU R184, [R1+0x173c] ;  /* 0x00173c0001b87983 */ /* 0x000f220000300800 */
[----:B------:R-:W-:Y:S01]  /*97280*/  VIADD R153, R153, UR5 ;  /* 0x0000000599997c36 */ /* 0x000fe20008000000 */
[----:B------:R-:W-:-:S02]  /*97290*/  ULDC UR5, c[0x0][0x248] ;  /* 0x0000920000057ab9 */ /* 0x000fc40000000800 */
[----:B------:R4:W-:Y:S02]  /*972a0*/  STL [R1+0x48f4], R24 ;  /* 0x0048f41801007387 */ /* 0x0009e40000100800 */
[----:B------:R-:W-:Y:S02]  /*972b0*/  SHF.R.S32.HI R154, RZ, 0x1f, R153 ;  /* 0x0000001fff9a7819 */ /* 0x000fe40000011499 */
[----:B----4-:R-:W-:Y:S01]  /*972c0*/  F2FP.SATFINITE.E4M3.F32.PACK_AB_MERGE_C R24, R184, R185, RZ ;  /* 0x000000b9b818723e */ /* 0x010fe200048070ff */
[----:B------:R-:W-:Y:S02]  /*972d0*/  IMAD.MOV.U32 R185, RZ, RZ, R183 ;  /* 0x000000ffffb97224 */ /* 0x000fe400078e00b7 */
[----:B------:R-:W-:Y:S02]  /*972e0*/  IMAD.MOV.U32 R184, RZ, RZ, R182 ;  /* 0x000000ffffb87224 */ /* 0x000fe400078e00b6 */
[----:B------:R0:W-:Y:S01]  /*972f0*/  STL [R1+0x4910], R24 ;  /* 0x0049101801007387 */ /* 0x0001e20000100800 */
[----:B------:R-:W-:-:S02]  /*97300*/  IMAD.MOV.U32 R183, RZ, RZ, R181 ;  /* 0x000000ffffb77224 */ /* 0x000fc400078e00b5 */
[----:B------:R-:W-:Y:S01]  /*97310*/  IMAD.MOV.U32 R182, RZ, RZ, R180 ;  /* 0x000000ffffb67224 */ /* 0x000fe200078e00b4 */
[----:B------:R-:W4:Y:S04]  /*97320*/  LDL.LU R181, [R1+0x1758] ;  /* 0x0017580001b57983 */ /* 0x000f280000300800 */
[----:B------:R-:W4:Y:S01]  /*97330*/  LDL.LU R180, [R1+0x175c] ;  /* 0x00175c0001b47983 */ /* 0x000f220000300800 */
[----:B0-----:R-:W-:-:S05]  /*97340*/  IADD3 R24, P3, R153, R2, RZ ;  /* 0x0000000299187210 */ /* 0x001fca0007f7e0ff */
[----:B------:R-:W-:-:S05]  /*97350*/  IMAD.X R25, R154, 0x1, R13, P3 ;  /* 0x000000019a197824 */ /* 0x000fca00018e060d */
[----:B------:R0:W-:Y:S02]  /*97360*/  STL.64 [R1+0x30d0], R24 ;  /* 0x0030d01801007387 */ /* 0x0001e40000100a00 */
[----:B0-----:R-:W-:Y:S02]  /*97370*/  F2FP.SATFINITE.E4M3.F32.PACK_AB_MERGE_C R25, R184, R185, RZ ;  /* 0x000000b9b819723e */ /* 0x001fe400048070ff */
[----:B------:R-:W-:Y:S01]  /*97380*/  F2FP.SATFINITE.E4M3.F32.PACK_AB_MERGE_C R24, R178, R179, RZ ;  /* 0x000000b3b218723e */ /* 0x000fe200048070ff */
[----:B------:R-:W-:Y:S02]  /*97390*/  IMAD.MOV.U32 R179, RZ, RZ, R177 ;  /* 0x000000ffffb37224 */ /* 0x000fe400078e00b1 */
[----:B------:R-:W-:Y:S01]  /*973a0*/  IMAD.MOV.U32 R178, RZ, RZ, R176 ;  /* 0x000000ffffb27224 */ /* 0x000fe200078e00b0 */
[----:B------:R-:W-:Y:S01]  /*973b0*/  STL [R1+0x48c4], R25 ;  /* 0x0048c41901007387 */ /* 0x000fe20000100800 */
[----:B------:R-:W-:Y:S02]  /*973c0*/  IMAD.MOV.U32 R177, RZ, RZ, R173 ;  /* 0x000000ffffb17224 */ /* 0x000fe400078e00ad */
[----:B------:R-:W-:Y:S01]  /*973d0*/  IMAD.MOV.U32 R176, RZ, RZ, R172 ;  /* 0x000000ffffb07224 */ /* 0x000fe200078e00ac */
[----:B------:R0:W-:Y:S01]  /*973e0*/  STL [R1+0x48d0], R24 ;  /* 0x0048d01801007387 */ /* 0x0001e20000100800 */
[----:B------:R-:W-:-:S02]  /*973f0*/  IMAD.MOV.U32 R173, RZ, RZ, R161 ;  /* 0x000000ffffad7224 */ /* 0x000fc400078e00a1 */
[----:B------:R-:W-:Y:S02]  /*97400*/  IMAD.MOV.U32 R172, RZ, RZ, R160 ;  /* 0x000000ffffac7224 */ /* 0x000fe400078e00a0 */
[----:B------:R-:W-:Y:S02]  /*97410*/  IMAD.MOV.U32 R161, RZ, RZ, R159 ;  /* 0x000000ffffa17224 */ /* 0x000fe400078e009f */
[----:B------:R-:W-:Y:S02]  /*97420*/  IMAD.MOV.U32 R160, RZ, RZ, R158 ;  /* 0x000000ffffa07224 */ /* 0x000fe400078e009e */
[----:B------:R-:W-:Y:S02]  /*97430*/  IMAD.MOV.U32 R159, RZ, RZ, R157 ;  /* 0x000000ffff9f7224 */ /* 0x000fe400078e009d */
[----:B------:R-:W-:Y:S01]  /*97440*/  IMAD.MOV.U32 R158, RZ, RZ, R155 ;  /* 0x000000ffff9e7224 */ /* 0x000fe200078e009b */
[----:B------:R-:W2:Y:S04]  /*97450*/  LDL.LU R157, [R1+0x1778] ;  /* 0x00177800019d7983 */ /* 0x000ea80000300800 */
[----:B------:R-:W2:Y:S01]  /*97460*/  LDL.LU R155, [R1+0x177c] ;  /* 0x00177c00019b7983 */ /* 0x000ea20000300800 */
[----:B0-----:R-:W-:-:S05]  /*97470*/  IADD3 R24, P3, R153, R0, RZ ;  /* 0x0000000099187210 */ /* 0x001fca0007f7e0ff */
[----:B------:R-:W-:-:S05]  /*97480*/  IMAD.X R25, R154, 0x1, R7, P3 ;  /* 0x000000019a197824 */ /* 0x000fca00018e0607 */
[----:B------:R0:W-:Y:S02]  /*97490*/  STL.64 [R1+0x30c0], R24 ;  /* 0x0030c01801007387 */ /* 0x0001e40000100a00 */
[----:B0-----:R-:W-:-:S05]  /*974a0*/  F2FP.SATFINITE.E4M3.F32.PACK_AB_MERGE_C R25, R182, R183, RZ ;  /* 0x000000b7b619723e */ /* 0x001fca00048070ff */
[----:B------:R-:W-:Y:S01]  /*974b0*/  STL [R1+0x48b4], R25 ;  /* 0x0048b41901007387 */ /* 0x000fe20000100800 */
[----:B----4-:R-:W-:-:S05]  /*974c0*/  F2FP.SATFINITE.E4M3.F32.PACK_AB_MERGE_C R24, R180, R181, RZ ;  /* 0x000000b5b418723e */ /* 0x010fca00048070ff */
[----:B------:R0:W-:Y:S02]  /*974d0*/  STL [R1+0x48bc], R24 ;  /* 0x0048bc1801007387 */ /* 0x0001e40000100800 */
[----:B0-----:R-:W-:-:S05]  /*974e0*/  IADD3 R24, P3, R153, R6, RZ ;  /* 0x0000000699187210 */ /* 0x001fca0007f7e0ff */
[----:B------:R-:W-:-:S05]  /*974f0*/  IMAD.X R25, R154, 0x1, R5, P3 ;  /* 0x000000019a197824 */ /* 0x000fca00018e0605 */
[----:B------:R0:W-:Y:S02]  /*97500*/  STL.64 [R1+0x30b8], R24 ;  /* 0x0030b81801007387 */ /* 0x0001e40000100a00 */
[----:B0-----:R-:W-:Y:S01]  /*97510*/  F2FP.SATFINITE.E4M3.F32.PACK_AB_MERGE_C R24, R174, R175, RZ ;  /* 0x000000afae18723e */ /* 0x001fe200048070ff */
[----:B------:R-:W-:Y:S02]  /*97520*/  IMAD.MOV.U32 R175, RZ, RZ, R164 ;  /* 0x000000ffffaf7224 */ /* 0x000fe400078e00a4 */
[----:B------:R-:W-:Y:S02]  /*97530*/  IMAD.MOV.U32 R174, RZ, RZ, R162 ;  /* 0x000000ffffae7224 */ /* 0x000fe400078e00a2 */
[----:B------:R0:W-:Y:S04]  /*97540*/  STL [R1+0x4884], R24 ;  /* 0x0048841801007387 */ /* 0x0001e80000100800 */
[----:B------:R-:W4:Y:S04]  /*97550*/  LDL.LU R164, [R1+0x1798] ;  /* 0x0017980001a47983 */ /* 0x000f280000300800 */
[----:B------:R-:W4:Y:S01]  /*97560*/  LDL.LU R162, [R1+0x179c] ;  /* 0x00179c0001a27983 */ /* 0x000f220000300800 */
[C---:B0-----:R-:W-:Y:S01]  /*97570*/  IADD3 R24, P3, R153.reuse, R4, RZ ;  /* 0x0000000499187210 */ /* 0x041fe20007f7e0ff */
[----:B------:R-:W-:Y:S01]  /*97580*/  VIADD R153, R153, UR5 ;  /* 0x0000000599997c36 */ /* 0x000fe20008000000 */
[----:B------:R-:W-:Y:S01]  /*97590*/  F2FP.SATFINITE.E4M3.F32.PACK_AB_MERGE_C R26, R172, R173, RZ ;  /* 0x000000adac1a723e */ /* 0x000fe200048070ff */
[----:B------:R-:W-:-:S02]  /*975a0*/  ULDC UR5, c[0x0][0x248] ;  /* 0x0000920000057ab9 */ /* 0x000fc40000000800 */
[----:B------:R-:W-:-:S05]  /*975b0*/  IMAD.X R25, R154, 0x1, R3, P3 ;  /* 0x000000019a197824 */ /* 0x000fca00018e0603 */
[----:B------:R0:W-:Y:S02]  /*975c0*/  STL.64 [R1+0x30b0], R24 ;  /* 0x0030b01801007387 */ /* 0x0001e40000100a00 */
[----:B0-----:R-:W-:Y:S02]  /*975d0*/  F2FP.SATFINITE.E4M3.F32.PACK_AB_MERGE_C R25, R178, R179, RZ ;  /* 0x000000b3b219723e */ /* 0x001fe400048070ff */
[----:B------:R-:W-:-:S03]  /*975e0*/  F2FP.SATFINITE.E4M3.F32.PACK_AB_MERGE_C R24, R176, R177, RZ ;  /* 0x000000b1b018723e */ /* 0x000fc600048070ff */
[----:B------:R-:W-:Y:S04]  /*975f0*/  STL [R1+0x488c], R25 ;  /* 0x00488c1901007387 */ /* 0x000fe80000100800 */
[----:B------:R2:W-:Y:S02]  /*97600*/  STL [R1+0x4858], R24 ;  /* 0x0048581801007387 */ /* 0x0005e40000100800 */
[----:B--2---:R-:W-:Y:S02]  /*97610*/  F2FP.SATFINITE.E4M3.F32.PACK_AB_MERGE_C R24, R155, R157, RZ ;  /* 0x0000009d9b18723e */ /* 0x004fe400048070ff */
[----:B------:R-:W2:Y:S04]  /*97620*/  LDL.LU R157, [R1+0x17b8] ;  /* 0x0017b800019d7983 */ /* 0x000ea80000300800 */
[----:B------:R-:W2:Y:S01]  /*97630*/  LDL.LU R155, [R1+0x17bc] ;  /* 0x0017bc00019b7983 */ /* 0x000ea20000300800 */
[----:B------:R-:W-:-:S03]  /*97640*/  SHF.R.S32.HI R154, RZ, 0x1f, R153 ;  /* 0x0000001fff9a7819 */ /* 0x000fc60000011499 */
[----:B------:R0:W-:Y:S02]  /*97650*/  STL [R1+0x4868], R24 ;  /* 0x0048681801007387 */ /* 0x0001e40000100800 */
[----:B0-----:R-:W-:-:S05]  /*97660*/  IADD3 R24, P3, R153, R2, RZ ;  /* 0x0000000299187210 */ /* 0x001fca0007f7e0ff */
[----:B------:R-:W-:-:S05]  /*97670*/  IMAD.X R25, R154, 0x1, R13, P3 ;  /* 0x000000019a197824 */ /* 0x000fca00018e060d */
[----:B------:R0:W-:Y:S02]  /*97680*/  STL.64 [R1+0x3090], R24 ;  /* 0x0030901801007387 */ /* 0x0001e40000100a00 */
[----:B0-----:R-:W-:Y:S01]  /*97690*/  F2FP.SATFINITE.E4M3.F32.PACK_AB_MERGE_C R25, R170, R171, RZ ;  /* 0x000000abaa19723e */ /* 0x001fe200048070ff */
[----:B------:R-:W-:Y:S01]  /*976a0*/  IMAD.MOV.U32 R171, RZ, RZ, R167 ;  /* 0x000000ffffab7224 */ /* 0x000fe200078e00a7 */
[----:B------:R-:W-:Y:S01]  /*976b0*/  F2FP.SATFINITE.E4M3.F32.PACK_AB_MERGE_C R24, R168, R169, RZ ;  /* 0x000000a9a818723e */ /* 0x000fe200048070ff */
[----:B------:R-:W-:Y:S02]  /*976c0*/  IMAD.MOV.U32 R170, RZ, RZ, R166 ;  /* 0x000000ffffaa7224 */ /* 0x000fe400078e00a6 */
[----:B------:R-:W-:Y:S01]  /*976d0*/  STL [R1+0x483c], R25 ;  /* 0x00483c1901007387 */ /* 0x000fe20000100800 */
[----:B------:R-:W-:Y:S02]  /*976e0*/  IMAD.MOV.U32 R169, RZ, RZ, R165 ;  /* 0x000000ffffa97224 */ /* 0x000fe400078e00a5 */
[----:B---3--:R-:W-:Y:S01]  /*976f0*/  IMAD.MOV.U32 R168, RZ, RZ, R163 ;  /* 0x000000ffffa87224 */ /* 0x008fe200078e00a3 */
[----:B------:R0:W-:Y:S04]  /*97700*/  STL [R1+0x4844], R24 ;  /* 0x0048441801007387 */ /* 0x0001e80000100800 */
[----:B------:R-:W3:Y:S04]  /*97710*/  LDL.LU R167, [R1+0x17d0] ;  /* 0x0017d00001a77983 */ /* 0x000ee80000300800 */
[----:B------:R-:W3:Y:S01]  /*97720*/  LDL.LU R166, [R1+0x17d4] ;  /* 0x0017d40001a67983 */ /* 0x000ee20000300800 */
[----:B0-----:R-:W-:-:S03]  /*97730*/  IADD3 R24, P3, R153, R0, RZ ;  /* 0x0000000099187210 */ /* 0x001fc60007f7e0ff */
[----:B------:R-:W3:Y:S02]  /*97740*/  LDL.LU R165, [R1+0x17d8] ;  /* 0x0017d80001a57983 */ /* 0x000ee40000300800 */
[----:B------:R-:W-:Y:S02]  /*97750*/  IMAD.X R25, R154, 0x1, R7, P3 ;  /* 0x000000019a197824 */ /* 0x000fe400018e0607 */
[----:B------:R-:W3:Y:S04]  /*97760*/  LDL.LU R163, [R1+0x17dc] ;  /* 0x0017dc0001a37983 */ /* 0x000ee80000300800 */
[----:B------:R0:W-:Y:S02]  /*97770*/  STL.64 [R1+0x3080], R24 ;  /* 0x0030801801007387 */ /* 0x0001e40000100a00 */
[----:B0-----:R-:W-:-:S02]  /*97780*/  F2FP.SATFINITE.E4M3.F32.PACK_AB_MERGE_C R25, R174, R175, RZ ;  /* 0x000000afae19723e */ /* 0x001fc400048070ff */
[----:B----4-:R-:W-:Y:S02]  /*97790*/  F2FP.SATFINITE.E4M3.F32.PACK_AB_MERGE_C R24, R162, R164, RZ ;  /* 0x000000a4a218723e */ /* 0x010fe400048070ff */
[----:B------:R-:W4:Y:S04]  /*977a0*/  LDL.LU R164, [R1+0x17e0] ;  /* 0x0017e00001a47983 */ /* 0x000f280000300800 */
[----:B------:R-:W-:Y:S04]  /*977b0*/  STL [R1+0x480c], R25 ;  /* 0x00480c1901007387 */ /* 0x000fe80000100800 */
[----:B------:R-:W4:Y:S04]  /*977c0*/  LDL.LU R162, [R1+0x17e4] ;  /* 0x0017e40001a27983 */ /* 0x000f280000300800 */
[----:B------:R0:W-:Y:S02]  /*977d0*/  STL [R1+0x4818], R24 ;  /* 0x0048181801007387 */ /* 0x0001e40000100800 */
[----:B0-----:R-:W-:-:S05]  /*977e0*/  IADD3 R24, P3, R153, R6, RZ ;  /* 0x0000000699187210 */ /* 0x001fca0007f7e0ff */
[----:B------:R-:W-:-:S05]  /*977f0*/  IMAD.X R25, R154, 0x1, R5, P3 ;  /* 0x000000019a197824 */ /* 0x000fca00018e0605 */
[----:B------:R0:W-:Y:S04]  /*97800*/  STL.64 [R1+0x3078], R24 ;  /* 0x0030781801007387 */ /* 0x0001e80000100a00 */
[----:B------:R-:W-:Y:S01]  /*97810*/  STL [R1+0x47d8], R26 ;  /* 0x0047d81a01007387 */ /* 0x000fe20000100800 */
[----:B0-----:R-:W-:-:S05]  /*97820*/  IADD3 R24, P3, R153, R4, RZ ;  /* 0x0000000499187210 */ /* 0x001fca0007f7e0ff */
[----:B------:R-:W-:-:S05]  /*97830*/  IMAD.X R25, R154, 0x1, R3, P3 ;  /* 0x000000019a197824 */ /* 0x000fca00018e0603 */
[----:B------:R0:W-:Y:S02]  /*97840*/  STL.64 [R1+0x3070], R24 ;  /* 0x0030701801007387 */ /* 0x0001e40000100a00 */
[----:B0-----:R-:W-:Y:S02]  /*97850*/  F2FP.SATFINITE.E4M3.F32.PACK_AB_MERGE_C R25, R160, R161, RZ ;  /* 0x000000a1a019723e */ /* 0x001fe400048070ff */
[----:B------:R-:W-:Y:S01]  /*97860*/  F2FP.SATFINITE.E4M3.F32.PACK_AB_MERGE_C R24, R158, R159, RZ ;  /* 0x0000009f9e18723e */ /* 0x000fe200048070ff */
[----:B------:R-:W4:Y:S04]  /*97870*/  LDL.LU R161, [R1+0x17e8] ;  /* 0x0017e80001a17983 */ /* 0x000f280000300800 */
[----:B------:R-:W-:Y:S04]  /*97880*/  STL [R1+0x47e8], R25 ;  /* 0x0047e81901007387 */ /* 0x000fe80000100800 */
[----:B------:R-:W4:Y:S04]  /*97890*/  LDL.LU R160, [R1+0x17ec] ;  /* 0x0017ec0001a07983 */ /* 0x000f280000300800 */
[----:B------:R2:W-:Y:S04]  /*978a0*/  STL [R1+0x47d0], R24 ;  /* 0x0047d01801007387 */ /* 0x0005e80000100800 */
[----:B------:R-:W4:Y:S04]  /*978b0*/  LDL.LU R159, [R1+0x17f0] ;  /* 0x0017f000019f7983 */ /* 0x000f280000300800 */
[----:B------:R-:W4:Y:S01]  /*978c0*/  LDL.LU R158, [R1+0x17f4] ;  /* 0x0017f400019e7983 */ /* 0x000f220000300800 */
[----:B------:R-:W-:Y:S01]  /*978d0*/  VIADD R153, R153, UR5 ;  /* 0x0000000599997c36 */ /* 0x000fe20008000000 */
[----:B--2---:R-:W-:Y:S01]  /*978e0*/  F2FP.SATFINITE.E4M3.F32.PACK_AB_MERGE_C R24, R155, R157, RZ ;  /* 0x0000009d9b18723e */ /* 0x004fe200048070ff */
[----:B------:R-:W-:Y:S01]  /*978f0*/  ULDC UR5, c[0x0][0x248] ;  /* 0x0000920000057ab9 */ /* 0x000fe20000000800 */
[----:B------:R-:W2:Y:S04]  /*97900*/  LDL.LU R157, [R1+0x17f8] ;  /* 0x0017f800019d7983 */ /* 0x000ea80000300800 */
[----:B------:R-:W2:Y:S01]  /*97910*/  LDL.LU R155, [R1+0x17fc] ;  /* 0x0017fc00019b7983 */ /* 0x000ea20000300800 */
[----:B------:R-:W-:-:S02]  /*97920*/  SHF.R.S32.HI R154, RZ, 0x1f, R153 ;  /* 0x0000001fff9a7819 */ /* 0x000fc40000011499 */
[----:B------:R-:W-:Y:S01]  /*97930*/  F2FP.SATFINITE.E4M3.F32.PACK_AB_MERGE_C R27, R170, R171, RZ ;  /* 0x000000abaa1b723e */ /* 0x000fe200048070ff */
[----:B------:R0:W-:Y:S01]  /*97940*/  STL [R1+0x47d4], R24 ;  /* 0x0047d41801007387 */ /* 0x0001e20000100800 */
[----:B------:R-:W-:Y:S02]  /*97950*/  F2FP.SATFINITE.E4M3.F32.PACK_AB_MERGE_C R26, R168, R169, RZ ;  /* 0x000000a9a81a723e */ /* 0x000fe400048070ff */
[----:B0-----:R-:W-:-:S05]  /*97960*/  IADD3 R24, P3, R153, R2, RZ ;  /* 0x0000000299187210 */ /* 0x001fca0007f7e0ff */
[----:B------:R-:W-:-:S05]  /*97970*/  IMAD.X R25, R154, 0x1, R13, P3 ;  /* 0x000000019a197824 */ /* 0x000fca00018e060d */
[----:B------:R0:W-:Y:S04]  /*97980*/  STL.64 [R1+0x3050], R24 ;  /* 0x0030501801007387 */ /* 0x0001e80000100a00 */
[----:B------:R-:W-:Y:S04]  /*97990*/  STL [R1+0x47c8], R27 ;  /* 0x0047c81b01007387 */ /* 0x000fe80000100800 */
[----:B------:R-:W-:Y:S01]  /*979a0*/  STL [R1+0x47cc], R26 ;  /* 0x0047cc1a01007387 */ /* 0x000fe20000100800 */
[----:B0-----:R-:W-:-:S05]  /*979b0*/  IADD3 R24, P3, R153, R0, RZ ;  /* 0x0000000099187210 */ /* 0x001fca0007f7e0ff */
[----:B------:R-:W-:-:S05]  /*979c0*/  IMAD.X R25, R154, 0x1, R7, P3 ;  /* 0x000000019a197824 */ /* 0x000fca00018e0607 */
[----:B------:R3:W-:Y:S04]  /*979d0*/  STL.64 [R1+0x3040], R24 ;  /* 0x0030401801007387 */ /* 0x0007e80000100a00 */
[----:B------:R-:W2:Y:S01]  /*979e0*/  LDL.LU R169, [R1+0x1400] ;  /* 0x0014000001a97983 */ /* 0x000ea20000300800 */
[----:B---3--:R-:W-:Y:S02]  /*979f0*/  F2FP.SATFINITE.E4M3.F32.PACK_AB_MERGE_C R25, R166, R167, RZ ;  /* 0x000000a7a619723e */ /* 0x008fe400048070ff */
[----:B------:R-:W-:-:S03]  /*97a00*/  F2FP.SATFINITE.E4M3.F32.PACK_AB_MERGE_C R24, R163, R165, RZ ;  /* 0x000000a5a318723e */ /* 0x000fc600048070ff */
[----:B------:R-:W-:Y:S04]  /*97a10*/  STL [R1+0x47c0], R25 ;  /* 0x0047c01901007387 */ /* 0x000fe80000100800 */
[----:B------:R-:W3:Y:S04]  /*97a20*/  LDL.LU R165, [R1+0x1404] ;  /* 0x0014040001a57983 */ /* 0x000ee80000300800 */
[----:B------:R0:W-:Y:S04]  /*97a30*/  STL [R1+0x47c4], R24 ;  /* 0x0047c41801007387 */ /* 0x0001e80000100800 */
[----:B------:R-:W3:Y:S04]  /*97a40*/  LDL.LU R168, [R1+0x1408] ;  /* 0x0014080001a87983 */ /* 0x000ee80000300800 */
[----:B------:R-:W3:Y:S01]  /*97a50*/  LDL.LU R163, [R1+0x140c] ;  /* 0x00140c0001a37983 */ /* 0x000ee20000300800 */
[----:B0-----:R-:W-:-:S05]  /*97a60*/  IADD3 R24, P3, R153, R6, RZ ;  /* 0x0000000699187210 */ /* 0x001fca0007f7e0ff */
[----:B------:R-:W-:-:S05]  /*97a70*/  IMAD.X R25, R154, 0x1, R5, P3 ;  /* 0x000000019a197824 */ /* 0x000fca00018e0605 */
[----:B------:R4:W-:Y:S04]  /*97a80*/  STL.64 [R1+0x3038], R24 ;  /* 0x0030381801007387 */ /* 0x0009e80000100a00 */
[----:B------:R-:W3:Y:S04]  /*97a90*/  LDL.LU R177, [R1+0x1410] ;  /* 0x0014100001b17983 */ /* 0x000ee80000300800 */
[----:B------:R-:W3:Y:S01]  /*97aa0*/  LDL.LU R167, [R1+0x1414] ;  /* 0x0014140001a77983 */ /* 0x000ee20000300800 */
[----:B----4-:R-:W-:-:S05]  /*97ab0*/  F2FP.SATFINITE.E4M3.F32.PACK_AB_MERGE_C R24, R162, R164, RZ ;  /* 0x000000a4a218723e */ /* 0x010fca00048070ff */
[----:B------:R0:W-:Y:S04]  /*97ac0*/  STL [R1+0x47bc], R24 ;  /* 0x0047bc1801007387 */ /* 0x0001e80000100800 */
[----:B------:R-:W4:Y:S04]  /*97ad0*/  LDL.LU R176, [R1+0x1418] ;  /* 0x0014180001b07983 */ /* 0x000f280000300800 */
[----:B------:R-:W4:Y:S04]  /*97ae0*/  LDL.LU R166, [R1+0x141c] ;  /* 0x00141c0001a67983 */ /* 0x000f280000300800 */
[----:B------:R-:W4:Y:S04]  /*97af0*/  LDL.LU R164, [R1+0x1420] ;  /* 0x0014200001a47983 */ /* 0x000f280000300800 */
[----:B------:R-:W4:Y:S01]  /*97b00*/  LDL.LU R162, [R1+0x1424] ;  /* 0x0014240001a27983 */ /* 0x000f220000300800 */
[----:B0-----:R-:W-:-:S05]  /*97b10*/  IADD3 R24, P3, R153, R4, RZ ;  /* 0x0000000499187210 */ /* 0x001fca0007f7e0ff */
[----:B------:R-:W-:-:S05]  /*97b20*/  IMAD.X R25, R154, 0x1, R3, P3 ;  /* 0x000000019a197824 */ /* 0x000fca00018e0603 */
[----:B------:R0:W-:Y:S04]  /*97b30*/  STL.64 [R1+0x3030], R24 ;  /* 0x0030301801007387 */ /* 0x0001e80000100a00 */
[----:B------:R-:W4:Y:S01]  /*97b40*/  LDL.LU R173, [R1+0x1428] ;  /* 0x0014280001ad7983 */ /* 0x000f220000300800 */
[----:B------:R-:W-:Y:S01]  /*97b50*/  VIADD R153, R153, UR5 ;  /* 0x0000000599997c36 */ /* 0x000fe20008000000 */
[----:B------:R-:W-:Y:S01]  /*97b60*/  ULDC UR5, c[0x0][0x248] ;  /* 0x0000920000057ab9 */ /* 0x000fe20000000800 */
[----:B0-----:R-:W-:-:S05]  /*97b70*/  F2FP.SATFINITE.E4M3.F32.PACK_AB_MERGE_C R25, R160, R161, RZ ;  /* 0x000000a1a019723e */ /* 0x001fca00048070ff */
[----:B------:R-:W-:Y:S04]  /*97b80*/  STL [R1+0x47b8], R25 ;  /* 0x0047b81901007387 */ /* 0x000fe80000100800 */
[----:B------:R-:W4:Y:S01]  /*97b90*/  LDL.LU R172, [R1+0x142c] ;  /* 0x00142c0001ac7983 */ /* 0x000f220000300800 */
[----:B------:R-:W-:-:S05]  /*97ba0*/  F2FP.SATFINITE.E4M3.F32.PACK_AB_MERGE_C R24, R158, R159, RZ ;  /* 0x0000009f9e18723e */ /* 0x000fca00048070ff */
[----:B------:R2:W-:Y:S04]  /*97bb0*/  STL [R1+0x47b4], R24 ;  /* 0x0047b41801007387 */ /* 0x0005e80000100800 */
[----:B------:R-:W4:Y:S04]  /*97bc0*/  LDL.LU R161, [R1+0x1430] ;  /* 0x0014300001a17983 */ /* 0x000f280000300800 */
[----:B------:R-:W4:Y:S04]  /*97bd0*/  LDL.LU R160, [R1+0x1434] ;  /* 0x0014340001a07983 */ /* 0x000f280000300800 */
[----:B------:R-:W4:Y:S01]  /*97be0*/  LDL.LU R175, [R1+0x1438] ;  /* 0x0014380001af7983 */ /* 0x000f220000300800 */
[----:B--2---:R-:W-:-:S03]  /*97bf0*/  F2FP.SATFINITE.E4M3.F32.PACK_AB_MERGE_C R24, R155, R157, RZ ;  /* 0x0000009d9b18723e */ /* 0x004fc600048070ff */
[----:B------:R-:W2:Y:S01]  /*97c00*/  LDL.LU R174, [R1+0x143c] ;  /* 0x00143c0001ae7983 */ /* 0x000ea20000300800 */
[----:B------:R-:W-:-:S03]  /*97c10*/  SHF.R.S32.HI R154, RZ, 0x1f, R153 ;  /* 0x0000001fff9a7819 */ /* 0x000fc60000011499 */
[----:B------:R0:W-:Y:S04]  /*97c20*/  STL [R1+0x47b0], R24 ;  /* 0x0047b01801007387 */ /* 0x0001e80000100800 */
[----:B------:R-:W2:Y:S04]  /*97c30*/  LDL.LU R159, [R1+0x1440] ;  /* 0x00144000019f7983 */ /* 0x000ea80000300800 */
[----:B------:R-:W2:Y:S01]  /*97c40*/  LDL.LU R158, [R1+0x1444] ;  /* 0x00144400019e7983 */ /* 0x000ea20000300800 */
[----:B0-----:R-:W-:-:S03]  /*97c50*/  IADD3 R24, P3, R153, R2, RZ ;  /* 0x0000000299187210 */ /* 0x001fc60007f7e0ff */
[----:B------:R-:W2:Y:S02]  /*97c60*/  LDL.LU R157, [R1+0x1448] ;  /* 0x00144800019d7983 */ /* 0x000ea40000300800 */
[----:B------:R-:W-:-:S05]  /*97c70*/  IMAD.X R25, R154, 0x1, R13, P3 ;  /* 0x000000019a197824 */ /* 0x000fca00018e060d */
[----:B------:R0:W-:Y:S04]  /*97c80*/  STL.64 [R1+0x3010], R24 ;  /* 0x0030101801007387 */ /* 0x0001e80000100a00 */
[----:B------:R-:W2:Y:S04]  /*97c90*/  LDL.LU R155, [R1+0x144c] ;  /* 0x00144c00019b7983 */ /* 0x000ea80000300800 */
[----:B------:R-:W2:Y:S01]  /*97ca0*/  LDL.LU R171, [R1+0x1450] ;  /* 0x0014500001ab7983 */ /* 0x000ea20000300800 */
[----:B0-----:R-:W-:-:S03]  /*97cb0*/  IADD3 R24, P3, R153, R0, RZ ;  /* 0x0000000099187210 */ /* 0x001fc60007f7e0ff */
[----:B------:R-:W2:Y:S02]  /*97cc0*/  LDL.LU R170, [R1+0x1454] ;  /* 0x0014540001aa7983 */ /* 0x000ea40000300800 */
[----:B------:R-:W-:Y:S01]  /*97cd0*/  IMAD.X R25, R154, 0x1, R7, P3 ;  /* 0x000000019a197824 */ /* 0x000fe200018e0607 */
[----:B---3--:R-:W-:Y:S02]  /*97ce0*/  F2FP.SATFINITE.E4M3.F32.PACK_AB_MERGE_C R165, R165, R169, RZ ;  /* 0x000000a9a5a5723e */ /* 0x008fe400048070ff */
[----:B------:R-:W3:Y:S04]  /*97cf0*/  LDL.LU R169, [R1+0x1458] ;  /* 0x0014580001a97983 */ /* 0x000ee80000300800 */
[----:B------:R0:W-:Y:S01]  /*97d00*/  STL.64 [R1+0x3000], R24 ;  /* 0x0030001801007387 */ /* 0x0001e20000100a00 */
[----:B------:R-:W-:-:S03]  /*97d10*/  F2FP.SATFINITE.E4M3.F32.PACK_AB_MERGE_C R163, R163, R168, RZ ;  /* 0x000000a8a3a3723e */ /* 0x000fc600048070ff */
[----:B------:R-:W3:Y:S01]  /*97d20*/  LDL.LU R168, [R1+0x145c] ;  /* 0x00145c0001a87983 */ /* 0x000ee20000300800 */
[----:B0-----:R-:W-:-:S05]  /*97d30*/  IADD3 R24, P3, R153, R6, RZ ;  /* 0x0000000699187210 */ /* 0x001fca0007f7e0ff */
[----:B------:R-:W-:-:S05]  /*97d40*/  IMAD.X R25, R154, 0x1, R5, P3 ;  /* 0x000000019a197824 */ /* 0x000fca00018e0605 */
[----:B------:R0:W-:Y:S02]  /*97d50*/  STL.64 [R1+0x2ff8], R24 ;  /* 0x002ff81801007387 */ /* 0x0001e40000100a00 */
[----:B0-----:R-:W-:-:S05]  /*97d60*/  IADD3 R24, P3, R153, R4, RZ ;  /* 0x0000000499187210 */ /* 0x001fca0007f7e0ff */
[----:B------:R-:W-:Y:S02]  /*97d70*/  IMAD.X R25, R154, 0x1, R3, P3 ;  /* 0x000000019a197824 */ /* 0x000fe400018e0603 */
[----:B------:R-:W-:Y:S01]  /*97d80*/  VIADD R153, R153, UR5 ;  /* 0x0000000599997c36 */ /* 0x000fe20008000000 */
[----:B------:R-:W-:-:S04]  /*97d90*/  ULDC UR5, c[0x0][0x248] ;  /* 0x0000920000057ab9 */ /* 0x000fc80000000800 */
[----:B------:R-:W-:Y:S02]  /*97da0*/  SHF.R.S32.HI R154, RZ, 0x1f, R153 ;  /* 0x0000001fff9a7819 */ /* 0x000fe40000011499 */
[----:B----4-:R-:W-:-:S05]  /*97db0*/  F2FP.SATFINITE.E4M3.F32.PACK_AB_MERGE_C R26, R162, R164, RZ ;  /* 0x000000a4a21a723e */ /* 0x010fca00048070ff */
[----:B------:R-:W-:Y:S04]  /*97dc0*/  STL [R1+0x1404], R26 ;  /* 0x0014041a01007387 */ /* 0x000fe80000100800 */
[----:B------:R-:W4:Y:S04]  /*97dd0*/  LDL.LU R164, [R1+0x1460] ;  /* 0x0014600001a47983 */ /* 0x000f280000300800 */
[----:B------:R-:W4:Y:S04]  /*97de0*/  LDL.LU R162, [R1+0x1464] ;  /* 0x0014640001a27983 */ /* 0x000f280000300800 */
[----:B------:R0:W-:Y:S02]  /*97df0*/  STL.64 [R1+0x2ff0], R24 ;  /* 0x002ff01801007387 */ /* 0x0001e40000100a00 */
[----:B0-----:R-:W-:-:S02]  /*97e00*/  F2FP.SATFINITE.E4M3.F32.PACK_AB_MERGE_C R25, R172, R173, RZ ;  /* 0x000000adac19723e */ /* 0x001fc400048070ff */
[----:B------:R-:W4:Y:S04]  /*97e10*/  LDL.LU R173, [R1+0x1468] ;  /* 0x0014680001ad7983 */ /* 0x000f280000300800 */
[----:B------:R-:W-:Y:S04]  /*97e20*/  STL [R1+0x1400], R25 ;  /* 0x0014001901007387 */ /* 0x000fe80000100800 */
[----:B------:R-:W4:Y:S01]  /*97e30*/  LDL.LU R172, [R1+0x146c] ;  /* 0x00146c0001ac7983 */ /* 0x000f220000300800 */
[----:B------:R-:W-:-:S05]  /*97e40*/  F2FP.SATFINITE.E4M3.F32.PACK_AB_MERGE_C R24, R160, R161, RZ ;  /* 0x000000a1a018723e */ /* 0x000fca00048070ff */
[----:B------:R2:W-:Y:S04]  /*97e50*/  STL [R1+0x140c], R24 ;  /* 0x00140c1801007387 */ /* 0x0005e80000100800 */
[----:B------:R-:W4:Y:S04]  /*97e60*/  LDL.LU R161, [R1+0x1470] ;  /* 0x0014700001a17983 */ /* 0x000f280000300800 */
[----:B------:R-:W4:Y:S01]  /*97e70*/  LDL.LU R160, [R1+0x1474] ;  /* 0x0014740001a07983 */ /* 0x000f220000300800 */
[----:B--2---:R-:W-:-:S03]  /*97e80*/  F2FP.SATFINITE.E4M3.F32.PACK_AB_MERGE_C R24, R174, R175, RZ ;  /* 0x000000afae18723e */ /* 0x004fc600048070ff */
[----:B------:R-:W2:Y:S04]  /*97e90*/  LDL.LU R175, [R1+0x1478] ;  /* 0x0014780001af7983 */ /* 0x000ea80000300800 */
[----:B------:R-:W2:Y:S04]  /*97ea0*/  LDL.LU R174, [R1+0x147c] ;  /* 0x00147c0001ae7983 */ /* 0x000ea80000300800 */
[----:B------:R0:W-:Y:S02]  /*97eb0*/  STL [R1+0x1408], R24 ;  /* 0x0014081801007387 */ /* 0x0001e40000100800 */
[----:B0-----:R-:W-:-:S05]  /*97ec0*/  IADD3 R24, P3, R153, R2, RZ ;  /* 0x0000000299187210 */ /* 0x001fca0007f7e0ff */
[----:B------:R-:W-:-:S05]  /*97ed0*/  IMAD.X R25, R154, 0x1, R13, P3 ;  /* 0x000000019a197824 */ /* 0x000fca00018e060d */
[----:B------:R0:W-:Y:S02]  /*97ee0*/  STL.64 [R1+0x2fd0], R24 ;  /* 0x002fd01801007387 */ /* 0x0001e40000100a00 */
[----:B0-----:R-:W-:Y:S02]  /*97ef0*/  F2FP.SATFINITE.E4M3.F32.PACK_AB_MERGE_C R25, R158, R159, RZ ;  /* 0x0000009f9e19723e */ /* 0x001fe400048070ff */
[----:B------:R-:W-:Y:S01]  /*97f00*/  F2FP.SATFINITE.E4M3.F32.PACK_AB_MERGE_C R24, R155, R157, RZ ;  /* 0x0000009d9b18723e */ /* 0x000fe200048070ff */
[----:B------:R-:W2:Y:S04]  /*97f10*/  LDL.LU R159, [R1+0x1480] ;  /* 0x00148000019f7983 */ /* 0x000ea80000300800 */
[----:B------:R-:W-:Y:S04]  /*97f20*/  STL [R1+0x1414], R25 ;  /* 0x0014141901007387 */ /* 0x000fe80000100800 */
[----:B------:R-:W2:Y:S04]  /*97f30*/  LDL.LU R158, [R1+0x1484] ;  /* 0x00148400019e7983 */ /* 0x000ea80000300800 */
[----:B------:R0:W-:Y:S04]  /*97f40*/  STL [R1+0x1410], R24 ;  /* 0x0014101801007387 */ /* 0x0001e80000100800 */
[----:B------:R-:W2:Y:S04]  /*97f50*/  LDL.LU R157, [R1+0x1488] ;  /* 0x00148800019d7983 */ /* 0x000ea80000300800 */
[----:B------:R-:W2:Y:S01]  /*97f60*/  LDL.LU R155, [R1+0x148c] ;  /* 0x00148c00019b7983 */ /* 0x000ea20000300800 */
[----:B0-----:R-:W-:-:S05]  /*97f70*/  IADD3 R24, P3, R153, R0, RZ ;  /* 0x0000000099187210 */ /* 0x001fca0007f7e0ff */
[----:B------:R-:W-:-:S05]  /*97f80*/  IMAD.X R25, R154, 0x1, R7, P3 ;  /* 0x000000019a197824 */ /* 0x000fca00018e0607 */
[----:B------:R0:W-:Y:S02]  /*97f90*/  STL.64 [R1+0x2fc0], R24 ;  /* 0x002fc01801007387 */ /* 0x0001e40000100a00 */
[----:B0-----:R-:W-:Y:S02]  /*97fa0*/  F2FP.SATFINITE.E4M3.F32.PACK_AB_MERGE_C R25, R170, R171, RZ ;  /* 0x000000abaa19723e */ /* 0x001fe400048070ff */
[----:B---3--:R-:W-:Y:S01]  /*97fb0*/  F2FP.SATFINITE.E4M3.F32.PACK_AB_MERGE_C R24, R168, R169, RZ ;  /* 0x000000a9a818723e */ /* 0x008fe200048070ff */
[----:B------:R-:W3:Y:S04]  /*97fc0*/  LDL.LU R171, [R1+0x1490] ;  /* 0x0014900001ab7983 */ /* 0x000ee80000300800 */
[----:B------:R-:W-:Y:S04]  /*97fd0*/  STL [R1+0x141c], R25 ;  /* 0x00141c1901007387 */ /* 0x000fe80000100800 */
[----:B------:R-:W3:Y:S04]  /*97fe0*/  LDL.LU R170, [R1+0x1494] ;  /* 0x0014940001aa7983 */ /* 0x000ee80000300800 */
[----:B------:R0:W-:Y:S04]  /*97ff0*/  STL [R1+0x1418], R24 ;  /* 0x0014181801007387 */ /* 0x0001e80000100800 */
[----:B------:R-:W3:Y:S04]  /*98000*/  LDL.LU R169, [R1+0x1498] ;  /* 0x0014980001a97983 */ /* 0x000ee80000300800 */
        /* <DEDUP_REMOVED lines=30> */
[----:B------:R-:W2:Y:S04]  /*981f0*/  LDL.LU R159, [R1+0x14c0] ;  /* 0x0014c000019f7983 */ /* 0x000ea80000300800 */
[----:B------:R-:W-:Y:S01]  /*98200*/  STL [R1+0x4634], R25 ;  /* 0x0046341901007387 */ /* 0x000fe20000100800 */
[----:B------:R-:W-:-:S03]  /*98210*/  F2FP.SATFINITE.E4M3.F32.PACK_AB_MERGE_C R24, R155, R157, RZ ;  /* 0x0000009d9b18723e */ /* 0x000fc600048070ff */
[----:B------:R-:W2:Y:S04]  /*98220*/  LDL.LU R158, [R1+0x14c4] ;  /* 0x0014c400019e7983 */ /* 0x000ea80000300800 */
[----:B------:R0:W-:Y:S04]  /*98230*/  STL [R1+0x4630], R24 ;  /* 0x0046301801007387 */ /* 0x0001e80000100800 */
[----:B------:R-:W2:Y:S04]  /*98240*/  LDL.LU R157, [R1+0x14c8] ;  /* 0x0014c800019d7983 */ /* 0x000ea80000300800 */
[----:B------:R-:W2:Y:S01]  /*98250*/  LDL.LU R155, [R1+0x14cc] ;  /* 0x0014cc00019b7983 */ /* 0x000ea20000300800 */
[----:B0-----:R-:W-:-:S05]  /*98260*/  IADD3 R24, P3, R153, R0, RZ ;  /* 0x0000000099187210 */ /* 0x001fca0007f7e0ff */
[----:B------:R-:W-:-:S05]  /*98270*/  IMAD.X R25, R154, 0x1, R7, P3 ;  /* 0x000000019a197824 */ /* 0x000fca00018e0607 */
[----:B------:R3:W-:Y:S02]  /*98280*/  STL.64 [R1+0x2f80], R24 ;  /* 0x002f801801007387 */ /* 0x0007e40000100a00 */
[----:B---3--:R-:W-:Y:S02]  /*98290*/  F2FP.SATFINITE.E4M3.F32.PACK_AB_MERGE_C R25, R170, R171, RZ ;  /* 0x000000abaa19723e */ /* 0x008fe400048070ff */
[----:B------:R-:W3:Y:S04]  /*982a0*/  LDL.LU R171, [R1+0x14d0] ;  /* 0x0014d00001ab7983 */ /* 0x000ee80000300800 */
[----:B------:R-:W-:Y:S01]  /*982b0*/  STL [R1+0x4640], R25 ;  /* 0x0046401901007387 */ /* 0x000fe20000100800 */
[----:B------:R-:W-:-:S03]  /*982c0*/  F2FP.SATFINITE.E4M3.F32.PACK_AB_MERGE_C R24, R168, R169, RZ ;  /* 0x000000a9a818723e */ /* 0x000fc600048070ff */
        /* <DEDUP_REMOVED lines=222> */
[----:B------:R-:W2:Y:S04]  /*990b0*/  LDL.LU R158, [R1+0x1204] ;  /* 0x00120400019e7983 */ /* 0x000ea80000300800 */
[----:B------:R0:W-:Y:S02]  /*990c0*/  STL [R1+0x4e10], R24 ;  /* 0x004e101801007387 */ /* 0x0001e40000100800 */
[----:B0-----:R-:W-:-:S02]  /*990d0*/  F2FP.SATFINITE.E4M3.F32.PACK_AB_MERGE_C R24, R155, R157, RZ ;  /* 0x0000009d9b18723e */ /* 0x001fc400048070ff */
[----:B------:R-:W2:Y:S04]  /*990e0*/  LDL.LU R157, [R1+0x1208] ;  /* 0x00120800019d7983 */ /* 0x000ea80000300800 */
[----:B------:R-:W2:Y:S04]  /*990f0*/  LDL.LU R155, [R1+0x120c] ;  /* 0x00120c00019b7983 */ /* 0x000ea80000300800 */
[----:B------:R0:W-:Y:S02]  /*99100*/  STL [R1+0x4e1c], R24 ;  /* 0x004e1c1801007387 */ /* 0x0001e40000100800 */
[----:B0-----:R-:W-:-:S05]  /*99110*/  IADD3 R24, P3, R153, R0, RZ ;  /* 0x0000000099187210 */ /* 0x001fca0007f7e0ff */
[----:B------:R-:W-:-:S05]  /*99120*/  IMAD.X R25, R154, 0x1, R7, P3 ;  /* 0x000000019a197824 */ /* 0x000fca00018e0607 */
[----:B------:R3:W-:Y:S02]  /*99130*/  STL.64 [R1+0x2e48], R24 ;  /* 0x002e481801007387 */ /* 0x0007e40000100a00 */
[----:B---3--:R-:W-:Y:S02]  /*99140*/  F2FP.SATFINITE.E4M3.F32.PACK_AB_MERGE_C R25, R170, R171, RZ ;  /* 0x000000abaa19723e */ /* 0x008fe400048070ff */
[----:B------:R-:W-:Y:S01]  /*99150*/  F2FP.SATFINITE.E4M3.F32.PACK_AB_MERGE_C R24, R168, R169, RZ ;  /* 0x000000a9a818723e */ /* 0x000fe200048070ff */
        /* <DEDUP_REMOVED lines=12> */
[----:B------:R-:W-:Y:S01]  /*99220*/  F2FP.SATFINITE.E4M3.F32.PACK_AB_MERGE_C R167, R167, R177, RZ ;  /* 0x000000b1a7a7723e */ /* 0x000fe200048070ff */
[----:B------:R-:W-:-:S03]  /*99230*/  ULDC UR5, c[0x0][0x248] ;  /* 0x0000920000057ab9 */ /* 0x000fc60000000800 */
[----:B------:R-:W-:Y:S02]  /*99240*/  SHF.R.S32.HI R154, RZ, 0x1f, R153 ;  /* 0x0000001fff9a7819 */ /* 0x000fe40000011499 */
[----:B------:R-:W-:Y:S02]  /*99250*/  F2FP.SATFINITE.E4M3.F32.PACK_AB_MERGE_C R166, R166, R176, RZ ;  /* 0x000000b0a6a6723e */ /* 0x000fe400048070ff */
        /* <DEDUP_REMOVED lines=13> */
[----:B0-----:R-:W-:Y:S02]  /*99330*/  IADD3 R24, P3, R153, R2, RZ ;  /* 0x0000000299187210 */ /* 0x001fe40007f7e0ff */
[----:B--2---:R-:W-:-:S03]  /*99340*/  F2FP.SATFINITE.E4M3.F32.PACK_AB_MERGE_C R26, R174, R175, RZ ;  /* 0x000000afae1a723e */ /* 0x004fc600048070ff */
[----:B------:R-:W-:Y:S02]  /*99350*/  IMAD.X R25, R154, 0x1, R13, P3 ;  /* 0x000000019a197824 */ /* 0x000fe400018e060d */
[----:B------:R-:W-:Y:S04]  /*99360*/  STL [R1+0x4d90], R26 ;  /* 0x004d901a01007387 */ /* 0x000fe80000100800 */
[----:B------:R0:W-:Y:S04]  /*99370*/  STL.64 [R1+0x2e00], R24 ;  /* 0x002e001801007387 */ /* 0x0001e80000100a00 */
[----:B------:R-:W2:Y:S04]  /*99380*/  LDL.LU R177, [R1+0x1238] ;  /* 0x0012380001b17983 */ /* 0x000ea80000300800 */
[----:B------:R-:W2:Y:S01]  /*99390*/  LDL.LU R176, [R1+0x123c] ;  /* 0x00123c0001b07983 */ /* 0x000ea20000300800 */
[----:B0-----:R-:W-:-:S05]  /*993a0*/  F2FP.SATFINITE.E4M3.F32.PACK_AB_MERGE_C R24, R158, R159, RZ ;  /* 0x0000009f9e18723e */ /* 0x001fca00048070ff */
[----:B------:R0:W-:Y:S04]  /*993b0*/  STL [R1+0x4d48], R24 ;  /* 0x004d481801007387 */ /* 0x0001e80000100800 */
[----:B------:R-:W2:Y:S04]  /*993c0*/  LDL.LU R159, [R1+0x1240] ;  /* 0x00124000019f7983 */ /* 0x000ea80000300800 */
[----:B------:R-:W2:Y:S01]  /*993d0*/  LDL.LU R158, [R1+0x1244] ;  /* 0x00124400019e7983 */ /* 0x000ea20000300800 */
[----:B0-----:R-:W-:-:S05]  /*993e0*/  F2FP.SATFINITE.E4M3.F32.PACK_AB_MERGE_C R24, R155, R157, RZ ;  /* 0x0000009d9b18723e */ /* 0x001fca00048070ff */
        /* <DEDUP_REMOVED lines=8> */
[----:B------:R-:W-:Y:S04]  /*99470*/  STL [R1+0x4d00], R25 ;  /* 0x004d001901007387 */ /* 0x000fe80000100800 */
[----:B------:R-:W3:Y:S01]  /*99480*/  LDL.LU R170, [R1+0x1254] ;  /* 0x0012540001aa7983 */ /* 0x000ee20000300800 */
[----:B------:R-:W-:-:S05]  /*99490*/  F2FP.SATFINITE.E4M3.F32.PACK_AB_MERGE_C R24, R168, R169, RZ ;  /* 0x000000a9a818723e */ /* 0x000fca00048070ff */
        /* <DEDUP_REMOVED lines=15> */
[----:B------:R0:W-:Y:S04]  /*99590*/  STL.64 [R1+0x2dd0], R24 ;  /* 0x002dd01801007387 */ /* 0x0001e80000100a00 */
[----:B------:R-:W4:Y:S01]  /*995a0*/  LDL.LU R175, [R1+0x1268] ;  /* 0x0012680001af7983 */ /* 0x000f220000300800 */
[----:B0-----:R-:W-:-:S05]  /*995b0*/  F2FP.SATFINITE.E4M3.F32.PACK_AB_MERGE_C R25, R172, R173, RZ ;  /* 0x000000adac19723e */ /* 0x001fca00048070ff */
[----:B------:R-:W-:Y:S04]  /*995c0*/  STL [R1+0x4cb8], R25 ;  /* 0x004cb81901007387 */ /* 0x000fe80000100800 */
[----:B------:R-:W4:Y:S01]  /*995d0*/  LDL.LU R174, [R1+0x126c] ;  /* 0x00126c0001ae7983 */ /* 0x000f220000300800 */
[----:B------:R-:W-:-:S05]  /*995e0*/  F2FP.SATFINITE.E4M3.F32.PACK_AB_MERGE_C R24, R160, R161, RZ ;  /* 0x000000a1a018723e */ /* 0x000fca00048070ff */
[----:B------:R0:W-:Y:S04]  /*995f0*/  STL [R1+0x4c2c], R24 ;  /* 0x004c2c1801007387 */ /* 0x0001e80000100800 */
[----:B------:R-:W4:Y:S04]  /*99600*/  LDL.LU R173, [R1+0x1270] ;  /* 0x0012700001ad7983 */ /* 0x000f280000300800 */
[----:B------:R-:W4:Y:S04]  /*99610*/  LDL.LU R172, [R1+0x1274] ;  /* 0x0012740001ac7983 */ /* 0x000f280000300800 */
[----:B------:R-:W4:Y:S04]  /*99620*/  LDL.LU R161, [R1+0x1278] ;  /* 0x0012780001a17983 */ /* 0x000f280000300800 */
[----:B------:R-:W4:Y:S01]  /*99630*/  LDL.LU R160, [R1+0x127c] ;  /* 0x00127c0001a07983 */ /* 0x000f220000300800 */
[----:B0-----:R-:W-:-:S02]  /*99640*/  IADD3 R24, P3, R153, R2, RZ ;  /* 0x0000000299187210 */ /* 0x001fc40007f7e0ff */
[----:B--2---:R-:W-:-:S03]  /*99650*/  F2FP.SATFINITE.E4M3.F32.PACK_AB_MERGE_C R26, R176, R177, RZ ;  /* 0x000000b1b01a723e */ /* 0x004fc600048070ff */
[----:B------:R-:W-:Y:S02]  /*99660*/  IMAD.X R25, R154, 0x1, R13, P3 ;  /* 0x000000019a197824 */ /* 0x000fe400018e060d */
[----:B------:R-:W-:Y:S04]  /*99670*/  STL [R1+0x4c64], R26 ;  /* 0x004c641a01007387 */ /* 0x000fe80000100800 */
[----:B------:R0:W-:Y:S02]  /*99680*/  STL.64 [R1+0x2db0], R24 ;  /* 0x002db01801007387 */ /* 0x0001e40000100a00 */
[----:B0-----:R-:W-:Y:S02]  /*99690*/  F2FP.SATFINITE.E4M3.F32.PACK_AB_MERGE_C R25, R158, R159, RZ ;  /* 0x0000009f9e19723e */ /* 0x001fe400048070ff */
[----:B------:R-:W2:Y:S04]  /*996a0*/  LDL.LU R159, [R1+0x1280] ;  /* 0x00128000019f7983 */ /* 0x000ea80000300800 */
[----:B------:R-:W-:Y:S04]  /*996b0*/  STL [R1+0x4bcc], R25 ;  /* 0x004bcc1901007387 */ /* 0x000fe80000100800 */
[----:B------:R-:W2:Y:S01]  /*996c0*/  LDL.LU R158, [R1+0x1284] ;  /* 0x00128400019e7983 */ /* 0x000ea20000300800 */
[----:B------:R-:W-:-:S05]  /*996d0*/  F2FP.SATFINITE.E4M3.F32.PACK_AB_MERGE_C R24, R155, R157, RZ ;  /* 0x0000009d9b18723e */ /* 0x000fca00048070ff */
        /* <DEDUP_REMOVED lines=27> */
[----:B0-----:R-:W-:-:S05]  /*99890*/  F2FP.SATFINITE.E4M3.F32.PACK_AB_MERGE_C R25, R174, R175, RZ ;  /* 0x000000afae19723e */ /* 0x001fca00048070ff */
[----:B------:R-:W-:Y:S01]  /*998a0*/  STL [R1+0x4b74], R25 ;  /* 0x004b741901007387 */ /* 0x000fe20000100800 */
[----:B------:R-:W-:-:S05]  /*998b0*/  F2FP.SATFINITE.E4M3.F32.PACK_AB_MERGE_C R24, R172, R173, RZ ;  /* 0x000000adac18723e */ /* 0x000fca00048070ff */
[----:B------:R0:W-:Y:S04]  /*998c0*/  STL [R1+0x4b1c], R24 ;  /* 0x004b1c1801007387 */ /* 0x0001e80000100800 */
[----:B------:R-:W4:Y:S04]  /*998d0*/  LDL.LU R179, [R1+0x12a8] ;  /* 0x0012a80001b37983 */ /* 0x000f280000300800 */
[----:B------:R-:W4:Y:S01]  /*998e0*/  LDL.LU R178, [R1+0x12ac] ;  /* 0x0012ac0001b27983 */ /* 0x000f220000300800 */
[----:B0-----:R-:W-:-:S05]  /*998f0*/  F2FP.SATFINITE.E4M3.F32.PACK_AB_MERGE_C R24, R160, R161, RZ ;  /* 0x000000a1a018723e */ /* 0x001fca00048070ff */
[----:B------:R0:W-:Y:S04]  /*99900*/  STL [R1+0x4b24], R24 ;  /* 0x004b241801007387 */ /* 0x0001e80000100800 */
[----:B------:R-:W4:Y:S04]  /*99910*/  LDL.LU R177, [R1+0x12b0] ;  /* 0x0012b00001b17983 */ /* 0x000f280000300800 */
[----:B------:R-:W4:Y:S01]  /*99920*/  LDL.LU R176, [R1+0x12b4] ;  /* 0x0012b40001b07983 */ /* 0x000f220000300800 */
[----:B0-----:R-:W-:-:S03]  /*99930*/  IADD3 R24, P3, R153, R2, RZ ;  /* 0x0000000299187210 */ /* 0x001fc60007f7e0ff */
[----:B------:R-:W4:Y:S04]  /*99940*/  LDL.LU R161, [R1+0x12b8] ;  /* 0x0012b80001a17983 */ /* 0x000f280000300800 */
[----:B------:R-:W4:Y:S01]  /*99950*/  LDL.LU R160, [R1+0x12bc] ;  /* 0x0012bc0001a07983 */ /* 0x000f220000300800 */
[----:B------:R-:W-:-:S05]  /*99960*/  IMAD.X R25, R154, 0x1, R13, P3 ;  /* 0x000000019a197824 */ /* 0x000fca00018e060d */
[----:B------:R2:W-:Y:S02]  /*99970*/  STL.64 [R1+0x2d70], R24 ;  /* 0x002d701801007387 */ /* 0x0005e40000100a00 */
[----:B--2---:R-:W-:Y:S02]  /*99980*/  F2FP.SATFINITE.E4M3.F32.PACK_AB_MERGE_C R25, R158, R159, RZ ;  /* 0x0000009f9e19723e */ /* 0x004fe400048070ff */
        /* <DEDUP_REMOVED lines=9> */
[----:B------:R3:W-:Y:S04]  /*99a20*/  STL.64 [R1+0x2d68], R24 ;  /* 0x002d681801007387 */ /* 0x0007e80000100a00 */
[----:B------:R-:W2:Y:S01]  /*99a30*/  LDL.LU R173, [R1+0x12d0] ;  /* 0x0012d00001ad7983 */ /* 0x000ea20000300800 */
[----:B---3--:R-:W-:-:S05]  /*99a40*/  F2FP.SATFINITE.E4M3.F32.PACK_AB_MERGE_C R25, R170, R171, RZ ;  /* 0x000000abaa19723e */ /* 0x008fca00048070ff */
        /* <DEDUP_REMOVED lines=18> */
[----:B------:R-:W4:Y:S04]  /*99b70*/  LDL.LU R169, [R1+0x12e8] ;  /* 0x0012e80001a97983 */ /* 0x000f280000300800 */
[----:B------:R0:W-:Y:S04]  /*99b80*/  STL.64 [R1+0x2120], R24 ;  /* 0x0021201801007387 */ /* 0x0001e80000100a00 */
[----:B------:R-:W4:Y:S04]  /*99b90*/  LDL.LU R168, [R1+0x12ec] ;  /* 0x0012ec0001a87983 */ /* 0x000f280000300800 */
[----:B------:R-:W4:Y:S04]  /*99ba0*/  LDL.LU R164, [R1+0x12f0] ;  /* 0x0012f00001a47983 */ /* 0x000f280000300800 */
[----:B------:R-:W4:Y:S01]  /*99bb0*/  LDL.LU R162, [R1+0x12f4] ;  /* 0x0012f40001a27983 */ /* 0x000f220000300800 */
[----:B0-----:R-:W-:-:S05]  /*99bc0*/  F2FP.SATFINITE.E4M3.F32.PACK_AB_MERGE_C R25, R178, R179, RZ ;  /* 0x000000b3b219723e */ /* 0x001fca00048070ff */
[----:B------:R-:W-:Y:S01]  /*99bd0*/  STL [R1+0x4a08], R25 ;  /* 0x004a081901007387 */ /* 0x000fe20000100800 */
[----:B------:R-:W-:-:S05]  /*99be0*/  F2FP.SATFINITE.E4M3.F32.PACK_AB_MERGE_C R24, R176, R177, RZ ;  /* 0x000000b1b018723e */ /* 0x000fca00048070ff */
[----:B------:R0:W-:Y:S02]  /*99bf0*/  STL [R1+0x49c0], R24 ;  /* 0x0049c01801007387 */ /* 0x0001e40000100800 */
[----:B0-----:R-:W-:Y:S02]  /*99c00*/  F2FP.SATFINITE.E4M3.F32.PACK_AB_MERGE_C R24, R160, R161, RZ ;  /* 0x000000a1a018723e */ /* 0x001fe400048070ff */
[----:B------:R-:W4:Y:S04]  /*99c10*/  LDL.LU R161, [R1+0x12f8] ;  /* 0x0012f80001a17983 */ /* 0x000f280000300800 */
[----:B------:R-:W4:Y:S04]  /*99c20*/  LDL.LU R160, [R1+0x12fc] ;  /* 0x0012fc0001a07983 */ /* 0x000f280000300800 */
[----:B------:R0:W-:Y:S02]  /*99c30*/  STL [R1+0x49d8], R24 ;  /* 0x0049d81801007387 */ /* 0x0001e40000100800 */
[----:B0-----:R-:W-:-:S05]  /*99c40*/  IADD3 R24, P3, R153, R2, RZ ;  /* 0x0000000299187210 */ /* 0x001fca0007f7e0ff */
[----:B------:R-:W-:-:S05]  /*99c50*/  IMAD.X R25, R154, 0x1, R13, P3 ;  /* 0x000000019a197824 */ /* 0x000fca00018e060d */
[----:B------:R2:W-:Y:S02]  /*99c60*/  STL.64 [R1+0x2118], R24 ;  /* 0x0021181801007387 */ /* 0x0005e40000100a00 */
[----:B--2---:R-:W-:Y:S02]  /*99c70*/  F2FP.SATFINITE.E4M3.F32.PACK_AB_MERGE_C R25, R158, R159, RZ ;  /* 0x0000009f9e19723e */ /* 0x004fe400048070ff */
        /* <DEDUP_REMOVED lines=28> */
[----:B------:R0:W-:Y:S04]  /*99e40*/  STL.64 [R1+0x2100], R24 ;  /* 0x0021001801007387 */ /* 0x0001e80000100a00 */
[----:B------:R-:W4:Y:S01]  /*99e50*/  LDL.LU R177, [R1+0x1320] ;  /* 0x0013200001b17983 */ /* 0x000f220000300800 */
[----:B0-----:R-:W-:Y:S02]  /*99e60*/  F2FP.SATFINITE.E4M3.F32.PACK_AB_MERGE_C R25, R168, R169, RZ ;  /* 0x000000a9a819723e */ /* 0x001fe400048070ff */
[----:B------:R-:W-:-:S03]  /*99e70*/  F2FP.SATFINITE.E4M3.F32.PACK_AB_MERGE_C R24, R162, R164, RZ ;  /* 0x000000a4a218723e */ /* 0x000fc600048070ff */
[----:B------:R-:W-:Y:S04]  /*99e80*/  STL [R1+0x48f8], R25 ;  /* 0x0048f81901007387 */ /* 0x000fe80000100800 */
[----:B------:R-:W4:Y:S04]  /*99e90*/  LDL.LU R176, [R1+0x1324] ;  /* 0x0013240001b07983 */ /* 0x000f280000300800 */
[----:B------:R0:W-:Y:S04]  /*99ea0*/  STL [R1+0x48b8], R24 ;  /* 0x0048b81801007387 */ /* 0x0001e80000100800 */
[----:B------:R-:W4:Y:S04]  /*99eb0*/  LDL.LU R169, [R1+0x1328] ;  /* 0x0013280001a97983 */ /* 0x000f280000300800 */
[----:B------:R-:W4:Y:S04]  /*99ec0*/  LDL.LU R168, [R1+0x132c] ;  /* 0x00132c0001a87983 */ /* 0x000f280000300800 */
[----:B------:R-:W4:Y:S04]  /*99ed0*/  LDL.LU R164, [R1+0x1330] ;  /* 0x0013300001a47983 */ /* 0x000f280000300800 */
[----:B------:R-:W4:Y:S01]  /*99ee0*/  LDL.LU R162, [R1+0x1334] ;  /* 0x0013340001a27983 */ /* 0x000f220000300800 */
[----:B0-----:R-:W-:-:S03]  /*99ef0*/  F2FP.SATFINITE.E4M3.F32.PACK_AB_MERGE_C R24, R160, R161, RZ ;  /* 0x000000a1a018723e */ /* 0x001fc600048070ff */
[----:B------:R-:W4:Y:S04]  /*99f00*/  LDL.LU R161, [R1+0x1338] ;  /* 0x0013380001a17983 */ /* 0x000f280000300800 */
[----:B------:R-:W4:Y:S04]  /*99f10*/  LDL.LU R160, [R1+0x133c] ;  /* 0x00133c0001a07983 */ /* 0x000f280000300800 */
[----:B------:R0:W-:Y:S02]  /*99f20*/  STL [R1+0x48c0], R24 ;  /* 0x0048c01801007387 */ /* 0x0001e40000100800 */
[----:B0-----:R-:W-:-:S05]  /*99f30*/  IADD3 R24, P3, R153, R2, RZ ;  /* 0x0000000299187210 */ /* 0x001fca0007f7e0ff */
        /* <DEDUP_REMOVED lines=50> */
[----:B------:R-:W-:Y:S02]  /*9a260*/  F2FP.SATFINITE.E4M3.F32.PACK_AB_MERGE_C R24, R155, R157, RZ ;  /* 0x0000009d9b18723e */ /* 0x000fe400048070ff */
        /* <DEDUP_REMOVED lines=8> */
[----:B------:R0:W-:Y:S01]  /*9a2f0*/  STL.64 [R1+0x20d0], R24 ;  /* 0x0020d01801007387 */ /* 0x0001e20000100a00 */
[----:B---3--:R-:W-:Y:S02]  /*9a300*/  F2FP.SATFINITE.E4M3.F32.PACK_AB_MERGE_C R27, R174, R175, RZ ;  /* 0x000000afae1b723e */ /* 0x008fe400048070ff */
[----:B0-----:R-:W-:Y:S02]  /*9a310*/  IADD3 R24, P3, R153, R6, RZ ;  /* 0x0000000699187210 */ /* 0x001fe40007f7e0ff */
[----:B------:R-:W-:-:S03]  /*9a320*/  F2FP.SATFINITE.E4M3.F32.PACK_AB_MERGE_C R26, R172, R173, RZ ;  /* 0x000000adac1a723e */ /* 0x000fc600048070ff */
[----:B------:R-:W-:Y:S01]  /*9a330*/  IMAD.X R25, R154, 0x1, R5, P3 ;  /* 0x000000019a197824 */ /* 0x000fe200018e0605 */
[----:B------:R-:W-:Y:S04]  /*9a340*/  STL [R1+0x47a4], R27 ;  /* 0x0047a41b01007387 */ /* 0x000fe80000100800 */
[----:B------:R-:W-:Y:S04]  /*9a350*/  STL [R1+0x47a0], R26 ;  /* 0x0047a01a01007387 */ /* 0x000fe80000100800 */
[----:B------:R0:W-:Y:S04]  /*9a360*/  STL.64 [R1+0x20c8], R24 ;  /* 0x0020c81801007387 */ /* 0x0001e80000100a00 */
[----:B------:R-:W3:Y:S04]  /*9a370*/  LDL.LU R179, [R1+0x1390] ;  /* 0x0013900001b37983 */ /* 0x000ee80000300800 */
[----:B------:R-:W3:Y:S01]  /*9a380*/  LDL.LU R178, [R1+0x1394] ;  /* 0x0013940001b27983 */ /* 0x000ee20000300800 */
[----:B0-----:R-:W-:-:S05]  /*9a390*/  F2FP.SATFINITE.E4M3.F32.PACK_AB_MERGE_C R24, R170, R171, RZ ;  /* 0x000000abaa18723e */ /* 0x001fca00048070ff */
[----:B------:R0:W-:Y:S04]  /*9a3a0*/  STL [R1+0x4798], R24 ;  /* 0x0047981801007387 */ /* 0x0001e80000100800 */
[----:B------:R-:W3:Y:S04]  /*9a3b0*/  LDL.LU R177, [R1+0x1398] ;  /* 0x0013980001b17983 */ /* 0x000ee80000300800 */
[----:B------:R-:W3:Y:S01]  /*9a3c0*/  LDL.LU R176, [R1+0x139c] ;  /* 0x00139c0001b07983 */ /* 0x000ee20000300800 */
[----:B0-----:R-:W-:-:S03]  /*9a3d0*/  IADD3 R24, P3, R153, R4, RZ ;  /* 0x0000000499187210 */ /* 0x001fc60007f7e0ff */
[----:B------:R-:W3:Y:S04]  /*9a3e0*/  LDL.LU R174, [R1+0x13a0] ;  /* 0x0013a00001ae7983 */ /* 0x000ee80000300800 */
[----:B------:R-:W3:Y:S01]  /*9a3f0*/  LDL.LU R173, [R1+0x13a4] ;  /* 0x0013a40001ad7983 */ /* 0x000ee20000300800 */
[----:B------:R-:W-:-:S05]  /*9a400*/  IMAD.X R25, R154, 0x1, R3, P3 ;  /* 0x000000019a197824 */ /* 0x000fca00018e0603 */
[----:B------:R4:W-:Y:S04]  /*9a410*/  STL.64 [R1+0x20c0], R24 ;  /* 0x0020c01801007387 */ /* 0x0009e80000100a00 */
[----:B------:R-:W3:Y:S01]  /*9a420*/  LDL.LU R172, [R1+0x13a8] ;  /* 0x0013a80001ac7983 */ /* 0x000ee20000300800 */
[----:B------:R-:W-:Y:S01]  /*9a430*/  VIADD R153, R153, UR5 ;  /* 0x0000000599997c36 */ /* 0x000fe20008000000 */
[----:B------:R-:W-:-:S04]  /*9a440*/  ULDC UR5, c[0x0][0x248] ;  /* 0x0000920000057ab9 */ /* 0x000fc80000000800 */
[----:B------:R-:W-:Y:S02]  /*9a450*/  SHF.R.S32.HI R154, RZ, 0x1f, R153 ;  /* 0x0000001fff9a7819 */ /* 0x000fe40000011499 */
[----:B----4-:R-:W-:-:S05]  /*9a460*/  F2FP.SATFINITE.E4M3.F32.PACK_AB_MERGE_C R25, R168, R169, RZ ;  /* 0x000000a9a819723e */ /* 0x010fca00048070ff */
        /* <DEDUP_REMOVED lines=8> */
[----:B0-----:R-:W-:-:S05]  /*9a4f0*/  F2FP.SATFINITE.E4M3.F32.PACK_AB_MERGE_C R24, R160, R161, RZ ;  /* 0x000000a1a018723e */ /* 0x001fca00048070ff */
[----:B------:R0:W-:Y:S02]  /*9a500*/  STL [R1+0x4794], R24 ;  /* 0x0047941801007387 */ /* 0x0001e40000100800 */
[----:B0-----:R-:W-:-:S05]  /*9a510*/  IADD3 R24, P3, R153, R2, RZ ;  /* 0x0000000299187210 */ /* 0x001fca0007f7e0ff */
[----:B------:R-:W-:-:S05]  /*9a520*/  IMAD.X R25, R154, 0x1, R13, P3 ;  /* 0x000000019a197824 */ /* 0x000fca00018e060d */
[----:B------:R2:W-:Y:S02]  /*9a530*/  STL.64 [R1+0x20b8], R24 ;  /* 0x0020b81801007387 */ /* 0x0005e40000100a00 */
[----:B--2---:R-:W-:Y:S02]  /*9a540*/  F2FP.SATFINITE.E4M3.F32.PACK_AB_MERGE_C R24, R155, R157, RZ ;  /* 0x0000009d9b18723e */ /* 0x004fe400048070ff */
[----:B------:R-:W2:Y:S04]  /*9a550*/  LDL.LU R157, [R1+0x13c0] ;  /* 0x0013c000019d7983 */ /* 0x000ea80000300800 */
[----:B------:R-:W2:Y:S04]  /*9a560*/  LDL.LU R155, [R1+0x13c4] ;  /* 0x0013c400019b7983 */ /* 0x000ea80000300800 */
[----:B------:R0:W-:Y:S04]  /*9a570*/  STL [R1+0x4788], R24 ;  /* 0x0047881801007387 */ /* 0x0001e80000100800 */
[----:B------:R-:W2:Y:S04]  /*9a580*/  LDL.LU R164, [R1+0x13c8] ;  /* 0x0013c80001a47983 */ /* 0x000ea80000300800 */
[----:B------:R-:W2:Y:S01]  /*9a590*/  LDL.LU R162, [R1+0x13cc] ;  /* 0x0013cc0001a27983 */ /* 0x000ea20000300800 */
[----:B0-----:R-:W-:-:S05]  /*9a5a0*/  F2FP.SATFINITE.E4M3.F32.PACK_AB_MERGE_C R24, R158, R159, RZ ;  /* 0x0000009f9e18723e */ /* 0x001fca00048070ff */
[----:B------:R0:W-:Y:S04]  /*9a5b0*/  STL [R1+0x478c], R24 ;  /* 0x00478c1801007387 */ /* 0x0001e80000100800 */
[----:B------:R-:W2:Y:S04]  /*9a5c0*/  LDL.LU R161, [R1+0x13d0] ;  /* 0x0013d00001a17983 */ /* 0x000ea80000300800 */
[----:B------:R-:W2:Y:S04]  /*9a5d0*/  LDL.LU R160, [R1+0x13d4] ;  /* 0x0013d40001a07983 */ /* 0x000ea80000300800 */
[----:B------:R-:W2:Y:S04]  /*9a5e0*/  LDL.LU R159, [R1+0x13d8] ;  /* 0x0013d800019f7983 */ /* 0x000ea80000300800 */
[----:B------:R-:W2:Y:S01]  /*9a5f0*/  LDL.LU R158, [R1+0x13dc] ;  /* 0x0013dc00019e7983 */ /* 0x000ea20000300800 */
[----:B0-----:R-:W-:-:S05]  /*9a600*/  IADD3 R24, P3, R153, R0, RZ ;  /* 0x0000000099187210 */ /* 0x001fca0007f7e0ff */
[----:B------:R-:W-:-:S05]  /*9a610*/  IMAD.X R25, R154, 0x1, R7, P3 ;  /* 0x000000019a197824 */ /* 0x000fca00018e0607 */
[----:B------:R0:W-:Y:S01]  /*9a620*/  STL.64 [R1+0x20b0], R24 ;  /* 0x0020b01801007387 */ /* 0x0001e20000100a00 */
[----:B---3--:R-:W-:Y:S02]  /*9a630*/  F2FP.SATFINITE.E4M3.F32.PACK_AB_MERGE_C R27, R178, R179, RZ ;  /* 0x000000b3b21b723e */ /* 0x008fe400048070ff */
[----:B0-----:R-:W-:-:S03]  /*9a640*/  IADD3 R24, P3, R153, R6, RZ ;  /* 0x0000000699187210 */ /* 0x001fc60007f7e0ff */
[----:B------:R-:W-:Y:S02]  /*9a650*/  STL [R1+0x4784], R27 ;  /* 0x0047841b01007387 */ /* 0x000fe40000100800 */
[----:B------:R-:W-:Y:S01]  /*9a660*/  IMAD.X R25, R154, 0x1, R5, P3 ;  /* 0x000000019a197824 */ /* 0x000fe200018e0605 */
[----:B------:R-:W-:-:S05]  /*9a670*/  F2FP.SATFINITE.E4M3.F32.PACK_AB_MERGE_C R26, R176, R177, RZ ;  /* 0x000000b1b01a723e */ /* 0x000fca00048070ff */
[----:B------:R0:W-:Y:S04]  /*9a680*/  STL [R1+0x4780], R26 ;  /* 0x0047801a01007387 */ /* 0x0001e80000100800 */
[----:B------:R1:W-:Y:S01]  /*9a690*/  STL.64 [R1+0x20a8], R24 ;  /* 0x0020a81801007387 */ /* 0x0003e20000100a00 */
[----:B0-----:R-:W-:-:S05]  /*9a6a0*/  F2FP.SATFINITE.E4M3.F32.PACK_AB_MERGE_C R26, R173, R174, RZ ;  /* 0x000000aead1a723e */ /* 0x001fca00048070ff */
[----:B------:R-:W-:Y:S01]  /*9a6b0*/  STL [R1+0x477c], R26 ;  /* 0x00477c1a01007387 */ /* 0x000fe20000100800 */
[----:B-1----:R-:W-:-:S03]  /*9a6c0*/  IADD3 R24, P3, R153, R4, RZ ;  /* 0x0000000499187210 */ /* 0x002fc60007f7e0ff */
[----:B------:R-:W3:Y:S04]  /*9a6d0*/  LDL.LU R174, [R1+0x13e0] ;  /* 0x0013e00001ae7983 */ /* 0x000ee80000300800 */
[----:B------:R-:W3:Y:S01]  /*9a6e0*/  LDL.LU R173, [R1+0x13e4] ;  /* 0x0013e40001ad7983 */ /* 0x000ee20000300800 */
[----:B------:R-:W-:-:S05]  /*9a6f0*/  IMAD.X R25, R154, 0x1, R3, P3 ;  /* 0x000000019a197824 */ /* 0x000fca00018e0603 */
[----:B------:R4:W-:Y:S01]  /*9a700*/  STL.64 [R1+0x20a0], R24 ;  /* 0x0020a01801007387 */ /* 0x0009e20000100a00 */
[----:B------:R-:W-:Y:S01]  /*9a710*/  VIADD R153, R153, UR5 ;  /* 0x0000000599997c36 */ /* 0x000fe20008000000 */
[----:B------:R-:W-:-:S04]  /*9a720*/  ULDC UR5, c[0x0][0x248] ;  /* 0x0000920000057ab9 */ /* 0x000fc80000000800 */
[----:B------:R-:W-:Y:S02]  /*9a730*/  SHF.R.S32.HI R154, RZ, 0x1f, R153 ;  /* 0x0000001fff9a7819 */ /* 0x000fe40000011499 */
[----:B----4-:R-:W-:Y:S02]  /*9a740*/  F2FP.SATFINITE.E4M3.F32.PACK_AB_MERGE_C R25, R171, R172, RZ ;  /* 0x000000acab19723e */ /* 0x010fe400048070ff */
        /* <DEDUP_REMOVED lines=8> */
[----:B------:R-:W-:-:S03]  /*9a7d0*/  F2FP.SATFINITE.E4M3.F32.PACK_AB_MERGE_C R26, R168, R175, RZ ;  /* 0x000000afa81a723e */ /* 0x000fc600048070ff */
[----:B------:R-:W-:Y:S02]  /*9a7e0*/  IMAD.X R25, R154, 0x1, R13, P3 ;  /* 0x000000019a197824 */ /* 0x000fe400018e060d */
[----:B------:R-:W-:Y:S04]  /*9a7f0*/  STL [R1+0x4770], R26 ;  /* 0x0047701a01007387 */ /* 0x000fe80000100800 */
[----:B------:R2:W-:Y:S02]  /*9a800*/  STL.64 [R1+0x2098], R24 ;  /* 0x0020981801007387 */ /* 0x0005e40000100a00 */
[----:B--2---:R-:W-:Y:S02]  /*9a810*/  F2FP.SATFINITE.E4M3.F32.PACK_AB_MERGE_C R24, R155, R157, RZ ;  /* 0x0000009d9b18723e */ /* 0x004fe400048070ff */
[----:B------:R-:W2:Y:S04]  /*9a820*/  LDL.LU R157, [R1+0x13f8] ;  /* 0x0013f800019d7983 */ /* 0x000ea80000300800 */
[----:B------:R-:W2:Y:S04]  /*9a830*/  LDL.LU R155, [R1+0x13fc] ;  /* 0x0013fc00019b7983 */ /* 0x000ea80000300800 */
[----:B------:R0:W-:Y:S01]  /*9a840*/  STL [R1+0x476c], R24 ;  /* 0x00476c1801007387 */ /* 0x0001e20000100800 */
[----:B------:R-:W-:-:S02]  /*9a850*/  F2FP.SATFINITE.E4M3.F32.PACK_AB_MERGE_C R26, R162, R164, RZ ;  /* 0x000000a4a21a723e */ /* 0x000fc400048070ff */
[----:B0-----:R-:W-:-:S03]  /*9a860*/  IADD3 R24, P3, R153, R0, RZ ;  /* 0x0000000099187210 */ /* 0x001fc60007f7e0ff */
[----:B------:R-:W-:Y:S02]  /*9a870*/  STL [R1+0x4768], R26 ;  /* 0x0047681a01007387 */ /* 0x000fe40000100800 */
[----:B------:R-:W-:-:S05]  /*9a880*/  IMAD.X R25, R154, 0x1, R7, P3 ;  /* 0x000000019a197824 */ /* 0x000fca00018e0607 */
[----:B------:R0:W-:Y:S04]  /*9a890*/  STL.64 [R1+0x2090], R24 ;  /* 0x0020901801007387 */ /* 0x0001e80000100a00 */
[----:B------:R-:W2:Y:S01]  /*9a8a0*/  LDL.LU R179, [R1+0x1000] ;  /* 0x0010000001b37983 */ /* 0x000ea20000300800 */
[----:B0-----:R-:W-:Y:S02]  /*9a8b0*/  F2FP.SATFINITE.E4M3.F32.PACK_AB_MERGE_C R25, R160, R161, RZ ;  /* 0x000000a1a019723e */ /* 0x001fe400048070ff */
[----:B------:R-:W-:-:S03]  /*9a8c0*/  F2FP.SATFINITE.E4M3.F32.PACK_AB_MERGE_C R24, R158, R159, RZ ;  /* 0x0000009f9e18723e */ /* 0x000fc600048070ff */
[----:B------:R-:W-:Y:S04]  /*9a8d0*/  STL [R1+0x4760], R25 ;  /* 0x0047601901007387 */ /* 0x000fe80000100800 */
[----:B------:R-:W2:Y:S04]  /*9a8e0*/  LDL.LU R162, [R1+0x1004] ;  /* 0x0010040001a27983 */ /* 0x000ea80000300800 */
[----:B------:R0:W-:Y:S04]  /*9a8f0*/  STL [R1+0x4764], R24 ;  /* 0x0047641801007387 */ /* 0x0001e80000100800 */
[----:B------:R-:W2:Y:S04]  /*9a900*/  LDL.LU R168, [R1+0x1008] ;  /* 0x0010080001a87983 */ /* 0x000ea80000300800 */
[----:B------:R-:W2:Y:S04]  /*9a910*/  LDL.LU R161, [R1+0x100c] ;  /* 0x00100c0001a17983 */ /* 0x000ea80000300800 */
[----:B------:R-:W2:Y:S04]  /*9a920*/  LDL.LU R164, [R1+0x1010] ;  /* 0x0010100001a47983 */ /* 0x000ea80000300800 */
[----:B------:R-:W2:Y:S04]  /*9a930*/  LDL.LU R160, [R1+0x1014] ;  /* 0x0010140001a07983 */ /* 0x000ea80000300800 */
[----:B------:R-:W2:Y:S04]  /*9a940*/  LDL.LU R159, [R1+0x1018] ;  /* 0x00101800019f7983 */ /* 0x000ea80000300800 */
[----:B------:R-:W2:Y:S01]  /*9a950*/  LDL.LU R158, [R1+0x101c] ;  /* 0x00101c00019e7983 */ /* 0x000ea20000300800 */
[----:B0-----:R-:W-:-:S05]  /*9a960*/  IADD3 R24, P3, R153, R6, RZ ;  /* 0x0000000699187210 */ /* 0x001fca0007f7e0ff */
[----:B------:R-:W-:-:S05]  /*9a970*/  IMAD.X R25, R154, 0x1, R5, P3 ;  /* 0x000000019a197824 */ /* 0x000fca00018e0605 */
[----:B------:R0:W-:Y:S01]  /*9a980*/  STL.64 [R1+0x2088], R24 ;  /* 0x0020881801007387 */ /* 0x0001e20000100a00 */
[----:B---3--:R-:W-:-:S05]  /*9a990*/  F2FP.SATFINITE.E4M3.F32.PACK_AB_MERGE_C R26, R173, R174, RZ ;  /* 0x000000aead1a723e */ /* 0x008fca00048070ff */
[----:B------:R-:W-:Y:S01]  /*9a9a0*/  STL [R1+0x4750], R26 ;  /* 0x0047501a01007387 */ /* 0x000fe20000100800 */
        /* <DEDUP_REMOVED lines=18> */
[----:B0-----:R-:W-:-:S05]  /*9aad0*/  IADD3 R24, P3, R153, R2, RZ ;  /* 0x0000000299187210 */ /* 0x001fca0007f7e0ff */
[----:B------:R-:W-:Y:S01]  /*9aae0*/  IMAD.X R25, R154, 0x1, R13, P3 ;  /* 0x000000019a197824 */ /* 0x000fe200018e060d */
[----:B--2---:R-:W-:-:S05]  /*9aaf0*/  F2FP.SATFINITE.E4M3.F32.PACK_AB_MERGE_C R26, R155, R157, RZ ;  /* 0x0000009d9b1a723e */ /* 0x004fca00048070ff */
[----:B------:R-:W-:Y:S04]  /*9ab00*/  STL [R1+0x4744], R26 ;  /* 0x0047441a01007387 */ /* 0x000fe80000100800 */
[----:B------:R-:W2:Y:S04]  /*9ab10*/  LDL.LU R172, [R1+0x1040] ;  /* 0x0010400001ac7983 */ /* 0x000ea80000300800 */
[----:B------:R-:W2:Y:S04]  /*9ab20*/  LDL.LU R171, [R1+0x1044] ;  /* 0x0010440001ab7983 */ /* 0x000ea80000300800 */
[----:B------:R-:W2:Y:S04]  /*9ab30*/  LDL.LU R157, [R1+0x1048] ;  /* 0x00104800019d7983 */ /* 0x000ea80000300800 */
[----:B------:R0:W-:Y:S04]  /*9ab40*/  STL.64 [R1+0x2078], R24 ;  /* 0x0020781801007387 */ /* 0x0001e80000100a00 */
[----:B------:R-:W2:Y:S01]  /*9ab50*/  LDL.LU R155, [R1+0x104c] ;  /* 0x00104c00019b7983 */ /* 0x000ea20000300800 */
[----:B0-----:R-:W-:-:S05]  /*9ab60*/  IADD3 R24, P3, R153, R0, RZ ;  /* 0x0000000099187210 */ /* 0x001fca0007f7e0ff */
[----:B------:R-:W-:-:S05]  /*9ab70*/  IMAD.X R25, R154, 0x1, R7, P3 ;  /* 0x000000019a197824 */ /* 0x000fca00018e0607 */
[----:B------:R0:W-:Y:S01]  /*9ab80*/  STL.64 [R1+0x2070], R24 ;  /* 0x0020701801007387 */ /* 0x0001e20000100a00 */
[----:B------:R-:W-:-:S03]  /*9ab90*/  F2FP.SATFINITE.E4M3.F32.PACK_AB_MERGE_C R161, R161, R168, RZ ;  /* 0x000000a8a1a1723e */ /* 0x000fc600048070ff */
[----:B------:R-:W2:Y:S01]  /*9aba0*/  LDL.LU R168, [R1+0x1050] ;  /* 0x0010500001a87983 */ /* 0x000ea20000300800 */
[----:B------:R-:W-:-:S03]  /*9abb0*/  F2FP.SATFINITE.E4M3.F32.PACK_AB_MERGE_C R164, R160, R164, RZ ;  /* 0x000000a4a0a4723e */ /* 0x000fc600048070ff */
[----:B------:R-:W2:Y:S01]  /*9abc0*/  LDL.LU R160, [R1+0x1054] ;  /* 0x0010540001a07983 */ /* 0x000ea20000300800 */
[----:B0-----:R-:W-:-:S05]  /*9abd0*/  F2FP.SATFINITE.E4M3.F32.PACK_AB_MERGE_C R24, R158, R159, RZ ;  /* 0x0000009f9e18723e */ /* 0x001fca00048070ff */
[----:B------:R0:W-:Y:S04]  /*9abe0*/  STL [R1+0x1000], R24 ;  /* 0x0010001801007387 */ /* 0x0001e80000100800 */
        /* <DEDUP_REMOVED lines=11> */
[----:B------:R4:W-:Y:S01]  /*9aca0*/  STL.64 [R1+0x2060], R24 ;  /* 0x0020601801007387 */ /* 0x0009e20000100a00 */
[----:B------:R-:W-:Y:S01]  /*9acb0*/  VIADD R153, R153, UR5 ;  /* 0x0000000599997c36 */ /* 0x000fe20008000000 */
[----:B------:R-:W-:Y:S01]  /*9acc0*/  F2FP.SATFINITE.E4M3.F32.PACK_AB_MERGE_C R162, R162, R179, RZ ;  /* 0x000000b3a2a2723e */ /* 0x000fe200048070ff */
[----:B------:R-:W-:-:S03]  /*9acd0*/  ULDC UR5, c[0x0][0x248] ;  /* 0x0000920000057ab9 */ /* 0x000fc60000000800 */
[----:B------:R-:W-:Y:S02]  /*9ace0*/  SHF.R.S32.HI R154, RZ, 0x1f, R153 ;  /* 0x0000001fff9a7819 */ /* 0x000fe40000011499 */
[----:B----4-:R-:W-:-:S05]  /*9acf0*/  F2FP.SATFINITE.E4M3.F32.PACK_AB_MERGE_C R25, R177, R178, RZ ;  /* 0x000000b2b119723e */ /* 0x010fca00048070ff */
        /* <DEDUP_REMOVED lines=9> */
[----:B0-----:R-:W-:-:S05]  /*9ad90*/  IADD3 R24, P3, R153, R2, RZ ;  /* 0x0000000299187210 */ /* 0x001fca0007f7e0ff */
[----:B------:R-:W-:-:S05]  /*9ada0*/  IMAD.X R25, R154, 0x1, R13, P3 ;  /* 0x000000019a197824 */ /* 0x000fca00018e060d */
[----:B------:R2:W-:Y:S04]  /*9adb0*/  STL.64 [R1+0x2058], R24 ;  /* 0x0020581801007387 */ /* 0x0005e80000100a00 */
[----:B------:R-:W4:Y:S04]  /*9adc0*/  LDL.LU R180, [R1+0x1078] ;  /* 0x0010780001b47983 */ /* 0x000f280000300800 */
[----:B------:R-:W4:Y:S01]  /*9add0*/  LDL.LU R179, [R1+0x107c] ;  /* 0x00107c0001b37983 */ /* 0x000f220000300800 */
[----:B--2---:R-:W-:-:S05]  /*9ade0*/  F2FP.SATFINITE.E4M3.F32.PACK_AB_MERGE_C R24, R171, R172, RZ ;  /* 0x000000acab18723e */ /* 0x004fca00048070ff */
        /* <DEDUP_REMOVED lines=20> */
[----:B------:R0:W-:Y:S01]  /*9af30*/  STL.64 [R1+0x2048], R24 ;  /* 0x0020481801007387 */ /* 0x0001e20000100a00 */
[----:B---3--:R-:W-:Y:S02]  /*9af40*/  F2FP.SATFINITE.E4M3.F32.PACK_AB_MERGE_C R26, R173, R174, RZ ;  /* 0x000000aead1a723e */ /* 0x008fe400048070ff */
[----:B0-----:R-:W-:-:S03]  /*9af50*/  IADD3 R24, P3, R153, R4, RZ ;  /* 0x0000000499187210 */ /* 0x001fc60007f7e0ff */
[----:B------:R-:W-:Y:S04]  /*9af60*/  STL [R1+0x1028], R26 ;  /* 0x0010281a01007387 */ /* 0x000fe80000100800 */
[----:B------:R-:W3:Y:S01]  /*9af70*/  LDL.LU R178, [R1+0x10a0] ;  /* 0x0010a00001b27983 */ /* 0x000ee20000300800 */
[----:B------:R-:W-:-:S03]  /*9af80*/  IMAD.X R25, R154, 0x1, R3, P3 ;  /* 0x000000019a197824 */ /* 0x000fc600018e0603 */
[----:B------:R-:W3:Y:S04]  /*9af90*/  LDL.LU R177, [R1+0x10a4] ;  /* 0x0010a40001b17983 */ /* 0x000ee80000300800 */
[----:B------:R-:W3:Y:S04]  /*9afa0*/  LDL.LU R176, [R1+0x10a8] ;  /* 0x0010a80001b07983 */ /* 0x000ee80000300800 */
[----:B------:R4:W-:Y:S04]  /*9afb0*/  STL.64 [R1+0x2040], R24 ;  /* 0x0020401801007387 */ /* 0x0009e80000100a00 */
[----:B------:R-:W3:Y:S04]  /*9afc0*/  LDL.LU R175, [R1+0x10ac] ;  /* 0x0010ac0001af7983 */ /* 0x000ee80000300800 */
[----:B------:R-:W3:Y:S04]  /*9afd0*/  LDL.LU R174, [R1+0x10b0] ;  /* 0x0010b00001ae7983 */ /* 0x000ee80000300800 */
[----:B------:R-:W3:Y:S01]  /*9afe0*/  LDL.LU R173, [R1+0x10b4] ;  /* 0x0010b40001ad7983 */ /* 0x000ee20000300800 */
[----:B------:R-:W-:Y:S01]  /*9aff0*/  VIADD R153, R153, UR5 ;  /* 0x0000000599997c36 */ /* 0x000fe20008000000 */
[----:B------:R-:W-:-:S04]  /*9b000*/  ULDC UR5, c[0x0][0x248] ;  /* 0x0000920000057ab9 */ /* 0x000fc80000000800 */
[----:B------:R-:W-:Y:S02]  /*9b010*/  SHF.R.S32.HI R154, RZ, 0x1f, R153 ;  /* 0x0000001fff9a7819 */ /* 0x000fe40000011499 */
[----:B----4-:R-:W-:Y:S02]  /*9b020*/  F2FP.SATFINITE.E4M3.F32.PACK_AB_MERGE_C R25, R181, R182, RZ ;  /* 0x000000b6b519723e */ /* 0x010fe400048070ff */
[----:B------:R-:W-:Y:S02]  /*9b030*/  F2FP.SATFINITE.E4M3.F32.PACK_AB_MERGE_C R24, R169, R170, RZ ;  /* 0x000000aaa918723e */ /* 0x000fe400048070ff */
[----:B------:R-:W4:Y:S04]  /*9b040*/  LDL.LU R170, [R1+0x10b8] ;  /* 0x0010b80001aa7983 */ /* 0x000f280000300800 */
[----:B------:R-:W-:Y:S04]  /*9b050*/  STL [R1+0x1024], R25 ;  /* 0x0010241901007387 */ /* 0x000fe80000100800 */
[----:B------:R-:W4:Y:S04]  /*9b060*/  LDL.LU R169, [R1+0x10bc] ;  /* 0x0010bc0001a97983 */ /* 0x000f280000300800 */
[----:B------:R0:W-:Y:S01]  /*9b070*/  STL [R1+0x1030], R24 ;  /* 0x0010301801007387 */ /* 0x0001e20000100800 */
[----:B------:R-:W-:-:S02]  /*9b080*/  F2FP.SATFINITE.E4M3.F32.PACK_AB_MERGE_C R26, R179, R180, RZ ;  /* 0x000000b4b31a723e */ /* 0x000fc400048070ff */
[----:B0-----:R-:W-:-:S03]  /*9b090*/  IADD3 R24, P3, R153, R2, RZ ;  /* 0x0000000299187210 */ /* 0x001fc60007f7e0ff */
[----:B------:R-:W-:Y:S02]  /*9b0a0*/  STL [R1+0x102c], R26 ;  /* 0x00102c1a01007387 */ /* 0x000fe40000100800 */
[----:B------:R-:W-:-:S05]  /*9b0b0*/  IMAD.X R25, R154, 0x1, R13, P3 ;  /* 0x000000019a197824 */ /* 0x000fca00018e060d */
[----:B------:R2:W-:Y:S02]  /*9b0c0*/  STL.64 [R1+0x2038], R24 ;  /* 0x0020381801007387 */ /* 0x0005e40000100a00 */
[----:B--2---:R-:W-:Y:S02]  /*9b0d0*/  F2FP.SATFINITE.E4M3.F32.PACK_AB_MERGE_C R24, R171, R172, RZ ;  /* 0x000000acab18723e */ /* 0x004fe400048070ff */
        /* <DEDUP_REMOVED lines=24> */
[----:B------:R-:W-:-:S05]  /*9b260*/  IMAD.X R25, R154, 0x1, R3, P3 ;  /* 0x000000019a197824 */ /* 0x000fca00018e0603 */
[----:B------:R0:W-:Y:S02]  /*9b270*/  STL.64 [R1+0x2020], R24 ;  /* 0x0020201801007387 */ /* 0x0001e40000100a00 */
[----:B0-----:R-:W-:Y:S02]  /*9b280*/  F2FP.SATFINITE.E4M3.F32.PACK_AB_MERGE_C R25, R175, R176, RZ ;  /* 0x000000b0af19723e */ /* 0x001fe400048070ff */
[----:B------:R-:W-:Y:S02]  /*9b290*/  F2FP.SATFINITE.E4M3.F32.PACK_AB_MERGE_C R24, R173, R174, RZ ;  /* 0x000000aead18723e */ /* 0x000fe400048070ff */
[----:B------:R-:W3:Y:S04]  /*9b2a0*/  LDL.LU R174, [R1+0x10e0] ;  /* 0x0010e00001ae7983 */ /* 0x000ee80000300800 */
[----:B------:R-:W-:Y:S04]  /*9b2b0*/  STL [R1+0x1044], R25 ;  /* 0x0010441901007387 */ /* 0x000fe80000100800 */
[----:B------:R-:W3:Y:S01]  /*9b2c0*/  LDL.LU R173, [R1+0x10e4] ;  /* 0x0010e40001ad7983 */ /* 0x000ee20000300800 */
[----:B------:R-:W-:Y:S01]  /*9b2d0*/  VIADD R153, R153, UR5 ;  /* 0x0000000599997c36 */ /* 0x000fe20008000000 */
[----:B------:R-:W-:-:S02]  /*9b2e0*/  ULDC UR5, c[0x0][0x248] ;  /* 0x0000920000057ab9 */ /* 0x000fc40000000800 */
[----:B------:R4:W-:Y:S02]  /*9b2f0*/  STL [R1+0x1050], R24 ;  /* 0x0010501801007387 */ /* 0x0009e40000100800 */
[----:B------:R-:W-:Y:S02]  /*9b300*/  SHF.R.S32.HI R154, RZ, 0x1f, R153 ;  /* 0x0000001fff9a7819 */ /* 0x000fe40000011499 */
[----:B----4-:R-:W-:Y:S02]  /*9b310*/  F2FP.SATFINITE.E4M3.F32.PACK_AB_MERGE_C R24, R169, R170, RZ ;  /* 0x000000aaa918723e */ /* 0x010fe400048070ff */
[----:B------:R-:W4:Y:S04]  /*9b320*/  LDL.LU R170, [R1+0x10e8] ;  /* 0x0010e80001aa7983 */ /* 0x000f280000300800 */
[----:B------:R-:W4:Y:S04]  /*9b330*/  LDL.LU R169, [R1+0x10ec] ;  /* 0x0010ec0001a97983 */ /* 0x000f280000300800 */
        /* <DEDUP_REMOVED lines=18> */
[----:B------:R0:W-:Y:S04]  /*9b460*/  STL.64 [R1+0x17f8], R24 ;  /* 0x0017f81801007387 */ /* 0x0001e80000100a00 */
[----:B------:R-:W2:Y:S01]  /*9b470*/  LDL.LU R178, [R1+0x1110] ;  /* 0x0011100001b27983 */ /* 0x000ea20000300800 */
[----:B0-----:R-:W-:-:S05]  /*9b480*/  F2FP.SATFINITE.E4M3.F32.PACK_AB_MERGE_C R25, R160, R168, RZ ;  /* 0x000000a8a019723e */ /* 0x001fca00048070ff */
[----:B------:R-:W-:Y:S04]  /*9b490*/  STL [R1+0x1060], R25 ;  /* 0x0010601901007387 */ /* 0x000fe80000100800 */
[----:B------:R-:W2:Y:S01]  /*9b4a0*/  LDL.LU R177, [R1+0x1114] ;  /* 0x0011140001b17983 */ /* 0x000ea20000300800 */
[----:B------:R-:W-:-:S05]  /*9b4b0*/  F2FP.SATFINITE.E4M3.F32.PACK_AB_MERGE_C R24, R158, R159, RZ ;  /* 0x0000009f9e18723e */ /* 0x000fca00048070ff */
        /* <DEDUP_REMOVED lines=9> */
[----:B------:R0:W-:Y:S02]  /*9b550*/  STL.64 [R1+0x17f0], R24 ;  /* 0x0017f01801007387 */ /* 0x0001e40000100a00 */
[----:B0-----:R-:W-:Y:S02]  /*9b560*/  IADD3 R24, P3, R153, R4, RZ ;  /* 0x0000000499187210 */ /* 0x001fe40007f7e0ff */
[----:B---3--:R-:W-:-:S03]  /*9b570*/  F2FP.SATFINITE.E4M3.F32.PACK_AB_MERGE_C R26, R173, R174, RZ ;  /* 0x000000aead1a723e */ /* 0x008fc600048070ff */
[----:B------:R-:W-:Y:S02]  /*9b580*/  IMAD.X R25, R154, 0x1, R3, P3 ;  /* 0x000000019a197824 */ /* 0x000fe400018e0603 */
[----:B------:R-:W-:Y:S04]  /*9b590*/  STL [R1+0x4f50], R26 ;  /* 0x004f501a01007387 */ /* 0x000fe80000100800 */
[----:B------:R-:W3:Y:S04]  /*9b5a0*/  LDL.LU R174, [R1+0x1130] ;  /* 0x0011300001ae7983 */ /* 0x000ee80000300800 */
[----:B------:R-:W3:Y:S04]  /*9b5b0*/  LDL.LU R173, [R1+0x1134] ;  /* 0x0011340001ad7983 */ /* 0x000ee80000300800 */
[----:B------:R4:W-:Y:S01]  /*9b5c0*/  STL.64 [R1+0x17e8], R24 ;  /* 0x0017e81801007387 */ /* 0x0009e20000100a00 */
[----:B------:R-:W-:Y:S01]  /*9b5d0*/  VIADD R153, R153, UR5 ;  /* 0x0000000599997c36 */ /* 0x000fe20008000000 */
[----:B------:R-:W-:-:S04]  /*9b5e0*/  ULDC UR5, c[0x0][0x248] ;  /* 0x0000920000057ab9 */ /* 0x000fc80000000800 */
[----:B------:R-:W-:Y:S02]  /*9b5f0*/  SHF.R.S32.HI R154, RZ, 0x1f, R153 ;  /* 0x0000001fff9a7819 */ /* 0x000fe40000011499 */
[----:B----4-:R-:W-:Y:S02]  /*9b600*/  F2FP.SATFINITE.E4M3.F32.PACK_AB_MERGE_C R24, R169, R170, RZ ;  /* 0x000000aaa918723e */ /* 0x010fe400048070ff */
[----:B------:R-:W4:Y:S04]  /*9b610*/  LDL.LU R170, [R1+0x1138] ;  /* 0x0011380001aa7983 */ /* 0x000f280000300800 */
[----:B------:R-:W4:Y:S04]  /*9b620*/  LDL.LU R169, [R1+0x113c] ;  /* 0x00113c0001a97983 */ /* 0x000f280000300800 */
[----:B------:R0:W-:Y:S02]  /*9b630*/  STL [R1+0x4f5c], R24 ;  /* 0x004f5c1801007387 */ /* 0x0001e40000100800 */
[----:B0-----:R-:W-:-:S05]  /*9b640*/  F2FP.SATFINITE.E4M3.F32.PACK_AB_MERGE_C R24, R181, R182, RZ ;  /* 0x000000b6b518723e */ /* 0x001fca00048070ff */
[----:B------:R0:W-:Y:S02]  /*9b650*/  STL [R1+0x4f3c], R24 ;  /* 0x004f3c1801007387 */ /* 0x0001e40000100800 */
        /* <DEDUP_REMOVED lines=16> */
[----:B0-----:R-:W-:Y:S02]  /*9b760*/  IADD3 R24, P3, R153, R6, RZ ;  /* 0x0000000699187210 */ /* 0x001fe40007f7e0ff */
[----:B------:R-:W-:-:S03]  /*9b770*/  F2FP.SATFINITE.E4M3.F32.PACK_AB_MERGE_C R27, R177, R178, RZ ;  /* 0x000000b2b11b723e */ /* 0x000fc600048070ff */
[----:B------:R-:W-:Y:S02]  /*9b780*/  IMAD.X R25, R154, 0x1, R5, P3 ;  /* 0x000000019a197824 */ /* 0x000fe400018e0605 */
[----:B------:R-:W-:Y:S01]  /*9b790*/  STL [R1+0x4f08], R27 ;  /* 0x004f081b01007387 */ /* 0x000fe20000100800 */
[----:B------:R-:W-:-:S05]  /*9b7a0*/  F2FP.SATFINITE.E4M3.F32.PACK_AB_MERGE_C R26, R175, R176, RZ ;  /* 0x000000b0af1a723e */ /* 0x000fca00048070ff */
[----:B------:R0:W-:Y:S04]  /*9b7b0*/  STL [R1+0x4f10], R26 ;  /* 0x004f101a01007387 */ /* 0x0001e80000100800 */
[----:B------:R1:W-:Y:S01]  /*9b7c0*/  STL.64 [R1+0x17d0], R24 ;  /* 0x0017d01801007387 */ /* 0x0003e20000100a00 */
[----:B0-----:R-:W-:Y:S02]  /*9b7d0*/  F2FP.SATFINITE.E4M3.F32.PACK_AB_MERGE_C R26, R160, R168, RZ ;  /* 0x000000a8a01a723e */ /* 0x001fe400048070ff */
[----:B-1----:R-:W-:-:S03]  /*9b7e0*/  IADD3 R24, P3, R153, R4, RZ ;  /* 0x0000000499187210 */ /* 0x002fc60007f7e0ff */
[----:B------:R-:W-:Y:S02]  /*9b7f0*/  STL [R1+0x4ef0], R26 ;  /* 0x004ef01a01007387 */ /* 0x000fe40000100800 */
[----:B------:R-:W-:-:S05]  /*9b800*/  IMAD.X R25, R154, 0x1, R3, P3 ;  /* 0x000000019a197824 */ /* 0x000fca00018e0603 */
[----:B------:R0:W-:Y:S04]  /*9b810*/  STL.64 [R1+0x17c8], R24 ;  /* 0x0017c81801007387 */ /* 0x0001e80000100a00 */
[----:B------:R-:W2:Y:S04]  /*9b820*/  LDL.LU R168, [R1+0x1150] ;  /* 0x0011500001a87983 */ /* 0x000ea80000300800 */
[----:B------:R-:W2:Y:S01]  /*9b830*/  LDL.LU R160, [R1+0x1154] ;  /* 0x0011540001a07983 */ /* 0x000ea20000300800 */
[----:B0-----:R-:W-:-:S05]  /*9b840*/  F2FP.SATFINITE.E4M3.F32.PACK_AB_MERGE_C R24, R158, R159, RZ ;  /* 0x0000009f9e18723e */ /* 0x001fca00048070ff */
[----:B------:R3:W-:Y:S04]  /*9b850*/  STL [R1+0x4efc], R24 ;  /* 0x004efc1801007387 */ /* 0x0007e80000100800 */
[----:B------:R-:W2:Y:S04]  /*9b860*/  LDL.LU R159, [R1+0x1158] ;  /* 0x00115800019f7983 */ /* 0x000ea80000300800 */
[----:B------:R-:W2:Y:S01]  /*9b870*/  LDL.LU R158, [R1+0x115c] ;  /* 0x00115c00019e7983 */ /* 0x000ea20000300800 */
[----:B---3--:R-:W-:-:S05]  /*9b880*/  F2FP.SATFINITE.E4M3.F32.PACK_AB_MERGE_C R24, R173, R174, RZ ;  /* 0x000000aead18723e */ /* 0x008fca00048070ff */
[----:B------:R4:W-:Y:S04]  /*9b890*/  STL [R1+0x4eb4], R24 ;  /* 0x004eb41801007387 */ /* 0x0009e80000100800 */
[----:B------:R-:W3:Y:S04]  /*9b8a0*/  LDL.LU R184, [R1+0x1160] ;  /* 0x0011600001b87983 */ /* 0x000ee80000300800 */
[----:B------:R-:W3:Y:S01]  /*9b8b0*/  LDL.LU R183, [R1+0x1164] ;  /* 0x0011640001b77983 */ /* 0x000ee20000300800 */
[----:B------:R-:W-:Y:S01]  /*9b8c0*/  VIADD R153, R153, UR5 ;  /* 0x0000000599997c36 */ /* 0x000fe20008000000 */
[----:B------:R-:W-:-:S04]  /*9b8d0*/  ULDC UR5, c[0x0][0x248] ;  /* 0x0000920000057ab9 */ /* 0x000fc80000000800 */
[----:B------:R-:W-:Y:S02]  /*9b8e0*/  SHF.R.S32.HI R154, RZ, 0x1f, R153 ;  /* 0x0000001fff9a7819 */ /* 0x000fe40000011499 */
[----:B----4-:R-:W-:-:S05]  /*9b8f0*/  F2FP.SATFINITE.E4M3.F32.PACK_AB_MERGE_C R24, R169, R170, RZ ;  /* 0x000000aaa918723e */ /* 0x010fca00048070ff */
[----:B------:R0:W-:Y:S04]  /*9b900*/  STL [R1+0x4edc], R24 ;  /* 0x004edc1801007387 */ /* 0x0001e80000100800 */
[----:B------:R-:W4:Y:S04]  /*9b910*/  LDL.LU R182, [R1+0x1168] ;  /* 0x0011680001b67983 */ /* 0x000f280000300800 */
[----:B------:R-:W4:Y:S04]  /*9b920*/  LDL.LU R181, [R1+0x116c] ;  /* 0x00116c0001b57983 */ /* 0x000f280000300800 */
[----:B------:R-:W4:Y:S01]  /*9b930*/  LDL.LU R170, [R1+0x1170] ;  /* 0x0011700001aa7983 */ /* 0x000f220000300800 */
[----:B0-----:R-:W-:-:S03]  /*9b940*/  IADD3 R24, P3, R153, R2, RZ ;  /* 0x0000000299187210 */ /* 0x001fc60007f7e0ff */
[----:B------:R-:W4:Y:S02]  /*9b950*/  LDL.LU R169, [R1+0x1174] ;  /* 0x0011740001a97983 */ /* 0x000f240000300800 */
        /* <DEDUP_REMOVED lines=36> */
[----:B------:R4:W-:Y:S01]  /*9bba0*/  STL.64 [R1+0x17a8], R24 ;  /* 0x0017a81801007387 */ /* 0x0009e20000100a00 */
[----:B------:R-:W-:Y:S01]  /*9bbb0*/  VIADD R153, R153, UR5 ;  /* 0x0000000599997c36 */ /* 0x000fe20008000000 */
[----:B------:R-:W-:-:S04]  /*9bbc0*/  ULDC UR5, c[0x0][0x248] ;  /* 0x0000920000057ab9 */ /* 0x000fc80000000800 */
[----:B------:R-:W-:Y:S02]  /*9bbd0*/  SHF.R.S32.HI R154, RZ, 0x1f, R153 ;  /* 0x0000001fff9a7819 */ /* 0x000fe40000011499 */
[----:B----4-:R-:W-:Y:S02]  /*9bbe0*/  F2FP.SATFINITE.E4M3.F32.PACK_AB_MERGE_C R25, R181, R182, RZ ;  /* 0x000000b6b519723e */ /* 0x010fe400048070ff */
[----:B------:R-:W-:Y:S02]  /*9bbf0*/  F2FP.SATFINITE.E4M3.F32.PACK_AB_MERGE_C R24, R169, R170, RZ ;  /* 0x000000aaa918723e */ /* 0x000fe400048070ff */
[----:B------:R-:W3:Y:S04]  /*9bc00*/  LDL.LU R170, [R1+0x11b8] ;  /* 0x0011b80001aa7983 */ /* 0x000ee80000300800 */
[----:B------:R-:W-:Y:S04]  /*9bc10*/  STL [R1+0x4e60], R25 ;  /* 0x004e601901007387 */ /* 0x000fe80000100800 */
[----:B------:R-:W3:Y:S04]  /*9bc20*/  LDL.LU R169, [R1+0x11bc] ;  /* 0x0011bc0001a97983 */ /* 0x000ee80000300800 */
[----:B------:R0:W-:Y:S01]  /*9bc30*/  STL [R1+0x4e34], R24 ;  /* 0x004e341801007387 */ /* 0x0001e20000100800 */
[----:B------:R-:W-:-:S02]  /*9bc40*/  F2FP.SATFINITE.E4M3.F32.PACK_AB_MERGE_C R26, R179, R180, RZ ;  /* 0x000000b4b31a723e */ /* 0x000fc400048070ff */
[----:B0-----:R-:W-:-:S03]  /*9bc50*/  IADD3 R24, P3, R153, R2, RZ ;  /* 0x0000000299187210 */ /* 0x001fc60007f7e0ff */
[----:B------:R-:W-:Y:S02]  /*9bc60*/  STL [R1+0x4e40], R26 ;  /* 0x004e401a01007387 */ /* 0x000fe40000100800 */
[----:B------:R-:W-:-:S05]  /*9bc70*/  IMAD.X R25, R154, 0x1, R13, P3 ;  /* 0x000000019a197824 */ /* 0x000fca00018e060d */
[----:B------:R0:W-:Y:S02]  /*9bc80*/  STL.64 [R1+0x17a0], R24 ;  /* 0x0017a01801007387 */ /* 0x0001e40000100a00 */
[----:B0-----:R-:W-:-:S05]  /*9bc90*/  IADD3 R24, P3, R153, R0, RZ ;  /* 0x0000000099187210 */ /* 0x001fca0007f7e0ff */
[----:B------:R-:W-:Y:S01]  /*9bca0*/  IMAD.X R25, R154, 0x1, R7, P3 ;  /* 0x000000019a197824 */ /* 0x000fe200018e0607 */
[----:B--2---:R-:W-:-:S05]  /*9bcb0*/  F2FP.SATFINITE.E4M3.F32.PACK_AB_MERGE_C R27, R177, R178, RZ ;  /* 0x000000b2b11b723e */ /* 0x004fca00048070ff */
[----:B------:R0:W-:Y:S01]  /*9bcc0*/  STL [R1+0x4e14], R27 ;  /* 0x004e141b01007387 */ /* 0x0001e20000100800 */
[----:B------:R-:W-:-:S05]  /*9bcd0*/  F2FP.SATFINITE.E4M3.F32.PACK_AB_MERGE_C R26, R175, R176, RZ ;  /* 0x000000b0af1a723e */ /* 0x000fca00048070ff */
[----:B------:R1:W-:Y:S01]  /*9bce0*/  STL [R1+0x4e20], R26 ;  /* 0x004e201a01007387 */ /* 0x0003e20000100800 */
[----:B0-----:R-:W-:-:S03]  /*9bcf0*/  F2FP.SATFINITE.E4M3.F32.PACK_AB_MERGE_C R27, R173, R174, RZ ;  /* 0x000000aead1b723e */ /* 0x001fc600048070ff */
[----:B------:R0:W-:Y:S01]  /*9bd00*/  STL.64 [R1+0x1798], R24 ;  /* 0x0017981801007387 */ /* 0x0001e20000100a00 */
[----:B-1----:R-:W-:-:S03]  /*9bd10*/  F2FP.SATFINITE.E4M3.F32.PACK_AB_MERGE_C R26, R171, R172, RZ ;  /* 0x000000acab1a723e */ /* 0x002fc600048070ff */
[----:B------:R-:W-:Y:S01]  /*9bd20*/  STL [R1+0x4dec], R27 ;  /* 0x004dec1b01007387 */ /* 0x000fe20000100800 */
[----:B0-----:R-:W-:-:S03]  /*9bd30*/  IADD3 R24, P3, R153, R6, RZ ;  /* 0x0000000699187210 */ /* 0x001fc60007f7e0ff */
[----:B------:R0:W-:Y:S02]  /*9bd40*/  STL [R1+0x4e00], R26 ;  /* 0x004e001a01007387 */ /* 0x0001e40000100800 */
[----:B------:R-:W-:Y:S01]  /*9bd50*/  IMAD.X R25, R154, 0x1, R5, P3 ;  /* 0x000000019a197824 */ /* 0x000fe200018e0605 */
[----:B0-----:R-:W-:-:S04]  /*9bd60*/  F2FP.SATFINITE.E4M3.F32.PACK_AB_MERGE_C R26, R155, R157, RZ ;  /* 0x0000009d9b1a723e */ /* 0x001fc800048070ff */
[----:B------:R0:W-:Y:S04]  /*9bd70*/  STL.64 [R1+0x1790], R24 ;  /* 0x0017901801007387 */ /* 0x0001e80000100a00 */
[----:B------:R-:W-:Y:S04]  /*9bd80*/  STL [R1+0x4db8], R26 ;  /* 0x004db81a01007387 */ /* 0x000fe80000100800 */
[----:B------:R-:W2:Y:S04]  /*9bd90*/  LDL.LU R157, [R1+0x11c0] ;  /* 0x0011c000019d7983 */ /* 0x000ea80000300800 */
[----:B------:R-:W2:Y:S01]  /*9bda0*/  LDL.LU R155, [R1+0x11c4] ;  /* 0x0011c400019b7983 */ /* 0x000ea20000300800 */
[----:B0-----:R-:W-:-:S05]  /*9bdb0*/  IADD3 R24, P3, R153, R4, RZ ;  /* 0x0000000499187210 */ /* 0x001fca0007f7e0ff */
[----:B------:R-:W-:-:S05]  /*9bdc0*/  IMAD.X R25, R154, 0x1, R3, P3 ;  /* 0x000000019a197824 */ /* 0x000fca00018e0603 */
[----:B------:R0:W-:Y:S02]  /*9bdd0*/  STL.64 [R1+0x1788], R24 ;  /* 0x0017881801007387 */ /* 0x0001e40000100a00 */
[----:B0-----:R-:W-:Y:S02]  /*9bde0*/  F2FP.SATFINITE.E4M3.F32.PACK_AB_MERGE_C R24, R160, R168, RZ ;  /* 0x000000a8a018723e */ /* 0x001fe400048070ff */
[----:B------:R-:W4:Y:S04]  /*9bdf0*/  LDL.LU R168, [R1+0x11c8] ;  /* 0x0011c80001a87983 */ /* 0x000f280000300800 */
[----:B------:R-:W4:Y:S04]  /*9be00*/  LDL.LU R160, [R1+0x11cc] ;  /* 0x0011cc0001a07983 */ /* 0x000f280000300800 */
[----:B------:R0:W-:Y:S04]  /*9be10*/  STL [R1+0x4dcc], R24 ;  /* 0x004dcc1801007387 */ /* 0x0001e80000100800 */
[----:B------:R-:W4:Y:S04]  /*9be20*/  LDL.LU R186, [R1+0x11d0] ;  /* 0x0011d00001ba7983 */ /* 0x000f280000300800 */
[----:B------:R-:W4:Y:S01]  /*9be30*/  LDL.LU R185, [R1+0x11d4] ;  /* 0x0011d40001b97983 */ /* 0x000f220000300800 */
[----:B0-----:R-:W-:-:S05]  /*9be40*/  F2FP.SATFINITE.E4M3.F32.PACK_AB_MERGE_C R24, R158, R159, RZ ;  /* 0x0000009f9e18723e */ /* 0x001fca00048070ff */
[----:B------:R3:W-:Y:S04]  /*9be50*/  STL [R1+0x4d7c], R24 ;  /* 0x004d7c1801007387 */ /* 0x0007e80000100800 */
[----:B------:R-:W4:Y:S04]  /*9be60*/  LDL.LU R184, [R1+0x11d8] ;  /* 0x0011d80001b87983 */ /* 0x000f280000300800 */
[----:B------:R-:W4:Y:S04]  /*9be70*/  LDL.LU R183, [R1+0x11dc] ;  /* 0x0011dc0001b77983 */ /* 0x000f280000300800 */
[----:B------:R-:W4:Y:S04]  /*9be80*/  LDL.LU R159, [R1+0x11e0] ;  /* 0x0011e000019f7983 */ /* 0x000f280000300800 */
[----:B------:R-:W4:Y:S04]  /*9be90*/  LDL.LU R158, [R1+0x11e4] ;  /* 0x0011e400019e7983 */ /* 0x000f280000300800 */
[----:B------:R-:W4:Y:S04]  /*9bea0*/  LDL.LU R182, [R1+0x11e8] ;  /* 0x0011e80001b67983 */ /* 0x000f280000300800 */
[----:B------:R-:W4:Y:S01]  /*9beb0*/  LDL.LU R181, [R1+0x11ec] ;  /* 0x0011ec0001b57983 */ /* 0x000f220000300800 */
[----:B------:R-:W-:Y:S01]  /*9bec0*/  VIADD R153, R153, UR5 ;  /* 0x0000000599997c36 */ /* 0x000fe20008000000 */
[----:B------:R-:W-:-:S04]  /*9bed0*/  ULDC UR5, c[0x0][0x248] ;  /* 0x0000920000057ab9 */ /* 0x000fc80000000800 */
[----:B------:R-:W-:Y:S02]  /*9bee0*/  SHF.R.S32.HI R154, RZ, 0x1f, R153 ;  /* 0x0000001fff9a7819 */ /* 0x000fe40000011499 */
[----:B---3--:R-:W-:-:S05]  /*9bef0*/  F2FP.SATFINITE.E4M3.F32.PACK_AB_MERGE_C R24, R169, R170, RZ ;  /* 0x000000aaa918723e */ /* 0x008fca00048070ff */
[----:B------:R0:W-:Y:S04]  /*9bf00*/  STL [R1+0x4da8], R24 ;  /* 0x004da81801007387 */ /* 0x0001e80000100800 */
[----:B------:R-:W3:Y:S04]  /*9bf10*/  LDL.LU R180, [R1+0x11f0] ;  /* 0x0011f00001b47983 */ /* 0x000ee80000300800 */
[----:B------:R-:W3:Y:S01]  /*9bf20*/  LDL.LU R179, [R1+0x11f4] ;  /* 0x0011f40001b37983 */ /* 0x000ee20000300800 */
[----:B0-----:R-:W-:-:S03]  /*9bf30*/  IADD3 R24, P3, R153, R2, RZ ;  /* 0x0000000299187210 */ /* 0x001fc60007f7e0ff */
[----:B------:R-:W3:Y:S04]  /*9bf40*/  LDL.LU R178, [R1+0x11f8] ;  /* 0x0011f80001b27983 */ /* 0x000ee80000300800 */
[----:B------:R-:W3:Y:S01]  /*9bf50*/  LDL.LU R177, [R1+0x11fc] ;  /* 0x0011fc0001b17983 */ /* 0x000ee20000300800 */
[----:B------:R-:W-:-:S03]  /*9bf60*/  IMAD.X R25, R154, 0x1, R13, P3 ;  /* 0x000000019a197824 */ /* 0x000fc600018e060d */
[----:B------:R-:W3:Y:S04]  /*9bf70*/  LDL.LU R176, [R1+0xe00] ;  /* 0x000e000001b07983 */ /* 0x000ee80000300800 */
[----:B------:R-:W3:Y:S04]  /*9bf80*/  LDL.LU R175, [R1+0xe04] ;  /* 0x000e040001af7983 */ /* 0x000ee80000300800 */
[----:B------:R-:W3:Y:S04]  /*9bf90*/  LDL.LU R174, [R1+0xe08] ;  /* 0x000e080001ae7983 */ /* 0x000ee80000300800 */
[----:B------:R2:W-:Y:S04]  /*9bfa0*/  STL.64 [R1+0x1780], R24 ;  /* 0x0017801801007387 */ /* 0x0005e80000100a00 */
[----:B------:R-:W3:Y:S04]  /*9bfb0*/  LDL.LU R173, [R1+0xe0c] ;  /* 0x000e0c0001ad7983 */ /* 0x000ee80000300800 */
[----:B------:R-:W3:Y:S04]  /*9bfc0*/  LDL.LU R172, [R1+0xe10] ;  /* 0x000e100001ac7983 */ /* 0x000ee80000300800 */
[----:B------:R-:W3:Y:S04]  /*9bfd0*/  LDL.LU R171, [R1+0xe14] ;  /* 0x000e140001ab7983 */ /* 0x000ee80000300800 */
[----:B------:R-:W3:Y:S04]  /*9bfe0*/  LDL.LU R170, [R1+0xe18] ;  /* 0x000e180001aa7983 */ /* 0x000ee80000300800 */
[----:B------:R-:W3:Y:S01]  /*9bff0*/  LDL.LU R169, [R1+0xe1c] ;  /* 0x000e1c0001a97983 */ /* 0x000ee20000300800 */
[----:B--2---:R-:W-:-:S03]  /*9c000*/  F2FP.SATFINITE.E4M3.F32.PACK_AB_MERGE_C R24, R155, R157, RZ ;  /* 0x0000009d9b18723e */ /* 0x004fc600048070ff */
[----:B------:R-:W2:Y:S04]  /*9c010*/  LDL.LU R157, [R1+0xe20] ;  /* 0x000e2000019d7983 */ /* 0x000ea80000300800 */
[----:B------:R-:W2:Y:S04]  /*9c020*/  LDL.LU R155, [R1+0xe24] ;  /* 0x000e2400019b7983 */ /* 0x000ea80000300800 */
[----:B------:R0:W-:Y:S02]  /*9c030*/  STL [R1+0x4d3c], R24 ;  /* 0x004d3c1801007387 */ /* 0x0001e40000100800 */
[----:B0-----:R-:W-:-:S05]  /*9c040*/  IADD3 R24, P3, R153, R0, RZ ;  /* 0x0000000099187210 */ /* 0x001fca0007f7e0ff */
[----:B------:R-:W-:Y:S01]  /*9c050*/  IMAD.X R25, R154, 0x1, R7, P3 ;  /* 0x000000019a197824 */ /* 0x000fe200018e0607 */
[----:B----4-:R-:W-:-:S05]  /*9c060*/  F2FP.SATFINITE.E4M3.F32.PACK_AB_MERGE_C R26, R160, R168, RZ ;  /* 0x000000a8a01a723e */ /* 0x010fca00048070ff */
[----:B------:R-:W-:Y:S04]  /*9c070*/  STL [R1+0x4d58], R26 ;  /* 0x004d581a01007387 */ /* 0x000fe80000100800 */
[----:B------:R-:W4:Y:S04]  /*9c080*/  LDL.LU R168, [R1+0xe28] ;  /* 0x000e280001a87983 */ /* 0x000f280000300800 */
[----:B------:R-:W4:Y:S04]  /*9c090*/  LDL.LU R160, [R1+0xe2c] ;  /* 0x000e2c0001a07983 */ /* 0x000f280000300800 */
[----:B------:R0:W-:Y:S01]  /*9c0a0*/  STL.64 [R1+0x1778], R24 ;  /* 0x0017781801007387 */ /* 0x0001e20000100a00 */
[----:B------:R-:W-:-:S02]  /*9c0b0*/  F2FP.SATFINITE.E4M3.F32.PACK_AB_MERGE_C R27, R185, R186, RZ ;  /* 0x000000bab91b723e */ /* 0x000fc400048070ff */
[----:B0-----:R-:W-:Y:S02]  /*9c0c0*/  IADD3 R24, P3, R153, R6, RZ ;  /* 0x0000000699187210 */ /* 0x001fe40007f7e0ff */
[----:B------:R-:W-:-:S03]  /*9c0d0*/  F2FP.SATFINITE.E4M3.F32.PACK_AB_MERGE_C R26, R183, R184, RZ ;  /* 0x000000b8b71a723e */ /* 0x000fc600048070ff */
[----:B------:R-:W-:Y:S01]  /*9c0e0*/  IMAD.X R25, R154, 0x1, R5, P3 ;  /* 0x000000019a197824 */ /* 0x000fe200018e0605 */
[----:B------:R-:W-:Y:S04]  /*9c0f0*/  STL [R1+0x4cfc], R27 ;  /* 0x004cfc1b01007387 */ /* 0x000fe80000100800 */
[----:B------:R0:W-:Y:S04]  /*9c100*/  STL [R1+0x4d14], R26 ;  /* 0x004d141a01007387 */ /* 0x0001e80000100800 */
[----:B------:R1:W-:Y:S01]  /*9c110*/  STL.64 [R1+0x1770], R24 ;  /* 0x0017701801007387 */ /* 0x0003e20000100a00 */
[----:B0-----:R-:W-:-:S02]  /*9c120*/  F2FP.SATFINITE.E4M3.F32.PACK_AB_MERGE_C R26, R158, R159, RZ ;  /* 0x0000009f9e1a723e */ /* 0x001fc400048070ff */
[----:B-1----:R-:W-:-:S03]  /*9c130*/  IADD3 R24, P3, R153, R4, RZ ;  /* 0x0000000499187210 */ /* 0x002fc60007f7e0ff */
[----:B------:R-:W-:Y:S02]  /*9c140*/  STL [R1+0x4c84], R26 ;  /* 0x004c841a01007387 */ /* 0x000fe40000100800 */
[----:B------:R-:W-:Y:S02]  /*9c150*/  IMAD.X R25, R154, 0x1, R3, P3 ;  /* 0x000000019a197824 */ /* 0x000fe400018e0603 */
[----:B------:R-:W4:Y:S04]  /*9c160*/  LDL.LU R159, [R1+0xe30] ;  /* 0x000e3000019f7983 */ /* 0x000f280000300800 */
[----:B------:R-:W4:Y:S01]  /*9c170*/  LDL.LU R158, [R1+0xe34] ;  /* 0x000e3400019e7983 */ /* 0x000f220000300800 */
[----:B------:R-:W-:Y:S01]  /*9c180*/  VIADD R153, R153, UR5 ;  /* 0x0000000599997c36 */ /* 0x000fe20008000000 */
[----:B------:R-:W-:-:S02]  /*9c190*/  ULDC UR5, c[0x0][0x248] ;  /* 0x0000920000057ab9 */ /* 0x000fc40000000800 */
[----:B------:R0:W-:Y:S02]  /*9c1a0*/  STL.64 [R1+0x1768], R24 ;  /* 0x0017681801007387 */ /* 0x0001e40000100a00 */
[----:B------:R-:W-:Y:S02]  /*9c1b0*/  SHF.R.S32.HI R154, RZ, 0x1f, R153 ;  /* 0x0000001fff9a7819 */ /* 0x000fe40000011499 */
[----:B0-----:R-:W-:-:S05]  /*9c1c0*/  F2FP.SATFINITE.E4M3.F32.PACK_AB_MERGE_C R25, R181, R182, RZ ;  /* 0x000000b6b519723e */ /* 0x001fca00048070ff */
[----:B------:R-:W-:Y:S01]  /*9c1d0*/  STL [R1+0x4cc4], R25 ;  /* 0x004cc41901007387 */ /* 0x000fe20000100800 */
[----:B---3--:R-:W-:-:S05]  /*9c1e0*/  F2FP.SATFINITE.E4M3.F32.PACK_AB_MERGE_C R24, R179, R180, RZ ;  /* 0x000000b4b318723e */ /* 0x008fca00048070ff */
[----:B------:R0:W-:Y:S01]  /*9c1f0*/  STL [R1+0x4c24], R24 ;  /* 0x004c241801007387 */ /* 0x0001e20000100800 */
[----:B------:R-:W-:Y:S02]  /*9c200*/  F2FP.SATFINITE.E4M3.F32.PACK_AB_MERGE_C R26, R177, R178, RZ ;  /* 0x000000b2b11a723e */ /* 0x000fe400048070ff */
[----:B0-----:R-:W-:-:S03]  /*9c210*/  IADD3 R24, P3, R153, R2, RZ ;  /* 0x0000000299187210 */ /* 0x001fc60007f7e0ff */
[----:B------:R0:W-:Y:S02]  /*9c220*/  STL [R1+0x4c40], R26 ;  /* 0x004c401a01007387 */ /* 0x0001e40000100800 */
[----:B------:R-:W-:Y:S01]  /*9c230*/  IMAD.X R25, R154, 0x1, R13, P3 ;  /* 0x000000019a197824 */ /* 0x000fe200018e060d */
[----:B------:R-:W-:-:S04]  /*9c240*/  F2FP.SATFINITE.E4M3.F32.PACK_AB_MERGE_C R27, R175, R176, RZ ;  /* 0x000000b0af1b723e */ /* 0x000fc800048070ff */
[----:B------:R1:W-:Y:S01]  /*9c250*/  STL.64 [R1+0x1760], R24 ;  /* 0x0017601801007387 */ /* 0x0003e20000100a00 */
[----:B0-----:R-:W-:-:S03]  /*9c260*/  F2FP.SATFINITE.E4M3.F32.PACK_AB_MERGE_C R26, R173, R174, RZ ;  /* 0x000000aead1a723e */ /* 0x001fc600048070ff */
[----:B------:R0:W-:Y:S01]  /*9c270*/  STL [R1+0x4bd4], R27 ;  /* 0x004bd41b01007387 */ /* 0x0001e20000100800 */
[----:B-1----:R-:W-:-:S03]  /*9c280*/  IADD3 R24, P3, R153, R0, RZ ;  /* 0x0000000099187210 */ /* 0x002fc60007f7e0ff */
[----:B------:R1:W-:Y:S02]  /*9c290*/  STL [R1+0x4bdc], R26 ;  /* 0x004bdc1a01007387 */ /* 0x0003e40000100800 */
[----:B------:R-:W-:Y:S01]  /*9c2a0*/  IMAD.X R25, R154, 0x1, R7, P3 ;  /* 0x000000019a197824 */ /* 0x000fe200018e0607 */
[----:B0-----:R-:W-:-:S04]  /*9c2b0*/  F2FP.SATFINITE.E4M3.F32.PACK_AB_MERGE_C R27, R171, R172, RZ ;  /* 0x000000acab1b723e */ /* 0x001fc800048070ff */
[----:B------:R0:W-:Y:S01]  /*9c2c0*/  STL.64 [R1+0x1758], R24 ;  /* 0x0017581801007387 */ /* 0x0001e20000100a00 */
[----:B-1----:R-:W-:-:S03]  /*9c2d0*/  F2FP.SATFINITE.E4M3.F32.PACK_AB_MERGE_C R26, R169, R170, RZ ;  /* 0x000000aaa91a723e */ /* 0x002fc600048070ff */
[----:B------:R-:W-:Y:S01]  /*9c2e0*/  STL [R1+0x4b8c], R27 ;  /* 0x004b8c1b01007387 */ /* 0x000fe20000100800 */
        /* <DEDUP_REMOVED lines=39> */
[----:B--2---:R-:W-:-:S03]  /*9c560*/  F2FP.SATFINITE.E4M3.F32.PACK_AB_MERGE_C R24, R155, R157, RZ ;  /* 0x0000009d9b18723e */ /* 0x004fc600048070ff */
[----:B------:R-:W2:Y:S04]  /*9c570*/  LDL.LU R157, [R1+0xea0] ;  /* 0x000ea000019d7983 */ /* 0x000ea80000300800 */
[----:B------:R-:W2:Y:S01]  /*9c580*/  LDL.LU R155, [R1+0xea4] ;  /* 0x000ea400019b7983 */ /* 0x000ea20000300800 */
[----:B------:R-:W-:Y:S01]  /*9c590*/  VIADD R153, R153, UR5 ;  /* 0x0000000599997c36 */ /* 0x000fe20008000000 */
[----:B------:R-:W-:Y:S02]  /*9c5a0*/  ULDC UR5, c[0x0][0x248] ;  /* 0x0000920000057ab9 */ /* 0x000fe40000000800 */
[----:B------:R0:W-:Y:S02]  /*9c5b0*/  STL [R1+0x4b04], R24 ;  /* 0x004b041801007387 */ /* 0x0001e40000100800 */
[----:B------:R-:W-:-:S02]  /*9c5c0*/  SHF.R.S32.HI R154, RZ, 0x1f, R153 ;  /* 0x0000001fff9a7819 */ /* 0x000fc40000011499 */
[----:B0-----:R-:W-:-:S05]  /*9c5d0*/  IADD3 R24, P3, R153, R2, RZ ;  /* 0x0000000299187210 */ /* 0x001fca0007f7e0ff */
[----:B------:R-:W-:-:S05]  /*9c5e0*/  IMAD.X R25, R154, 0x1, R13, P3 ;  /* 0x000000019a197824 */ /* 0x000fca00018e060d */
[----:B------:R0:W-:Y:S01]  /*9c5f0*/  STL.64 [R1+0x1740], R24 ;  /* 0x0017401801007387 */ /* 0x0001e20000100a00 */
[----:B---3--:R-:W-:Y:S02]  /*9c600*/  F2FP.SATFINITE.E4M3.F32.PACK_AB_MERGE_C R27, R187, R188, RZ ;  /* 0x000000bcbb1b723e */ /* 0x008fe400048070ff */
[----:B0-----:R-:W-:-:S03]  /*9c610*/  IADD3 R24, P3, R153, R0, RZ ;  /* 0x0000000099187210 */ /* 0x001fc60007f7e0ff */
[----:B------:R0:W-:Y:S02]  /*9c620*/  STL [R1+0x4a7c], R27 ;  /* 0x004a7c1b01007387 */ /* 0x0001e40000100800 */
[----:B------:R-:W-:Y:S01]  /*9c630*/  IMAD.X R25, R154, 0x1, R7, P3 ;  /* 0x000000019a197824 */ /* 0x000fe200018e0607 */
[----:B----4-:R-:W-:-:S05]  /*9c640*/  F2FP.SATFINITE.E4M3.F32.PACK_AB_MERGE_C R26, R185, R186, RZ ;  /* 0x000000bab91a723e */ /* 0x010fca00048070ff */
[----:B------:R1:W-:Y:S04]  /*9c650*/  STL [R1+0x4aa4], R26 ;  /* 0x004aa41a01007387 */ /* 0x0003e80000100800 */
[----:B------:R3:W-:Y:S01]  /*9c660*/  STL.64 [R1+0x1738], R24 ;  /* 0x0017381801007387 */ /* 0x0007e20000100a00 */
[----:B0-----:R-:W-:Y:S02]  /*9c670*/  F2FP.SATFINITE.E4M3.F32.PACK_AB_MERGE_C R27, R183, R184, RZ ;  /* 0x000000b8b71b723e */ /* 0x001fe400048070ff */
[----:B-1----:R-:W-:Y:S02]  /*9c680*/  F2FP.SATFINITE.E4M3.F32.PACK_AB_MERGE_C R26, R181, R182, RZ ;  /* 0x000000b6b51a723e */ /* 0x002fe400048070ff */
[----:B---3--:R-:W-:Y:S01]  /*9c690*/  IADD3 R24, P3, R153, R6, RZ ;  /* 0x0000000699187210 */ /* 0x008fe20007f7e0ff */
[----:B------:R-:W-:Y:S04]  /*9c6a0*/  STL [R1+0x4a34], R27 ;  /* 0x004a341b01007387 */ /* 0x000fe80000100800 */
[----:B------:R-:W-:Y:S01]  /*9c6b0*/  IMAD.X R25, R154, 0x1, R5, P3 ;  /* 0x000000019a197824 */ /* 0x000fe200018e0605 */
[----:B------:R0:W-:Y:S04]  /*9c6c0*/  STL [R1+0x4a4c], R26 ;  /* 0x004a4c1a01007387 */ /* 0x0001e80000100800 */
[----:B------:R1:W-:Y:S01]  /*9c6d0*/  STL.64 [R1+0x1730], R24 ;  /* 0x0017301801007387 */ /* 0x0003e20000100a00 */
[----:B0-----:R-:W-:-:S02]  /*9c6e0*/  F2FP.SATFINITE.E4M3.F32.PACK_AB_MERGE_C R26, R179, R180, RZ ;  /* 0x000000b4b31a723e */ /* 0x001fc400048070ff */
[----:B-1----:R-:W-:-:S03]  /*9c6f0*/  IADD3 R24, P3, R153, R4, RZ ;  /* 0x0000000499187210 */ /* 0x002fc60007f7e0ff */
[----:B------:R-:W-:Y:S02]  /*9c700*/  STL [R1+0x49d0], R26 ;  /* 0x0049d01a01007387 */ /* 0x000fe40000100800 */
[----:B------:R-:W-:Y:S02]  /*9c710*/  IMAD.X R25, R154, 0x1, R3, P3 ;  /* 0x000000019a197824 */ /* 0x000fe400018e0603 */
[----:B------:R-:W-:Y:S01]  /*9c720*/  VIADD R153, R153, UR5 ;  /* 0x0000000599997c36 */ /* 0x000fe20008000000 */
[----:B------:R-:W-:Y:S02]  /*9c730*/  ULDC UR5, c[0x0][0x248] ;  /* 0x0000920000057ab9 */ /* 0x000fe40000000800 */
[----:B------:R0:W-:Y:S02]  /*9c740*/  STL.64 [R1+0x1728], R24 ;  /* 0x0017281801007387 */ /* 0x0001e40000100a00 */
[----:B------:R-:W-:Y:S02]  /*9c750*/  SHF.R.S32.HI R154, RZ, 0x1f, R153 ;  /* 0x0000001fff9a7819 */ /* 0x000fe40000011499 */
[----:B0-----:R-:W-:-:S02]  /*9c760*/  F2FP.SATFINITE.E4M3.F32.PACK_AB_MERGE_C R25, R177, R178, RZ ;  /* 0x000000b2b119723e */ /* 0x001fc400048070ff */
[----:B------:R-:W-:-:S03]  /*9c770*/  F2FP.SATFINITE.E4M3.F32.PACK_AB_MERGE_C R24, R175, R176, RZ ;  /* 0x000000b0af18723e */ /* 0x000fc600048070ff */
[----:B------:R-:W-:Y:S04]  /*9c780*/  STL [R1+0x49ec], R25 ;  /* 0x0049ec1901007387 */ /* 0x000fe80000100800 */
        /* <DEDUP_REMOVED lines=20> */
[----:B0-----:R-:W-:-:S05]  /*9c8d0*/  IADD3 R24, P3, R153, R4, RZ ;  /* 0x0000000499187210 */ /* 0x001fca0007f7e0ff */
[----:B------:R-:W-:Y:S01]  /*9c8e0*/  IMAD.X R25, R154, 0x1, R3, P3 ;  /* 0x000000019a197824 */ /* 0x000fe200018e0603 */
[----:B--2---:R-:W-:-:S05]  /*9c8f0*/  F2FP.SATFINITE.E4M3.F32.PACK_AB_MERGE_C R26, R155, R157, RZ ;  /* 0x0000009d9b1a723e */ /* 0x004fca00048070ff */
[----:B------:R-:W-:Y:S04]  /*9c900*/  STL [R1+0x48c8], R26 ;  /* 0x0048c81a01007387 */ /* 0x000fe80000100800 */
[----:B------:R-:W2:Y:S04]  /*9c910*/  LDL.LU R212, [R1+0xea8] ;  /* 0x000ea80001d47983 */ /* 0x000ea80000300800 */
[----:B------:R-:W2:Y:S04]  /*9c920*/  LDL.LU R211, [R1+0xeac] ;  /* 0x000eac0001d37983 */ /* 0x000ea80000300800 */
[----:B------:R-:W3:Y:S04]  /*9c930*/  LDL.LU R210, [R1+0xeb0] ;  /* 0x000eb00001d27983 */ /* 0x000ee80000300800 */
[----:B------:R2:W-:Y:S04]  /*9c940*/  STL.64 [R1+0x1708], R24 ;  /* 0x0017081801007387 */ /* 0x0005e80000100a00 */
        /* <DEDUP_REMOVED lines=47> */
[----:B--2---:R-:W-:-:S05]  /*9cc40*/  F2FP.SATFINITE.E4M3.F32.PACK_AB_MERGE_C R25, R211, R212, RZ ;  /* 0x000000d4d319723e */ /* 0x004fca00048070ff */
[----:B------:R-:W-:Y:S01]  /*9cc50*/  STL [R1+0x48cc], R25 ;  /* 0x0048cc1901007387 */ /* 0x000fe20000100800 */
[----:B---3--:R-:W-:Y:S01]  /*9cc60*/  F2FP.SATFINITE.E4M3.F32.PACK_AB_MERGE_C R24, R169, R210, RZ ;  /* 0x000000d2a918723e */ /* 0x008fe200048070ff */
[----:B------:R-:W-:Y:S01]  /*9cc70*/  VIADD R169, R153, UR5 ;  /* 0x0000000599a97c36 */ /* 0x000fe20008000000 */
[----:B------:R-:W-:Y:S01]  /*9cc80*/  LOP3.LUT R165, R165, 0xffff, RZ, 0xc0, !PT ;  /* 0x0000ffffa5a57812 */ /* 0x000fe200078ec0ff */
[----:B------:R-:W-:Y:S02]  /*9cc90*/  ULDC UR5, c[0x0][0x228] ;  /* 0x00008a0000057ab9 */ /* 0x000fe40000000800 */
[----:B------:R4:W-:Y:S01]  /*9cca0*/  STL [R1+0x4894], R24 ;  /* 0x0048941801007387 */ /* 0x0009e20000100800 */
[----:B------:R-:W-:-:S03]  /*9ccb0*/  SHF.R.S32.HI R26, RZ, 0x1f, R169 ;  /* 0x0000001fff1a7819 */ /* 0x000fc600000114a9 */
[----:B------:R-:W-:Y:S01]  /*9ccc0*/  STL [R1+0xe00], R169 ;  /* 0x000e00a901007387 */ /* 0x000fe20000100800 */
[----:B----4-:R-:W-:-:S05]  /*9ccd0*/  F2FP.SATFINITE.E4M3.F32.PACK_AB_MERGE_C R24, R208, R209, RZ ;  /* 0x000000d1d018723e */ /* 0x010fca00048070ff */
[----:B------:R0:W-:Y:S02]  /*9cce0*/  STL [R1+0x48ac], R24 ;  /* 0x0048ac1801007387 */ /* 0x0001e40000100800 */
[----:B0-----:R-:W-:Y:S02]  /*9ccf0*/  IADD3 R24, P3, R169, R2, RZ ;  /* 0x00000002a9187210 */ /* 0x001fe40007f7e0ff */
[----:B------:R0:W-:Y:S03]  /*9cd00*/  STL [R1+0xe04], R26 ;  /* 0x000e041a01007387 */ /* 0x0001e60000100800 */
[----:B------:R-:W-:-:S05]  /*9cd10*/  IMAD.X R25, R26, 0x1, R13, P3 ;  /* 0x000000011a197824 */ /* 0x000fca00018e060d */
[----:B------:R1:W-:Y:S01]  /*9cd20*/  STL.64 [R1+0x1700], R24 ;  /* 0x0017001801007387 */ /* 0x0003e20000100a00 */
[----:B0-----:R-:W-:Y:S02]  /*9cd30*/  F2FP.SATFINITE.E4M3.F32.PACK_AB_MERGE_C R26, R204, R205, RZ ;  /* 0x000000cdcc1a723e */ /* 0x001fe400048070ff */
[----:B-1----:R-:W-:Y:S02]  /*9cd40*/  F2FP.SATFINITE.E4M3.F32.PACK_AB_MERGE_C R24, R206, R207, RZ ;  /* 0x000000cfce18723e */ /* 0x002fe400048070ff */
[----:B------:R-:W-:-:S03]  /*9cd50*/  F2FP.SATFINITE.E4M3.F32.PACK_AB_MERGE_C R25, R202, R203, RZ ;  /* 0x000000cbca19723e */ /* 0x000fc600048070ff */
[----:B------:R0:W-:Y:S04]  /*9cd60*/  STL [R1+0x486c], R24 ;  /* 0x00486c1801007387 */ /* 0x0001e80000100800 */
[----:B------:R1:W-:Y:S01]  /*9cd70*/  STL [R1+0x4888], R26 ;  /* 0x0048881a01007387 */ /* 0x0003e20000100800 */
[----:B0-----:R-:W-:-:S03]  /*9cd80*/  F2FP.SATFINITE.E4M3.F32.PACK_AB_MERGE_C R24, R200, R201, RZ ;  /* 0x000000c9c818723e */ /* 0x001fc600048070ff */
[----:B------:R0:W-:Y:S01]  /*9cd90*/  STL [R1+0x4850], R25 ;  /* 0x0048501901007387 */ /* 0x0001e20000100800 */
[----:B-1----:R-:W-:-:S03]  /*9cda0*/  F2FP.SATFINITE.E4M3.F32.PACK_AB_MERGE_C R26, R198, R199, RZ ;  /* 0x000000c7c61a723e */ /* 0x002fc600048070ff */
        /* <DEDUP_REMOVED lines=20> */
[----:B------:R1:W-:Y:S04]  /*9cef0*/  STL [R1+0x4734], R26 ;  /* 0x0047341a01007387 */ /* 0x0003e80000100800 */
[----:B------:R2:W-:Y:S01]  /*9cf00*/  STL [R1+0x4728], R25 ;  /* 0x0047281901007387 */ /* 0x0005e20000100800 */
[----:B0-----:R-:W-:-:S05]  /*9cf10*/  F2FP.SATFINITE.E4M3.F32.PACK_AB_MERGE_C R24, R176, R177, RZ ;  /* 0x000000b1b018723e */ /* 0x001fca00048070ff */
[----:B------:R0:W-:Y:S01]  /*9cf20*/  STL [R1+0x472c], R24 ;  /* 0x00472c1801007387 */ /* 0x0001e20000100800 */
[----:B-1----:R-:W-:-:S05]  /*9cf30*/  F2FP.SATFINITE.E4M3.F32.PACK_AB_MERGE_C R26, R174, R175, RZ ;  /* 0x000000afae1a723e */ /* 0x002fca00048070ff */
[----:B------:R1:W-:Y:S01]  /*9cf40*/  STL [R1+0x4720], R26 ;  /* 0x0047201a01007387 */ /* 0x0003e20000100800 */
[----:B--2---:R-:W-:-:S05]  /*9cf50*/  F2FP.SATFINITE.E4M3.F32.PACK_AB_MERGE_C R25, R172, R173, RZ ;  /* 0x000000adac19723e */ /* 0x004fca00048070ff */
[----:B------:R2:W-:Y:S01]  /*9cf60*/  STL [R1+0x4724], R25 ;  /* 0x0047241901007387 */ /* 0x0005e20000100800 */
[----:B0-----:R-:W-:-:S05]  /*9cf70*/  F2FP.SATFINITE.E4M3.F32.PACK_AB_MERGE_C R24, R170, R171, RZ ;  /* 0x000000abaa18723e */ /* 0x001fca00048070ff */
[----:B------:R-:W-:Y:S01]  /*9cf80*/  STL [R1+0x4718], R24 ;  /* 0x0047181801007387 */ /* 0x000fe20000100800 */
[----:B-1----:R-:W-:-:S05]  /*9cf90*/  F2FP.SATFINITE.E4M3.F32.PACK_AB_MERGE_C R26, R160, R168, RZ ;  /* 0x000000a8a01a723e */ /* 0x002fca00048070ff */
[----:B------:R0:W-:Y:S01]  /*9cfa0*/  STL [R1+0x471c], R26 ;  /* 0x00471c1a01007387 */ /* 0x0001e20000100800 */
[----:B--2---:R-:W-:-:S03]  /*9cfb0*/  F2FP.SATFINITE.E4M3.F32.PACK_AB_MERGE_C R25, R158, R159, RZ ;  /* 0x0000009f9e19723e */ /* 0x004fc600048070ff */
[----:B0-----:R-:W2:Y:S01]  /*9cfc0*/  LDL.LU R26, [R1+0xf70] ;  /* 0x000f7000011a7983 */ /* 0x001ea20000300800 */
[----:B------:R-:W-:-:S03]  /*9cfd0*/  F2FP.SATFINITE.E4M3.F32.PACK_AB_MERGE_C R24, R155, R157, RZ ;  /* 0x0000009d9b18723e */ /* 0x000fc600048070ff */
[----:B------:R0:W-:Y:S04]  /*9cfe0*/  STL [R1+0x4710], R25 ;  /* 0x0047101901007387 */ /* 0x0001e80000100800 */
[----:B------:R-:W2:Y:S04]  /*9cff0*/  LDL.LU R27, [R1+0xf74] ;  /* 0x000f7400011b7983 */ /* 0x000ea80000300800 */
[----:B------:R1:W-:Y:S04]  /*9d000*/  STL [R1+0x4714], R24 ;  /* 0x0047141801007387 */ /* 0x0003e80000100800 */
[----:B------:R-:W0:Y:S04]  /*9d010*/  LDL.LU R28, [R1+0xf78] ;  /* 0x000f7800011c7983 */ /* 0x000e280000300800 */
[----:B------:R-:W0:Y:S04]  /*9d020*/  LDL.LU R29, [R1+0xf7c] ;  /* 0x000f7c00011d7983 */ /* 0x000e280000300800 */
[----:B------:R-:W1:Y:S04]  /*9d030*/  LDL.LU R152, [R1+0xf80] ;  /* 0x000f800001987983 */ /* 0x000e680000300800 */
[----:B------:R-:W1:Y:S04]  /*9d040*/  LDL.LU R252, [R1+0xf84] ;  /* 0x000f840001fc7983 */ /* 0x000e680000300800 */
        /* <DEDUP_REMOVED lines=50> */
[----:B------:R-:W4:Y:S04]  /*9d370*/  LDL R173, [R1+0xc50] ;  /* 0x000c500001ad7983 */ /* 0x000f280000100800 */
[----:B------:R-:W4:Y:S04]  /*9d380*/  LDL.LU R172, [R1+0xc54] ;  /* 0x000c540001ac7983 */ /* 0x000f280000300800 */
[----:B------:R-:W4:Y:S04]  /*9d390*/  LDL.LU R171, [R1+0xc58] ;  /* 0x000c580001ab7983 */ /* 0x000f280000300800 */
[----:B------:R-:W4:Y:S04]  /*9d3a0*/  LDL.LU R170, [R1+0xc5c] ;  /* 0x000c5c0001aa7983 */ /* 0x000f280000300800 */
[----:B------:R-:W4:Y:S04]  /*9d3b0*/  LDL.LU R168, [R1+0xc60] ;  /* 0x000c600001a87983 */ /* 0x000f280000300800 */
[----:B------:R-:W4:Y:S01]  /*9d3c0*/  LDL.LU R157, [R1+0xc64] ;  /* 0x000c6400019d7983 */ /* 0x000f220000300800 */
[----:B--2---:R-:W-:-:S05]  /*9d3d0*/  F2FP.SATFINITE.E4M3.F32.PACK_AB_MERGE_C R26, R27, R26, RZ ;  /* 0x0000001a1b1a723e */ /* 0x004fca00048070ff */
[----:B------:R3:W-:Y:S01]  /*9d3e0*/  STL [R1+0x4708], R26 ;  /* 0x0047081a01007387 */ /* 0x0007e20000100800 */
[----:B0-----:R-:W-:-:S05]  /*9d3f0*/  F2FP.SATFINITE.E4M3.F32.PACK_AB_MERGE_C R25, R29, R28, RZ ;  /* 0x0000001c1d19723e */ /* 0x001fca00048070ff */
[----:B------:R4:W-:Y:S01]  /*9d400*/  STL [R1+0x470c], R25 ;  /* 0x00470c1901007387 */ /* 0x0009e20000100800 */
[----:B-1----:R-:W-:-:S05]  /*9d410*/  F2FP.SATFINITE.E4M3.F32.PACK_AB_MERGE_C R24, R252, R152, RZ ;  /* 0x00000098fc18723e */ /* 0x002fca00048070ff */
[----:B------:R0:W-:Y:S01]  /*9d420*/  STL [R1+0x4700], R24 ;  /* 0x0047001801007387 */ /* 0x0001e20000100800 */
[----:B---3--:R-:W-:-:S05]  /*9d430*/  F2FP.SATFINITE.E4M3.F32.PACK_AB_MERGE_C R26, R250, R251, RZ ;  /* 0x000000fbfa1a723e */ /* 0x008fca00048070ff */
[----:B------:R1:W-:Y:S01]  /*9d440*/  STL [R1+0x4704], R26 ;  /* 0x0047041a01007387 */ /* 0x0003e20000100800 */
[----:B----4-:R-:W-:-:S05]  /*9d450*/  F2FP.SATFINITE.E4M3.F32.PACK_AB_MERGE_C R25, R222, R249, RZ ;  /* 0x000000f9de19723e */ /* 0x010fca00048070ff */
        /* <DEDUP_REMOVED lines=41> */
[----:B--2---:R-:W-:-:S03]  /*9d6f0*/  F2FP.SATFINITE.E4M3.F32.PACK_AB_MERGE_C R25, R170, R171, RZ ;  /* 0x000000abaa19723e */ /* 0x004fc600048070ff */
[----:B------:R-:W2:Y:S04]  /*9d700*/  LDL.LU R29, [R1+0xc68] ;  /* 0x000c6800011d7983 */ /* 0x000ea80000300800 */
[----:B------:R3:W-:Y:S01]  /*9d710*/  STL [R1+0xe10], R25 ;  /* 0x000e101901007387 */ /* 0x0007e20000100800 */
[----:B0-----:R-:W-:-:S03]  /*9d720*/  F2FP.SATFINITE.E4M3.F32.PACK_AB_MERGE_C R24, R157, R168, RZ ;  /* 0x000000a89d18723e */ /* 0x001fc600048070ff */
[----:B------:R-:W2:Y:S04]  /*9d730*/  LDL.LU R28, [R1+0xc6c] ;  /* 0x000c6c00011c7983 */ /* 0x000ea80000300800 */
[----:B------:R0:W-:Y:S04]  /*9d740*/  STL [R1+0xe1c], R24 ;  /* 0x000e1c1801007387 */ /* 0x0001e80000100800 */
[----:B------:R-:W4:Y:S04]  /*9d750*/  LDL.LU R27, [R1+0xc70] ;  /* 0x000c7000011b7983 */ /* 0x000f280000300800 */
[----:B-1----:R-:W4:Y:S04]  /*9d760*/  LDL.LU R26, [R1+0xc74] ;  /* 0x000c7400011a7983 */ /* 0x002f280000300800 */
[----:B---3--:R-:W3:Y:S04]  /*9d770*/  LDL.LU R25, [R1+0xc78] ;  /* 0x000c780001197983 */ /* 0x008ee80000300800 */
[----:B------:R-:W3:Y:S04]  /*9d780*/  LDL.LU R153, [R1+0xc7c] ;  /* 0x000c7c0001997983 */ /* 0x000ee80000300800 */
[----:B------:R-:W3:Y:S04]  /*9d790*/  LDL.LU R154, [R1+0xc80] ;  /* 0x000c8000019a7983 */ /* 0x000ee80000300800 */
[----:B0-----:R-:W3:Y:S04]  /*9d7a0*/  LDL.LU R24, [R1+0xc84] ;  /* 0x000c840001187983 */ /* 0x001ee80000300800 */
[----:B------:R-:W3:Y:S04]  /*9d7b0*/  LDL.LU R152, [R1+0xc88] ;  /* 0x000c880001987983 */ /* 0x000ee80000300800 */
        /* <DEDUP_REMOVED lines=26> */
[----:B------:R-:W3:Y:S01]  /*9d960*/  LDL.LU R194, [R1+0xcf4] ;  /* 0x000cf40001c27983 */ /* 0x000ee20000300800 */
[----:B------:R-:W-:-:S03]  /*9d970*/  F2FP.SATFINITE.E4M3.F32.PACK_AB_MERGE_C R160, R160, R189, RZ ;  /* 0x000000bda0a0723e */ /* 0x000fc600048070ff */
[----:B------:R-:W3:Y:S01]  /*9d980*/  LDL.LU R193, [R1+0xcf8] ;  /* 0x000cf80001c17983 */ /* 0x000ee20000300800 */
[----:B------:R-:W-:-:S03]  /*9d990*/  F2FP.SATFINITE.E4M3.F32.PACK_AB_MERGE_C R155, R155, R188, RZ ;  /* 0x000000bc9b9b723e */ /* 0x000fc600048070ff */
[----:B------:R-:W3:Y:S01]  /*9d9a0*/  LDL.LU R192, [R1+0xcfc] ;  /* 0x000cfc0001c07983 */ /* 0x000ee20000300800 */
[----:B------:R-:W-:-:S03]  /*9d9b0*/  F2FP.SATFINITE.E4M3.F32.PACK_AB_MERGE_C R159, R159, R187, RZ ;  /* 0x000000bb9f9f723e */ /* 0x000fc600048070ff */
[----:B------:R-:W3:Y:S01]  /*9d9c0*/  LDL.LU R191, [R1+0xd00] ;  /* 0x000d000001bf7983 */ /* 0x000ee20000300800 */
[----:B------:R-:W-:-:S03]  /*9d9d0*/  F2FP.SATFINITE.E4M3.F32.PACK_AB_MERGE_C R158, R158, R186, RZ ;  /* 0x000000ba9e9e723e */ /* 0x000fc600048070ff */
        /* <DEDUP_REMOVED lines=23> */
[----:B--2---:R-:W-:-:S03]  /*9db50*/  F2FP.SATFINITE.E4M3.F32.PACK_AB_MERGE_C R28, R28, R29, RZ ;  /* 0x0000001d1c1c723e */ /* 0x004fc600048070ff */
[----:B------:R-:W2:Y:S04]  /*9db60*/  LDL.LU R29, [R1+0x51e4] ;  /* 0x0051e400011d7983 */ /* 0x000ea80000300800 */
[----:B------:R0:W-:Y:S01]  /*9db70*/  STL [R1+0xe18], R28 ;  /* 0x000e181c01007387 */ /* 0x0001e20000100800 */
[----:B----4-:R-:W-:-:S03]  /*9db80*/  F2FP.SATFINITE.E4M3.F32.PACK_AB_MERGE_C R26, R26, R27, RZ ;  /* 0x0000001b1a1a723e */ /* 0x010fc600048070ff */
[----:B0-----:R-:W2:Y:S01]  /*9db90*/  LDL.LU R28, [R1+0x51e0] ;  /* 0x0051e000011c7983 */ /* 0x001ea20000300800 */
[----:B---3--:R-:W-:-:S03]  /*9dba0*/  F2FP.SATFINITE.E4M3.F32.PACK_AB_MERGE_C R153, R153, R25, RZ ;  /* 0x000000199999723e */ /* 0x008fc600048070ff */
[----:B------:R-:W3:Y:S04]  /*9dbb0*/  LDL.LU R27, [R1+0x51dc] ;  /* 0x0051dc00011b7983 */ /* 0x000ee80000300800 */
[----:B------:R0:W-:Y:S04]  /*9dbc0*/  STL [R1+0xe24], R26 ;  /* 0x000e241a01007387 */ /* 0x0001e80000100800 */
[----:B0-----:R-:W3:Y:S04]  /*9dbd0*/  LDL.LU R26, [R1+0x51d8] ;  /* 0x0051d800011a7983 */ /* 0x001ee80000300800 */
[----:B------:R-:W4:Y:S04]  /*9dbe0*/  LDL.LU R25, [R1+0x51d4] ;  /* 0x0051d40001197983 */ /* 0x000f280000300800 */
[----:B------:R0:W-:Y:S02]  /*9dbf0*/  STL [R1+0xe20], R153 ;  /* 0x000e209901007387 */ /* 0x0001e40000100800 */
[----:B0-----:R-:W-:-:S02]  /*9dc00*/  F2FP.SATFINITE.E4M3.F32.PACK_AB_MERGE_C R153, R24, R154, RZ ;  /* 0x0000009a1899723e */ /* 0x001fc400048070ff */
[----:B------:R-:W-:Y:S02]  /*9dc10*/  F2FP.SATFINITE.E4M3.F32.PACK_AB_MERGE_C R24, R252, R152, RZ ;  /* 0x00000098fc18723e */ /* 0x000fe400048070ff */
[----:B------:R-:W-:Y:S01]  /*9dc20*/  F2FP.SATFINITE.E4M3.F32.PACK_AB_MERGE_C R152, R250, R251, RZ ;  /* 0x000000fbfa98723e */ /* 0x000fe200048070ff */
        /* <DEDUP_REMOVED lines=23> */
[----:B------:R-:W-:-:S05]  /*9dda0*/  F2FP.SATFINITE.E4M3.F32.PACK_AB_MERGE_C R24, R196, R197, RZ ;  /* 0x000000c5c418723e */ /* 0x000fca00048070ff */
        /* <DEDUP_REMOVED lines=22> */
[----:B------:R-:W-:Y:S01]  /*9df10*/  STL [R1+0x4e08], R153 ;  /* 0x004e089901007387 */ /* 0x000fe20000100800 */
[----:B------:R-:W-:-:S05]  /*9df20*/  F2FP.SATFINITE.E4M3.F32.PACK_AB_MERGE_C R24, R172, R173, RZ ;  /* 0x000000adac18723e */ /* 0x000fca00048070ff */
[----:B------:R1:W-:Y:S01]  /*9df30*/  STL [R1+0x4e18], R24 ;  /* 0x004e181801007387 */ /* 0x0003e20000100800 */
[----:B0-----:R-:W-:-:S03]  /*9df40*/  F2FP.SATFINITE.E4M3.F32.PACK_AB_MERGE_C R152, R170, R171, RZ ;  /* 0x000000abaa98723e */ /* 0x001fc600048070ff */
[----:B-1----:R-:W2:Y:S01]  /*9df50*/  LDL.LU R24, [R1+0xd60] ;  /* 0x000d600001187983 */ /* 0x002ea20000300800 */
[----:B------:R-:W-:-:S03]  /*9df60*/  F2FP.SATFINITE.E4M3.F32.PACK_AB_MERGE_C R153, R157, R168, RZ ;  /* 0x000000a89d99723e */ /* 0x000fc600048070ff */
[----:B------:R0:W-:Y:S04]  /*9df70*/  STL [R1+0x4dd0], R152 ;  /* 0x004dd09801007387 */ /* 0x0001e80000100800 */
[----:B0-----:R-:W2:Y:S04]  /*9df80*/  LDL.LU R152, [R1+0xd64] ;  /* 0x000d640001987983 */ /* 0x001ea80000300800 */
[----:B------:R0:W-:Y:S04]  /*9df90*/  STL [R1+0x4dd4], R153 ;  /* 0x004dd49901007387 */ /* 0x0001e80000100800 */
[----:B0-----:R-:W3:Y:S04]  /*9dfa0*/  LDL.LU R153, [R1+0xd68] ;  /* 0x000d680001997983 */ /* 0x001ee80000300800 */
        /* <DEDUP_REMOVED lines=45> */
[----:B------:R-:W4:Y:S04]  /*9e280*/  LDL.LU R179, [R1] ;  /* 0x0000000001b37983 */ /* 0x000f280000300800 */
        /* <DEDUP_REMOVED lines=10> */
[----:B------:R-:W-:Y:S01]  /*9e330*/  STL [R1+0x4dac], R152 ;  /* 0x004dac9801007387 */ /* 0x000fe20000100800 */
[----:B---3--:R-:W-:Y:S02]  /*9e340*/  F2FP.SATFINITE.E4M3.F32.PACK_AB_MERGE_C R154, R154, R153, RZ ;  /* 0x000000999a9a723e */ /* 0x008fe400048070ff */
[----:B----4-:R-:W-:-:S03]  /*9e350*/  F2FP.SATFINITE.E4M3.F32.PACK_AB_MERGE_C R153, R251, R252, RZ ;  /* 0x000000fcfb99723e */ /* 0x010fc600048070ff */
[----:B------:R0:W-:Y:S04]  /*9e360*/  STL [R1+0x4dbc], R154 ;  /* 0x004dbc9a01007387 */ /* 0x0001e80000100800 */
[----:B------:R1:W-:Y:S01]  /*9e370*/  STL [R1+0x4d74], R153 ;  /* 0x004d749901007387 */ /* 0x0003e20000100800 */
[----:B------:R-:W-:Y:S02]  /*9e380*/  F2FP.SATFINITE.E4M3.F32.PACK_AB_MERGE_C R249, R249, R250, RZ ;  /* 0x000000faf9f9723e */ /* 0x000fe400048070ff */
[----:B0-----:R-:W-:-:S03]  /*9e390*/  F2FP.SATFINITE.E4M3.F32.PACK_AB_MERGE_C R154, R215, R222, RZ ;  /* 0x000000ded79a723e */ /* 0x001fc600048070ff */
[----:B------:R-:W-:Y:S01]  /*9e3a0*/  STL [R1+0x4d80], R249 ;  /* 0x004d80f901007387 */ /* 0x000fe20000100800 */
[----:B-1----:R-:W-:-:S03]  /*9e3b0*/  F2FP.SATFINITE.E4M3.F32.PACK_AB_MERGE_C R153, R213, R214, RZ ;  /* 0x000000d6d599723e */ /* 0x002fc600048070ff */
[----:B------:R0:W-:Y:S04]  /*9e3c0*/  STL [R1+0x4d34], R154 ;  /* 0x004d349a01007387 */ /* 0x0001e80000100800 */
[----:B------:R1:W-:Y:S01]  /*9e3d0*/  STL [R1+0x4d18], R153 ;  /* 0x004d189901007387 */ /* 0x0003e20000100800 */
[----:B------:R-:W-:Y:S02]  /*9e3e0*/  F2FP.SATFINITE.E4M3.F32.PACK_AB_MERGE_C R211, R211, R212, RZ ;  /* 0x000000d4d3d3723e */ /* 0x000fe400048070ff */
[----:B0-----:R-:W-:-:S03]  /*9e3f0*/  F2FP.SATFINITE.E4M3.F32.PACK_AB_MERGE_C R154, R209, R210, RZ ;  /* 0x000000d2d19a723e */ /* 0x001fc600048070ff */
[----:B------:R-:W-:Y:S01]  /*9e400*/  STL [R1+0x4cd0], R211 ;  /* 0x004cd0d301007387 */ /* 0x000fe20000100800 */
[----:B-1----:R-:W-:-:S03]  /*9e410*/  F2FP.SATFINITE.E4M3.F32.PACK_AB_MERGE_C R153, R207, R208, RZ ;  /* 0x000000d0cf99723e */ /* 0x002fc600048070ff */
[----:B------:R-:W-:Y:S01]  /*9e420*/  STL [R1+0x4ce4], R154 ;  /* 0x004ce49a01007387 */ /* 0x000fe20000100800 */
[----:B------:R-:W-:-:S03]  /*9e430*/  F2FP.SATFINITE.E4M3.F32.PACK_AB_MERGE_C R205, R205, R206, RZ ;  /* 0x000000cecdcd723e */ /* 0x000fc600048070ff */
[----:B------:R0:W-:Y:S04]  /*9e440*/  STL [R1+0x4c58], R153 ;  /* 0x004c589901007387 */ /* 0x0001e80000100800 */
[----:B------:R-:W-:Y:S01]  /*9e450*/  STL [R1+0x4c80], R205 ;  /* 0x004c80cd01007387 */ /* 0x000fe20000100800 */
[----:B0-----:R-:W-:-:S03]  /*9e460*/  F2FP.SATFINITE.E4M3.F32.PACK_AB_MERGE_C R153, R171, R202, RZ ;  /* 0x000000caab99723e */ /* 0x001fc600048070ff */
[----:B------:R-:W3:Y:S01]  /*9e470*/  LDL.LU R171, [R1+0x4660] ;  /* 0x0046600001ab7983 */ /* 0x000ee20000300800 */
[----:B------:R-:W-:-:S05]  /*9e480*/  F2FP.SATFINITE.E4M3.F32.PACK_AB_MERGE_C R154, R203, R204, RZ ;  /* 0x000000cccb9a723e */ /* 0x000fca00048070ff */
[----:B------:R0:W-:Y:S04]  /*9e490*/  STL [R1+0x4bec], R154 ;  /* 0x004bec9a01007387 */ /* 0x0001e80000100800 */
[----:B------:R1:W-:Y:S01]  /*9e4a0*/  STL [R1+0x4c1c], R153 ;  /* 0x004c1c9901007387 */ /* 0x0003e20000100800 */
[----:B0-----:R-:W-:Y:S02]  /*9e4b0*/  F2FP.SATFINITE.E4M3.F32.PACK_AB_MERGE_C R154, R200, R201, RZ ;  /* 0x000000c9c89a723e */ /* 0x001fe400048070ff */
[----:B-1----:R-:W-:Y:S02]  /*9e4c0*/  F2FP.SATFINITE.E4M3.F32.PACK_AB_MERGE_C R153, R198, R199, RZ ;  /* 0x000000c7c699723e */ /* 0x002fe400048070ff */
[----:B------:R-:W-:Y:S01]  /*9e4d0*/  F2FP.SATFINITE.E4M3.F32.PACK_AB_MERGE_C R196, R196, R197, RZ ;  /* 0x000000c5c4c4723e */ /* 0x000fe200048070ff */
[----:B------:R-:W-:Y:S04]  /*9e4e0*/  STL [R1+0x4ba8], R154 ;  /* 0x004ba89a01007387 */ /* 0x000fe80000100800 */
[----:B------:R-:W-:Y:S04]  /*9e4f0*/  STL [R1+0x4bc4], R153 ;  /* 0x004bc49901007387 */ /* 0x000fe80000100800 */
[----:B------:R-:W-:Y:S01]  /*9e500*/  STL [R1+0x4b70], R196 ;  /* 0x004b70c401007387 */ /* 0x000fe20000100800 */
[----:B------:R-:W-:-:S02]  /*9e510*/  F2FP.SATFINITE.E4M3.F32.PACK_AB_MERGE_C R189, R189, R190, RZ ;  /* 0x000000bebdbd723e */ /* 0x000fc400048070ff */
[----:B------:R-:W-:-:S03]  /*9e520*/  F2FP.SATFINITE.E4M3.F32.PACK_AB_MERGE_C R187, R187, R188, RZ ;  /* 0x000000bcbbbb723e */ /* 0x000fc600048070ff */
[----:B------:R-:W-:Y:S01]  /*9e530*/  STL [R1+0x80c], R189 ;  /* 0x00080cbd01007387 */ /* 0x000fe20000100800 */
[----:B------:R-:W-:-:S03]  /*9e540*/  F2FP.SATFINITE.E4M3.F32.PACK_AB_MERGE_C R185, R185, R186, RZ ;  /* 0x000000bab9b9723e */ /* 0x000fc600048070ff */
[----:B------:R-:W-:Y:S04]  /*9e550*/  STL [R1+0x810], R187 ;  /* 0x000810bb01007387 */ /* 0x000fe80000100800 */
[----:B------:R-:W-:Y:S01]  /*9e560*/  STL [R1+0x804], R185 ;  /* 0x000804b901007387 */ /* 0x000fe20000100800 */
[----:B------:R-:W-:-:S03]  /*9e570*/  F2FP.SATFINITE.E4M3.F32.PACK_AB_MERGE_C R182, R170, R182, RZ ;  /* 0x000000b6aab6723e */ /* 0x000fc600048070ff */
[----:B------:R-:W4:Y:S01]  /*9e580*/  LDL.LU R170, [R1+0x4648] ;  /* 0x0046480001aa7983 */ /* 0x000f220000300800 */
[----:B------:R-:W-:Y:S02]  /*9e590*/  F2FP.SATFINITE.E4M3.F32.PACK_AB_MERGE_C R183, R183, R184, RZ ;  /* 0x000000b8b7b7723e */ /* 0x000fe400048070ff */
[----:B------:R-:W-:-:S03]  /*9e5a0*/  F2FP.SATFINITE.E4M3.F32.PACK_AB_MERGE_C R180, R180, R181, RZ ;  /* 0x000000b5b4b4723e */ /* 0x000fc600048070ff */
[----:B------:R-:W-:Y:S04]  /*9e5b0*/  STL [R1+0x800], R183 ;  /* 0x000800b701007387 */ /* 0x000fe80000100800 */
[----:B------:R-:W-:Y:S01]  /*9e5c0*/  STL [R1+0x808], R182 ;  /* 0x000808b601007387 */ /* 0x000fe20000100800 */
[----:B------:R-:W-:-:S03]  /*9e5d0*/  F2FP.SATFINITE.E4M3.F32.PACK_AB_MERGE_C R178, R178, R179, RZ ;  /* 0x000000b3b2b2723e */ /* 0x000fc600048070ff */
[----:B------:R-:W-:Y:S01]  /*9e5e0*/  STL [R1+0x41c], R180 ;  /* 0x00041cb401007387 */ /* 0x000fe20000100800 */
[----:B------:R-:W-:-:S03]  /*9e5f0*/  F2FP.SATFINITE.E4M3.F32.PACK_AB_MERGE_C R176, R176, R177, RZ ;  /* 0x000000b1b0b0723e */ /* 0x000fc600048070ff */
[----:B------:R-:W-:Y:S01]  /*9e600*/  STL [R1+0x410], R178 ;  /* 0x000410b201007387 */ /* 0x000fe20000100800 */
[----:B------:R-:W-:-:S03]  /*9e610*/  F2FP.SATFINITE.E4M3.F32.PACK_AB_MERGE_C R174, R174, R175, RZ ;  /* 0x000000afaeae723e */ /* 0x000fc600048070ff */
[----:B------:R-:W-:Y:S01]  /*9e620*/  STL [R1+0x400], R176 ;  /* 0x000400b001007387 */ /* 0x000fe20000100800 */
[----:B------:R-:W-:-:S03]  /*9e630*/  F2FP.SATFINITE.E4M3.F32.PACK_AB_MERGE_C R172, R172, R173, RZ ;  /* 0x000000adacac723e */ /* 0x000fc600048070ff */
[----:B------:R-:W-:Y:S01]  /*9e640*/  STL [R1+0x418], R174 ;  /* 0x000418ae01007387 */ /* 0x000fe20000100800 */
[----:B------:R-:W-:-:S03]  /*9e650*/  LOP3.LUT R168, R168, 0xffff, RZ, 0xc0, !PT ;  /* 0x0000ffffa8a87812 */ /* 0x000fc600078ec0ff */
[----:B------:R0:W-:Y:S04]  /*9e660*/  STL [R1+0x414], R172 ;  /* 0x000414ac01007387 */ /* 0x0001e80000100800 */
[----:B------:R1:W-:Y:S01]  /*9e670*/  STL [R1+0xc54], R168 ;  /* 0x000c54a801007387 */ /* 0x0003e20000100800 */
[----:B0-----:R-:W-:-:S05]  /*9e680*/  LOP3.LUT R172, R155, 0xffff, RZ, 0xc0, !PT ;  /* 0x0000ffff9bac7812 */ /* 0x001fca00078ec0ff */
[----:B------:R0:W-:Y:S04]  /*9e690*/  STL [R1+0xc58], R172 ;  /* 0x000c58ac01007387 */ /* 0x0001e80000100800 */
[----:B------:R-:W2:Y:S01]  /*9e6a0*/  LDL.LU R173, [R1+0x4638] ;  /* 0x0046380001ad7983 */ /* 0x000ea20000300800 */
[----:B------:R-:W-:Y:S02]  /*9e6b0*/  LOP3.LUT R222, R163, 0xffff, RZ, 0xc0, !PT ;  /* 0x0000ffffa3de7812 */ /* 0x000fe400078ec0ff */
[----:B------:R-:W-:-:S04]  /*9e6c0*/  SHF.R.U32.HI R163, RZ, 0x8, R172 ;  /* 0x00000008ffa37819 */ /* 0x000fc800000116ac */
[----:B------:R-:W-:-:S04]  /*9e6d0*/  LOP3.LUT R163, R163, 0xffff, RZ, 0xc0, !PT ;  /* 0x0000ffffa3a37812 */ /* 0x000fc800078ec0ff */
[----:B------:R-:W-:Y:S02]  /*9e6e0*/  PRMT R156, R163, 0x3340, R156 ;  /* 0x00003340a39c7816 */ /* 0x000fe4000000009c */
[----:B------:R-:W-:Y:S02]  /*9e6f0*/  LOP3.LUT R163, R160, 0xffff, RZ, 0xc0, !PT ;  /* 0x0000ffffa0a37812 */ /* 0x000fe400078ec0ff */
[----:B------:R-:W-:Y:S02]  /*9e700*/  SHF.R.U32.HI R155, RZ, 0x8, R168 ;  /* 0x00000008ff9b7819 */ /* 0x000fe400000116a8 */
[----:B-1----:R-:W-:Y:S02]  /*9e710*/  SHF.R.U32.HI R168, RZ, 0x8, R222 ;  /* 0x00000008ffa87819 */ /* 0x002fe400000116de */
[----:B------:R-:W-:Y:S02]  /*9e720*/  LOP3.LUT R155, R155, 0xffff, RZ, 0xc0, !PT ;  /* 0x0000ffff9b9b7812 */ /* 0x000fe400078ec0ff */
[----:B------:R-:W-:-:S04]  /*9e730*/  LOP3.LUT R168, R168, 0xffff, RZ, 0xc0, !PT ;  /* 0x0000ffffa8a87812 */ /* 0x000fc800078ec0ff */
[----:B------:R-:W-:Y:S02]  /*9e740*/  PRMT R168, R155, 0x3340, R168 ;  /* 0x000033409ba87816 */ /* 0x000fe400000000a8 */
[----:B------:R-:W-:Y:S02]  /*9e750*/  SHF.R.U32.HI R160, RZ, 0x8, R165 ;  /* 0x00000008ffa07819 */ /* 0x000fe400000116a5 */
[----:B------:R-:W-:Y:S02]  /*9e760*/  LOP3.LUT R162, R162, 0xffff, RZ, 0xc0, !PT ;  /* 0x0000ffffa2a27812 */ /* 0x000fe400078ec0ff */
[----:B---3--:R-:W-:-:S05]  /*9e770*/  LOP3.LUT R171, R171, 0xffff, RZ, 0xc0, !PT ;  /* 0x0000ffffabab7812 */ /* 0x008fca00078ec0ff */
[----:B------:R1:W-:Y:S04]  /*9e780*/  STL [R1+0xc30], R171 ;  /* 0x000c30ab01007387 */ /* 0x0003e80000100800 */
[----:B------:R4:W-:Y:S04]  /*9e790*/  STL [R1+0xc24], R165 ;  /* 0x000c24a501007387 */ /* 0x0009e80000100800 */
[----:B------:R3:W-:Y:S04]  /*9e7a0*/  STL [R1+0xc18], R163 ;  /* 0x000c18a301007387 */ /* 0x0007e80000100800 */
[----:B0-----:R-:W2:Y:S01]  /*9e7b0*/  LDL.LU R172, [R1+0x466c] ;  /* 0x00466c0001ac7983 */ /* 0x001ea20000300800 */
[----:B------:R-:W-:-:S03]  /*9e7c0*/  SHF.R.U32.HI R155, RZ, 0x8, R171 ;  /* 0x00000008ff9b7819 */ /* 0x000fc600000116ab */
[----:B-1----:R-:W2:Y:S01]  /*9e7d0*/  LDL.LU R171, [R1+0x4678] ;  /* 0x0046780001ab7983 */ /* 0x002ea20000300800 */
[----:B----4-:R-:W-:-:S05]  /*9e7e0*/  LOP3.LUT R165, R170, 0xffff, RZ, 0xc0, !PT ;  /* 0x0000ffffaaa57812 */ /* 0x010fca00078ec0ff */
[----:B------:R-:W-:Y:S04]  /*9e7f0*/  STL [R1+0xc2c], R165 ;  /* 0x000c2ca501007387 */ /* 0x000fe80000100800 */
[----:B------:R0:W-:Y:S04]  /*9e800*/  STL [R1+0xc1c], R162 ;  /* 0x000c1ca201007387 */ /* 0x0001e80000100800 */
[----:B------:R-:W4:Y:S01]  /*9e810*/  LDL.LU R170, [R1+0x464c] ;  /* 0x00464c0001aa7983 */ /* 0x000f220000300800 */
[----:B---3--:R-:W-:Y:S02]  /*9e820*/  SHF.R.U32.HI R163, RZ, 0x8, R163 ;  /* 0x00000008ffa37819 */ /* 0x008fe400000116a3 */
[----:B------:R-:W-:-:S02]  /*9e830*/  LOP3.LUT R155, R155, 0xffff, RZ, 0xc0, !PT ;  /* 0x0000ffff9b9b7812 */ /* 0x000fc400078ec0ff */
[----:B------:R-:W-:Y:S02]  /*9e840*/  LOP3.LUT R160, R160, 0xffff, RZ, 0xc0, !PT ;  /* 0x0000ffffa0a07812 */ /* 0x000fe400078ec0ff */
[----:B------:R-:W-:Y:S02]  /*9e850*/  LOP3.LUT R163, R163, 0xffff, RZ, 0xc0, !PT ;  /* 0x0000ffffa3a37812 */ /* 0x000fe400078ec0ff */
[----:B------:R-:W-:Y:S02]  /*9e860*/  F2FP.SATFINITE.E4M3.F32.PACK_AB_MERGE_C R154, R194, R195, RZ ;  /* 0x000000c3c29a723e */ /* 0x000fe400048070ff */
[----:B------:R-:W-:Y:S02]  /*9e870*/  PRMT R160, R155, 0x3340, R160 ;  /* 0x000033409ba07816 */ /* 0x000fe400000000a0 */
[----:B------:R-:W-:Y:S02]  /*9e880*/  PRMT R155, R163, 0x3340, R0 ;  /* 0x00003340a39b7816 */ /* 0x000fe40000000000 */
[----:B------:R-:W-:-:S02]  /*9e890*/  LOP3.LUT R163, R154, 0xffff, RZ, 0xc0, !PT ;  /* 0x0000ffff9aa37812 */ /* 0x000fc400078ec0ff */
[----:B------:R-:W-:Y:S02]  /*9e8a0*/  SHF.R.U32.HI R154, RZ, 0x8, R165 ;  /* 0x00000008ff9a7819 */ /* 0x000fe400000116a5 */
[----:B0-----:R-:W-:Y:S01]  /*9e8b0*/  SHF.R.U32.HI R162, RZ, 0x8, R162 ;  /* 0x00000008ffa27819 */ /* 0x001fe200000116a2 */
[----:B------:R0:W-:Y:S01]  /*9e8c0*/  STL [R1+0xc14], R163 ;  /* 0x000c14a301007387 */ /* 0x0001e20000100800 */
[----:B------:R-:W-:Y:S02]  /*9e8d0*/  F2FP.SATFINITE.E4M3.F32.PACK_AB_MERGE_C R153, R192, R193, RZ ;  /* 0x000000c1c099723e */ /* 0x000fe400048070ff */
[----:B------:R-:W-:Y:S02]  /*9e8e0*/  LOP3.LUT R154, R154, 0xffff, RZ, 0xc0, !PT ;  /* 0x0000ffff9a9a7812 */ /* 0x000fe400078ec0ff */
[----:B------:R-:W-:Y:S02]  /*9e8f0*/  LOP3.LUT R162, R162, 0xffff, RZ, 0xc0, !PT ;  /* 0x0000ffffa2a27812 */ /* 0x000fe400078ec0ff */
[----:B0-----:R-:W-:-:S02]  /*9e900*/  SHF.R.U32.HI R163, RZ, 0x8, R163 ;  /* 0x00000008ffa37819 */ /* 0x001fc400000116a3 */
[----:B------:R-:W-:Y:S02]  /*9e910*/  LOP3.LUT R161, R161, 0xffff, RZ, 0xc0, !PT ;  /* 0x0000ffffa1a17812 */ /* 0x000fe400078ec0ff */
[----:B------:R-:W-:Y:S02]  /*9e920*/  LOP3.LUT R163, R163, 0xffff, RZ, 0xc0, !PT ;  /* 0x0000ffffa3a37812 */ /* 0x000fe400078ec0ff */
[----:B------:R-:W-:Y:S02]  /*9e930*/  LOP3.LUT R165, R153, 0xffff, RZ, 0xc0, !PT ;  /* 0x0000ffff99a57812 */ /* 0x000fe400078ec0ff */
[----:B------:R-:W-:Y:S02]  /*9e940*/  PRMT R162, R154, 0x3340, R162 ;  /* 0x000033409aa27816 */ /* 0x000fe400000000a2 */
[----:B------:R-:W-:Y:S02]  /*9e950*/  PRMT R154, R163, 0x3340, R0 ;  /* 0x00003340a39a7816 */ /* 0x000fe40000000000 */
[----:B------:R-:W-:-:S02]  /*9e960*/  SHF.R.U32.HI R163, RZ, 0x8, R161 ;  /* 0x00000008ffa37819 */ /* 0x000fc400000116a1 */
[----:B--2---:R-:W-:-:S04]  /*9e970*/  LOP3.LUT R173, R173, 0xffff, RZ, 0xc0, !PT ;  /* 0x0000ffffadad7812 */ /* 0x004fc800078ec0ff */
[----:B------:R-:W-:Y:S01]  /*9e980*/  SHF.R.U32.HI R153, RZ, 0x8, R173 ;  /* 0x00000008ff997819 */ /* 0x000fe200000116ad */
[----:B------:R-:W-:Y:S04]  /*9e990*/  STL [R1+0x824], R173 ;  /* 0x000824ad01007387 */ /* 0x000fe80000100800 */
[----:B------:R0:W-:Y:S01]  /*9e9a0*/  STL [R1+0x820], R161 ;  /* 0x000820a101007387 */ /* 0x0001e20000100800 */
[----:B------:R-:W-:Y:S02]  /*9e9b0*/  LOP3.LUT R153, R153, 0xffff, RZ, 0xc0, !PT ;  /* 0x0000ffff99997812 */ /* 0x000fe400078ec0ff */
[----:B------:R-:W-:Y:S02]  /*9e9c0*/  LOP3.LUT R163, R163, 0xffff, RZ, 0xc0, !PT ;  /* 0x0000ffffa3a37812 */ /* 0x000fe400078ec0ff */
[----:B0-----:R-:W-:-:S04]  /*9e9d0*/  SHF.R.U32.HI R161, RZ, 0x8, R165 ;  /* 0x00000008ffa17819 */ /* 0x001fc800000116a5 */
[----:B------:R-:W-:Y:S02]  /*9e9e0*/  LOP3.LUT R161, R161, 0xffff, RZ, 0xc0, !PT ;  /* 0x0000ffffa1a17812 */ /* 0x000fe400078ec0ff */
[----:B------:R-:W-:Y:S02]  /*9e9f0*/  PRMT R163, R153, 0x3340, R163 ;  /* 0x0000334099a37816 */ /* 0x000fe400000000a3 */
[----:B------:R-:W-:Y:S01]  /*9ea00*/  PRMT R153, R161, 0x3340, R0 ;  /* 0x00003340a1997816 */ /* 0x000fe20000000000 */
[----:B------:R-:W-:Y:S01]  /*9ea10*/  STL [R1+0xc10], R165 ;  /* 0x000c10a501007387 */ /* 0x000fe20000100800 */
[----:B------:R-:W-:Y:S02]  /*9ea20*/  PRMT R162, R162, 0x5410, R154 ;  /* 0x00005410a2a27816 */ /* 0x000fe4000000009a */
[----:B------:R-:W-:Y:S02]  /*9ea30*/  PRMT R163, R163, 0x5410, R153 ;  /* 0x00005410a3a37816 */ /* 0x000fe40000000099 */
[----:B------:R-:W-:-:S02]  /*9ea40*/  LOP3.LUT R153, R159, 0xffff, RZ, 0xc0, !PT ;  /* 0x0000ffff9f997812 */ /* 0x000fc400078ec0ff */
[----:B------:R-:W-:-:S03]  /*9ea50*/  LOP3.LUT R154, R167, 0xffff, RZ, 0xc0, !PT ;  /* 0x0000ffffa79a7812 */ /* 0x000fc600078ec0ff */
[----:B------:R0:W-:Y:S02]  /*9ea60*/  STL [R1+0xc4c], R153 ;  /* 0x000c4c9901007387 */ /* 0x0001e40000100800 */
[----:B0-----:R-:W-:Y:S02]  /*9ea70*/  PRMT R153, R153, 0x3340, R0 ;  /* 0x0000334099997816 */ /* 0x001fe40000000000 */
[----:B------:R-:W-:Y:S02]  /*9ea80*/  F2FP.SATFINITE.E4M3.F32.PACK_AB_MERGE_C R157, R157, R191, RZ ;  /* 0x000000bf9d9d723e */ /* 0x000fe400048070ff */
[----:B------:R-:W-:Y:S02]  /*9ea90*/  PRMT R161, R168, 0x5410, R156 ;  /* 0x00005410a8a17816 */ /* 0x000fe4000000009c */
[----:B------:R-:W-:Y:S01]  /*9eaa0*/  ISETP.LT.AND P2, PT, R9, UR14, !P2 ;  /* 0x0000000e09007c0c */ /* 0x000fe2000d741270 */
[----:B------:R-:W-:Y:S01]  /*9eab0*/  ULDC.64 UR14, c[0x0][0x228] ;  /* 0x00008a00000e7ab9 */ /* 0x000fe20000000a00 */
[----:B------:R-:W-:-:S11]  /*9eac0*/  LOP3.LUT R223, R223, 0xff7fffff, RZ, 0xc0, !PT ;  /* 0xff7fffffdfdf7812 */ /* 0x000fd600078ec0ff */
[----:B------:R-:W-:-:S04]  /*9ead0*/  @P2 LOP3.LUT R223, R223, 0x800000, RZ, 0xfc, !PT ;  /* 0x00800000dfdf2812 */ /* 0x000fc800078efcff */
[----:B------:R-:W-:Y:S02]  /*9eae0*/  LOP3.LUT R223, R223, 0xffbfffff, RZ, 0xc0, !PT ;  /* 0xffbfffffdfdf7812 */ /* 0x000fe400078ec0ff */
[----:B------:R-:W-:-:S05]  /*9eaf0*/  LOP3.LUT R165, R172, 0xffff, RZ, 0xc0, !PT ;  /* 0x0000ffffaca57812 */ /* 0x000fca00078ec0ff */
[----:B------:R-:W-:Y:S04]  /*9eb00*/  STL [R1+0xc3c], R165 ;  /* 0x000c3ca501007387 */ /* 0x000fe80000100800 */
[----:B------:R0:W-:Y:S01]  /*9eb10*/  STL [R1+0xc20], R154 ;  /* 0x000c209a01007387 */ /* 0x0001e20000100800 */
[----:B------:R-:W-:Y:S02]  /*9eb20*/  LOP3.LUT R159, R171, 0xffff, RZ, 0xc0, !PT ;  /* 0x0000ffffab9f7812 */ /* 0x000fe400078ec0ff */
[----:B0-----:R-:W-:-:S04]  /*9eb30*/  PRMT R154, R165, 0x3340, R154 ;  /* 0x00003340a59a7816 */ /* 0x001fc8000000009a */
[----:B------:R-:W-:Y:S02]  /*9eb40*/  PRMT R154, R154, 0x5410, R153 ;  /* 0x000054109a9a7816 */ /* 0x000fe40000000099 */
[----:B------:R-:W-:-:S03]  /*9eb50*/  LOP3.LUT R153, R158, 0xffff, RZ, 0xc0, !PT ;  /* 0x0000ffff9e997812 */ /* 0x000fc600078ec0ff */
[----:B------:R0:W-:Y:S04]  /*9eb60*/  STL [R1+0x81c], R154 ;  /* 0x00081c9a01007387 */ /* 0x0001e80000100800 */
[----:B------:R-:W-:Y:S01]  /*9eb70*/  STL [R1+0xc40], R159 ;  /* 0x000c409f01007387 */ /* 0x000fe20000100800 */
[----:B0-----:R-:W-:-:S03]  /*9eb80*/  LOP3.LUT R154, R166, 0xffff, RZ, 0xc0, !PT ;  /* 0x0000ffffa69a7812 */ /* 0x001fc600078ec0ff */
[----:B------:R0:W-:Y:S01]  /*9eb90*/  STL [R1+0xc34], R153 ;  /* 0x000c349901007387 */ /* 0x0001e20000100800 */
[----:B------:R-:W-:-:S03]  /*9eba0*/  LOP3.LUT R158, R157, 0xffff, RZ, 0xc0, !PT ;  /* 0x0000ffff9d9e7812 */ /* 0x000fc600078ec0ff */
[----:B------:R1:W-:Y:S01]  /*9ebb0*/  STL [R1+0xc28], R154 ;  /* 0x000c289a01007387 */ /* 0x0003e20000100800 */
[----:B------:R-:W-:Y:S02]  /*9ebc0*/  LOP3.LUT R157, R164, 0xffff, RZ, 0xc0, !PT ;  /* 0x0000ffffa49d7812 */ /* 0x000fe400078ec0ff */
[----:B0-----:R-:W-:Y:S02]  /*9ebd0*/  PRMT R153, R153, 0x3340, R0 ;  /* 0x0000334099997816 */ /* 0x001fe40000000000 */
[----:B-1----:R-:W-:-:S04]  /*9ebe0*/  PRMT R154, R159, 0x3340, R154 ;  /* 0x000033409f9a7816 */ /* 0x002fc8000000009a */
[----:B------:R-:W-:Y:S02]  /*9ebf0*/  PRMT R154, R154, 0x5410, R153 ;  /* 0x000054109a9a7816 */ /* 0x000fe40000000099 */
[----:B------:R-:W-:Y:S02]  /*9ec00*/  PRMT R153, R158, 0x3340, R0 ;  /* 0x000033409e997816 */ /* 0x000fe40000000000 */
[----:B----4-:R-:W-:-:S05]  /*9ec10*/  LOP3.LUT R156, R170, 0xffff, RZ, 0xc0, !PT ;  /* 0x0000ffffaa9c7812 */ /* 0x010fca00078ec0ff */
[----:B------:R-:W-:Y:S04]  /*9ec20*/  STL [R1+0xc48], R156 ;  /* 0x000c489c01007387 */ /* 0x000fe80000100800 */
[----:B------:R-:W-:Y:S04]  /*9ec30*/  STL [R1+0xc44], R158 ;  /* 0x000c449e01007387 */ /* 0x000fe80000100800 */
[----:B------:R-:W-:Y:S04]  /*9ec40*/  STL [R1+0xc38], R157 ;  /* 0x000c389d01007387 */ /* 0x000fe80000100800 */
[----:B------:R0:W-:Y:S02]  /*9ec50*/  STL [R1+0x818], R154 ;  /* 0x0008189a01007387 */ /* 0x0001e40000100800 */
[----:B0-----:R-:W-:-:S04]  /*9ec60*/  PRMT R154, R156, 0x3340, R157 ;  /* 0x000033409c9a7816 */ /* 0x001fc8000000009d */
[----:B------:R-:W-:-:S05]  /*9ec70*/  PRMT R153, R154, 0x5410, R153 ;  /* 0x000054109a997816 */ /* 0x000fca0000000099 */
[----:B------:R0:W-:Y:S02]  /*9ec80*/  STL [R1+0x814], R153 ;  /* 0x0008149901007387 */ /* 0x0001e40000100800 */
[----:B0-----:R-:W-:-:S05]  /*9ec90*/  VIADD R153, R8, 0x81 ;  /* 0x0000008108997836 */ /* 0x001fca0000000000 */
[----:B------:R-:W-:Y:S01]  /*9eca0*/  ISETP.GE.AND P2, PT, R153, UR43, PT ;  /* 0x0000002b99007c0c */ /* 0x000fe2000bf46270 */
[----:B------:R-:W-:Y:S01]  /*9ecb0*/  VIADD R153, R8, 0x80 ;  /* 0x0000008008997836 */ /* 0x000fe20000000000 */
[----:B------:R-:W-:Y:S01]  /*9ecc0*/  LOP3.LUT R221, R221, 0x7fffffff, RZ, 0xc0, !PT ;  /* 0x7fffffffdddd7812 */ /* 0x000fe200078ec0ff */
[----:B------:R-:W-:Y:S01]  /*9ecd0*/  ULDC UR43, c[0x0][0x228] ;  /* 0x00008a00002b7ab9 */ /* 0x000fe20000000800 */
[----:B------:R-:W-:Y:S02]  /*9ece0*/  ISETP.LT.AND P5, PT, R10, UR14, !P2 ;  /* 0x0000000e0a007c0c */ /* 0x000fe4000d7a1270 */
        /* <DEDUP_REMOVED lines=93> */
[----:B------:R-:W-:-:S06]  /*9f2c0*/  @P5 LOP3.LUT R223, R223, 0x4, RZ, 0xfc, !PT ;  /* 0x00000004dfdf5812 */ /* 0x000fcc00078efcff */
[----:B------:R-:W-:Y:S02]  /*9f2d0*/  @P2 LOP3.LUT R221, R221, 0x80000000, RZ, 0xfc, !PT ;  /* 0x80000000dddd2812 */ /* 0x000fe400078efcff */
[----:B------:R-:W-:Y:S02]  /*9f2e0*/  ISETP.GE.AND P2, PT, R153, UR7, PT ;  /* 0x0000000799007c0c */ /* 0x000fe4000bf46270 */
[----:B------:R-:W-:Y:S02]  /*9f2f0*/  LOP3.LUT R223, R223, 0xfffffffd, RZ, 0xc0, !PT ;  /* 0xfffffffddfdf7812 */ /* 0x000fe400078ec0ff */
[----:B------:R-:W-:Y:S01]  /*9f300*/  LOP3.LUT R221, R221, 0xbfffffff, RZ, 0xc0, !PT ;  /* 0xbfffffffdddd7812 */ /* 0x000fe200078ec0ff */
[----:B------:R-:W-:Y:S01]  /*9f310*/  VIADD R153, R8, 0x7a ;  /* 0x0000007a08997836 */ /* 0x000fe20000000000 */
[----:B------:R-:W-:Y:S01]  /*9f320*/  ISETP.LT.AND P5, PT, R10, UR8, !P2 ;  /* 0x000000080a007c0c */ /* 0x000fe2000d7a1270 */
[----:B------:R-:W-:Y:S01]  /*9f330*/  ULDC.64 UR6, c[0x0][0x228] ;  /* 0x00008a0000067ab9 */ /* 0x000fe20000000a00 */
[----:B------:R-:W-:-:S02]  /*9f340*/  @P4 LOP3.LUT R223, R223, 0x2, RZ, 0xfc, !PT ;  /* 0x00000002dfdf4812 */ /* 0x000fc400078efcff */
[----:B------:R-:W-:Y:S01]  /*9f350*/  ISETP.LT.AND P4, PT, R11, UR25, !P2 ;  /* 0x000000190b007c0c */ /* 0x000fe2000d781270 */
[----:B------:R-:W-:Y:S01]  /*9f360*/  ULDC UR25, c[0x0][0x228] ;  /* 0x00008a0000197ab9 */ /* 0x000fe20000000800 */
[----:B------:R-:W-:-:S04]  /*9f370*/  LOP3.LUT R223, R223, 0xfffffffe, RZ, 0xc0, !PT ;  /* 0xfffffffedfdf7812 */ /* 0x000fc800078ec0ff */
[----:B------:R-:W-:-:S03]  /*9f380*/  @P3 LOP3.LUT R223, R223, 0x1, RZ, 0xfc, !PT ;  /* 0x00000001dfdf3812 */ /* 0x000fc600078efcff */
        /* <DEDUP_REMOVED lines=131> */
[----:B------:R-:W-:-:S05]  /*9fbc0*/  LOP3.LUT R221, R221, 0xfffffffb, RZ, 0xc0, !PT ;  /* 0xfffffffbdddd7812 */ /* 0x000fca00078ec0ff */
        /* <DEDUP_REMOVED lines=8> */
[----:B------:R-:W-:Y:S01]  /*9fc50*/  @P4 LOP3.LUT R221, R221, 0x2, RZ, 0xfc, !PT ;  /* 0x00000002dddd4812 */ /* 0x000fe200078efcff */
[----:B------:R-:W-:Y:S01]  /*9fc60*/  ULDC UR8, c[0x0][0x228] ;  /* 0x00008a0000087ab9 */ /* 0x000fe20000000800 */
        /* <DEDUP_REMOVED lines=40> */
[----:B------:R-:W-:-:S06]  /*9fef0*/  ULDC.64 UR18, c[0x0][0x228] ;  /* 0x00008a0000127ab9 */ /* 0x000fcc0000000a00 */
        /* <DEDUP_REMOVED lines=235> */
[----:B------:R-:W-:Y:S01]  /*a0db0*/  ULDC.64 UR36, c[0x0][0x228] ;  /* 0x00008a0000247ab9 */ /* 0x000fe20000000a00 */
        /* <DEDUP_REMOVED lines=8> */
[----:B------:R-:W-:Y:S01]  /*a0e40*/  ULDC UR7, c[0x0][0x228] ;  /* 0x00008a0000077ab9 */ /* 0x000fe20000000800 */
        /* <DEDUP_REMOVED lines=288> */
[----:B------:R-:W-:Y:S01]  /*a2050*/  ULDC.64 UR24, c[0x0][0x228] ;  /* 0x00008a0000187ab9 */ /* 0x000fe20000000a00 */
        /* <DEDUP_REMOVED lines=271> */
[----:B------:R-:W-:Y:S01]  /*a3150*/  ISETP.LT.AND P3, PT, R12, UR28, !P2 ;  /* 0x0000001c0c007c0c */ /* 0x000fe2000d761270 */
[----:B------:R-:W-:Y:S01]  /*a3160*/  VIADD R153, R8, 0x43 ;  /* 0x0000004308997836 */ /* 0x000fe20000000000 */
[----:B------:R-:W-:Y:S01]  /*a3170*/  ISETP.LT.AND P2, PT, R9, UR27, !P2 ;  /* 0x0000001b09007c0c */ /* 0x000fe2000d741270 */
[----:B------:R-:W-:Y:S01]  /*a3180*/  ULDC.64 UR28, c[0x0][0x228] ;  /* 0x00008a00001c7ab9 */ /* 0x000fe20000000a00 */
[----:B------:R-:W-:Y:S02]  /*a3190*/  LOP3.LUT R22, R22, 0x7fffffff, RZ, 0xc0, !PT ;  /* 0x7fffffff16167812 */ /* 0x000fe400078ec0ff */
[----:B------:R-:W-:-:S04]  /*a31a0*/  LOP3.LUT R23, R23, 0xfffffffb, RZ, 0xc0, !PT ;  /* 0xfffffffb17177812 */ /* 0x000fc800078ec0ff */
[----:B------:R-:W-:-:S05]  /*a31b0*/  @P5 LOP3.LUT R23, R23, 0x4, RZ, 0xfc, !PT ;  /* 0x0000000417175812 */ /* 0x000fca00078efcff */
        /* <DEDUP_REMOVED lines=8> */
[----:B------:R-:W-:Y:S02]  /*a3240*/  ISETP.LT.AND P4, PT, R11, UR17, !P2 ;  /* 0x000000110b007c0c */ /* 0x000fe4000d781270 */
[----:B------:R-:W-:-:S04]  /*a3250*/  LOP3.LUT R23, R23, 0xfffffffe, RZ, 0xc0, !PT ;  /* 0xfffffffe17177812 */ /* 0x000fc800078ec0ff */
[----:B------:R-:W-:-:S03]  /*a3260*/  @P3 LOP3.LUT R23, R23, 0x1, RZ, 0xfc, !PT ;  /* 0x0000000117173812 */ /* 0x000fc600078efcff */
[----:B------:R-:W-:Y:S02]  /*a3270*/  @P5 LOP3.LUT R22, R22, 0x40000000, RZ, 0xfc, !PT ;  /* 0x4000000016165812 */ /* 0x000fe400078efcff */
[----:B------:R-:W-:Y:S02]  /*a3280*/  ISETP.LT.AND P3, PT, R12, UR14, !P2 ;  /* 0x0000000e0c007c0c */ /* 0x000fe4000d761270 */
        /* <DEDUP_REMOVED lines=126> */
[----:B------:R-:W-:-:S09]  /*a3a70*/  ISETP.LT.AND P3, PT, R12, UR39, !P2 ;  /* 0x000000270c007c0c */ /* 0x000fd2000d761270 */
[----:B------:R-:W-:Y:S01]  /*a3a80*/  @P5 LOP3.LUT R22, R22, 0x4, RZ, 0xfc, !PT ;  /* 0x0000000416165812 */ /* 0x000fe200078efcff */
[----:B------:R-:W-:Y:S01]  /*a3a90*/  VIADD R164, R169, UR18 ;  /* 0x00000012a9a47c36 */ /* 0x000fe20008000000 */
[----:B------:R-:W-:Y:S01]  /*a3aa0*/  ISETP.LT.AND P2, PT, R9, UR38, !P2 ;  /* 0x0000002609007c0c */ /* 0x000fe2000d741270 */
[----:B------:R-:W-:Y:S01]  /*a3ab0*/  ULDC UR18, c[0x0][0x228] ;  /* 0x00008a0000127ab9 */ /* 0x000fe20000000800 */
[----:B------:R-:W-:Y:S01]  /*a3ac0*/  LOP3.LUT R22, R22, 0xfffffffd, RZ, 0xc0, !PT ;  /* 0xfffffffd16167812 */ /* 0x000fe200078ec0ff */
[----:B------:R-:W-:Y:S01]  /*a3ad0*/  ULDC UR38, c[0x0][0x228] ;  /* 0x00008a0000267ab9 */ /* 0x000fe20000000800 */
[----:B------:R-:W-:Y:S01]  /*a3ae0*/  LOP3.LUT R20, R20, 0x7fffffff, RZ, 0xc0, !PT ;  /* 0x7fffffff14147812 */ /* 0x000fe200078ec0ff */
[----:B------:R-:W-:-:S08]  /*a3af0*/  ULDC UR39, c[0x0][0x228] ;  /* 0x00008a0000277ab9 */ /* 0x000fd00000000800 */
        /* <DEDUP_REMOVED lines=8> */
[----:B------:R-:W-:Y:S01]  /*a3b80*/  ULDC UR43, c[0x0][0x228] ;  /* 0x00008a00002b7ab9 */ /* 0x000fe20000000800 */
[----:B------:R-:W-:Y:S01]  /*a3b90*/  LOP3.LUT R22, R22, 0xfffffffe, RZ, 0xc0, !PT ;  /* 0xfffffffe16167812 */ /* 0x000fe200078ec0ff */
[----:B------:R-:W-:-:S03]  /*a3ba0*/  ULDC UR17, c[0x0][0x248] ;  /* 0x0000920000117ab9 */ /* 0x000fc60000000800 */
[----:B------:R-:W-:Y:S02]  /*a3bb0*/  @P3 LOP3.LUT R22, R22, 0x1, RZ, 0xfc, !PT ;  /* 0x0000000116163812 */ /* 0x000fe400078efcff */
[----:B------:R-:W-:-:S03]  /*a3bc0*/  ISETP.LT.AND P3, PT, R12, UR42, !P2 ;  /* 0x0000002a0c007c0c */ /* 0x000fc6000d761270 */
[----:B------:R-:W-:Y:S01]  /*a3bd0*/  @P5 LOP3.LUT R21, R21, 0x40000000, RZ, 0xfc, !PT ;  /* 0x4000000015155812 */ /* 0x000fe200078efcff */
[----:B------:R-:W-:Y:S01]  /*a3be0*/  VIADD R165, R164, UR17 ;  /* 0x00000011a4a57c36 */ /* 0x000fe20008000000 */
[----:B------:R-:W-:Y:S01]  /*a3bf0*/  ISETP.LT.AND P2, PT, R9, UR41, !P2 ;  /* 0x0000002909007c0c */ /* 0x000fe2000d741270 */
[----:B------:R-:W-:Y:S01]  /*a3c00*/  ULDC.64 UR40, c[0x0][0x228] ;  /* 0x00008a0000287ab9 */ /* 0x000fe20000000a00 */
[----:B------:R-:W-:Y:S01]  /*a3c10*/  LOP3.LUT R21, R21, 0xdfffffff, RZ, 0xc0, !PT ;  /* 0xdfffffff15157812 */ /* 0x000fe200078ec0ff */
[----:B------:R-:W-:Y:S01]  /*a3c20*/  ULDC UR17, c[0x0][0x248] ;  /* 0x0000920000117ab9 */ /* 0x000fe20000000800 */
[----:B------:R-:W-:Y:S01]  /*a3c30*/  LOP3.LUT R19, R19, 0x7fffffff, RZ, 0xc0, !PT ;  /* 0x7fffffff13137812 */ /* 0x000fe200078ec0ff */
[----:B------:R-:W-:Y:S01]  /*a3c40*/  ULDC UR42, c[0x0][0x228] ;  /* 0x00008a00002a7ab9 */ /* 0x000fe20000000800 */
[----:B------:R-:W-:-:S04]  /*a3c50*/  @P4 LOP3.LUT R21, R21, 0x20000000, RZ, 0xfc, !PT ;  /* 0x2000000015154812 */ /* 0x000fc800078efcff */
        /* <DEDUP_REMOVED lines=8> */
[----:B------:R-:W-:Y:S01]  /*a3ce0*/  VIADD R168, R165, UR17 ;  /* 0x00000011a5a87c36 */ /* 0x000fe20008000000 */
[----:B------:R-:W-:Y:S01]  /*a3cf0*/  ISETP.LT.AND P4, PT, R11, UR45, !P2 ;  /* 0x0000002d0b007c0c */ /* 0x000fe2000d781270 */
[----:B------:R-:W-:Y:S01]  /*a3d00*/  ULDC UR45, c[0x0][0x228] ;  /* 0x00008a00002d7ab9 */ /* 0x000fe20000000800 */
[----:B------:R-:W-:Y:S01]  /*a3d10*/  ISETP.LT.AND P3, PT, R12, UR44, !P2 ;  /* 0x0000002c0c007c0c */ /* 0x000fe2000d761270 */
[----:B------:R-:W-:Y:S01]  /*a3d20*/  ULDC UR44, c[0x0][0x228] ;  /* 0x00008a00002c7ab9 */ /* 0x000fe20000000800 */
[----:B------:R-:W-:-:S07]  /*a3d30*/  ULDC UR23, c[0x0][0x228] ;  /* 0x00008a0000177ab9 */ /* 0x000fce0000000800 */
[----:B------:R-:W-:Y:S01]  /*a3d40*/  @P5 LOP3.LUT R21, R21, 0x4000000, RZ, 0xfc, !PT ;  /* 0x0400000015155812 */ /* 0x000fe200078efcff */
[----:B------:R-:W-:-:S03]  /*a3d50*/  ULDC UR17, c[0x0][0x248] ;  /* 0x0000920000117ab9 */ /* 0x000fc60000000800 */
[----:B------:R-:W-:-:S04]  /*a3d60*/  LOP3.LUT R21, R21, 0xfdffffff, RZ, 0xc0, !PT ;  /* 0xfdffffff15157812 */ /* 0x000fc800078ec0ff */
[----:B------:R-:W-:Y:S02]  /*a3d70*/  @P4 LOP3.LUT R21, R21, 0x2000000, RZ, 0xfc, !PT ;  /* 0x0200000015154812 */ /* 0x000fe400078efcff */
[----:B------:R-:W-:Y:S01]  /*a3d80*/  ISETP.LT.AND P2, PT, R9, UR46, !P2 ;  /* 0x0000002e09007c0c */ /* 0x000fe2000d741270 */
[----:B------:R-:W-:Y:S01]  /*a3d90*/  VIADD R167, R168, UR17 ;  /* 0x00000011a8a77c36 */ /* 0x000fe20008000000 */
[----:B------:R-:W-:Y:S01]  /*a3da0*/  LOP3.LUT R21, R21, 0xfeffffff, RZ, 0xc0, !PT ;  /* 0xfeffffff15157812 */ /* 0x000fe200078ec0ff */
[----:B------:R-:W-:Y:S01]  /*a3db0*/  ULDC UR17, c[0x0][0x248] ;  /* 0x0000920000117ab9 */ /* 0x000fe20000000800 */
[----:B------:R-:W-:Y:S01]  /*a3dc0*/  LOP3.LUT R18, R18, 0x7fffffff, RZ, 0xc0, !PT ;  /* 0x7fffffff12127812 */ /* 0x000fe200078ec0ff */
[----:B------:R-:W-:Y:S01]  /*a3dd0*/  ULDC UR46, c[0x0][0x228] ;  /* 0x00008a00002e7ab9 */ /* 0x000fe20000000800 */
        /* <DEDUP_REMOVED lines=11> */
[----:B------:R-:W-:Y:S01]  /*a3e90*/  ULDC.64 UR34, c[0x0][0x228] ;  /* 0x00008a0000227ab9 */ /* 0x000fe20000000a00 */
[----:B------:R-:W-:Y:S01]  /*a3ea0*/  ULDC UR40, c[0x0][0x228] ;  /* 0x00008a0000287ab9 */ /* 0x000fe20000000800 */
[----:B------:R-:W-:-:S06]  /*a3eb0*/  ULDC UR19, c[0x0][0x228] ;  /* 0x00008a0000137ab9 */ /* 0x000fcc0000000800 */
        /* <DEDUP_REMOVED lines=8> */
[----:B------:R-:W-:Y:S02]  /*a3f40*/  ULDC UR49, c[0x0][0x228] ;  /* 0x00008a0000317ab9 */ /* 0x000fe40000000800 */
        /* <DEDUP_REMOVED lines=11> */
[----:B------:R-:W-:Y:S01]  /*a4000*/  VIADD R172, R169, UR17 ;  /* 0x00000011a9ac7c36 */ /* 0x000fe20008000000 */
[----:B------:R-:W-:Y:S01]  /*a4010*/  ISETP.LT.AND P2, PT, R9, UR32, !P2 ;  /* 0x0000002009007c0c */ /* 0x000fe2000d741270 */
[----:B------:R-:W-:Y:S01]  /*a4020*/  ULDC UR17, c[0x0][0x248] ;  /* 0x0000920000117ab9 */ /* 0x000fe20000000800 */
[----:B------:R-:W-:Y:S01]  /*a4030*/  LOP3.LUT R21, R21, 0xfffdffff, RZ, 0xc0, !PT ;  /* 0xfffdffff15157812 */ /* 0x000fe200078ec0ff */
[----:B------:R-:W-:Y:S01]  /*a4040*/  ULDC UR32, c[0x0][0x228] ;  /* 0x00008a0000207ab9 */ /* 0x000fe20000000800 */
[----:B------:R-:W-:Y:S02]  /*a4050*/  ULDC UR33, c[0x0][0x228] ;  /* 0x00008a0000217ab9 */ /* 0x000fe40000000800 */
        /* <DEDUP_REMOVED lines=72> */
[----:B------:R-:W-:Y:S01]  /*a44e0*/  VIADD R176, R173, UR17 ;  /* 0x00000011adb07c36 */ /* 0x000fe20008000000 */
[----:B------:R-:W-:Y:S01]  /*a44f0*/  ISETP.LT.AND P3, PT, R12, UR45, !P2 ;  /* 0x0000002d0c007c0c */ /* 0x000fe2000d761270 */
[----:B------:R-:W-:Y:S01]  /*a4500*/  ULDC UR17, c[0x0][0x248] ;  /* 0x0000920000117ab9 */ /* 0x000fe20000000800 */
[----:B------:R-:W-:-:S07]  /*a4510*/  ISETP.LT.AND P2, PT, R9, UR43, !P2 ;  /* 0x0000002b09007c0c */ /* 0x000fce000d741270 */
[----:B------:R-:W-:Y:S01]  /*a4520*/  @P5 LOP3.LUT R21, R21, 0x4, RZ, 0xfc, !PT ;  /* 0x0000000415155812 */ /* 0x000fe200078efcff */
[----:B------:R-:W-:Y:S01]  /*a4530*/  VIADD R175, R176, UR17 ;  /* 0x00000011b0af7c36 */ /* 0x000fe20008000000 */
[----:B------:R-:W-:Y:S01]  /*a4540*/  ULDC UR17, c[0x0][0x228] ;  /* 0x00008a0000117ab9 */ /* 0x000fe20000000800 */
[----:B------:R-:W-:Y:S01]  /*a4550*/  ULDC UR44, c[0x0][0x228] ;  /* 0x00008a00002c7ab9 */ /* 0x000fe20000000800 */
[----:B------:R-:W-:Y:S01]  /*a4560*/  ULDC UR43, c[0x0][0x228] ;  /* 0x00008a00002b7ab9 */ /* 0x000fe20000000800 */
[----:B------:R-:W-:Y:S01]  /*a4570*/  ULDC UR45, c[0x0][0x228] ;  /* 0x00008a00002d7ab9 */ /* 0x000fe20000000800 */
[----:B------:R-:W-:Y:S02]  /*a4580*/  @P2 LOP3.LUT R20, R20, 0x80000000, RZ, 0xfc, !PT ;  /* 0x8000000014142812 */ /* 0x000fe400078efcff */
[----:B------:R-:W-:-:S04]  /*a4590*/  ISETP.GE.AND P2, PT, R153, UR27, PT ;  /* 0x0000001b99007c0c */ /* 0x000fc8000bf46270 */
[----:B------:R-:W-:Y:S02]  /*a45a0*/  ISETP.LT.AND P5, PT, R10, UR28, !P2 ;  /* 0x0000001c0a007c0c */ /* 0x000fe4000d7a1270 */
[----:B------:R-:W-:Y:S02]  /*a45b0*/  LOP3.LUT R21, R21, 0xfffffffd, RZ, 0xc0, !PT ;  /* 0xfffffffd15157812 */ /* 0x000fe400078ec0ff */
[----:B------:R-:W-:Y:S01]  /*a45c0*/  LOP3.LUT R20, R20, 0xbfffffff, RZ, 0xc0, !PT ;  /* 0xbfffffff14147812 */ /* 0x000fe200078ec0ff */
[----:B------:R-:W-:Y:S01]  /*a45d0*/  VIADD R174, R175, UR18 ;  /* 0x00000012afae7c36 */ /* 0x000fe20008000000 */
[----:B------:R-:W-:Y:S01]  /*a45e0*/  @P4 LOP3.LUT R21, R21, 0x2, RZ, 0xfc, !PT ;  /* 0x0000000215154812 */ /* 0x000fe200078efcff */
[----:B------:R-:W-:Y:S01]  /*a45f0*/  VIADD R153, R8, 0x32 ;  /* 0x0000003208997836 */ /* 0x000fe20000000000 */
[----:B------:R-:W-:Y:S01]  /*a4600*/  ISETP.LT.AND P4, PT, R11, UR61, !P2 ;  /* 0x0000003d0b007c0c */ /* 0x000fe2000d781270 */
[----:B------:R-:W-:Y:S01]  /*a4610*/  ULDC UR28, c[0x0][0x248] ;  /* 0x00009200001c7ab9 */ /* 0x000fe20000000800 */
[----:B------:R-:W-:-:S03]  /*a4620*/  LOP3.LUT R21, R21, 0xfffffffe, RZ, 0xc0, !PT ;  /* 0xfffffffe15157812 */ /* 0x000fc600078ec0ff */
[----:B------:R-:W-:Y:S01]  /*a4630*/  @P5 LOP3.LUT R20, R20, 0x40000000, RZ, 0xfc, !PT ;  /* 0x4000000014145812 */ /* 0x000fe200078efcff */
[----:B------:R-:W-:Y:S01]  /*a4640*/  VIADD R177, R174, UR26 ;  /* 0x0000001aaeb17c36 */ /* 0x000fe20008000000 */
[----:B------:R-:W-:Y:S01]  /*a4650*/  @P3 LOP3.LUT R21, R21, 0x1, RZ, 0xfc, !PT ;  /* 0x0000000115153812 */ /* 0x000fe200078efcff */
[----:B------:R-:W-:Y:S01]  /*a4660*/  ULDC UR26, c[0x0][0x248] ;  /* 0x00009200001a7ab9 */ /* 0x000fe20000000800 */
[----:B------:R-:W-:Y:S01]  /*a4670*/  ISETP.LT.AND P3, PT, R12, UR60, !P2 ;  /* 0x0000003c0c007c0c */ /* 0x000fe2000d761270 */
[----:B------:R-:W-:Y:S01]  /*a4680*/  ULDC UR18, c[0x0][0x228] ;  /* 0x00008a0000127ab9 */ /* 0x000fe20000000800 */
[----:B------:R-:W-:Y:S01]  /*a4690*/  LOP3.LUT R20, R20, 0xdfffffff, RZ, 0xc0, !PT ;  /* 0xdfffffff14147812 */ /* 0x000fe200078ec0ff */
[----:B------:R-:W-:Y:S01]  /*a46a0*/  VIADD R180, R177, UR26 ;  /* 0x0000001ab1b47c36 */ /* 0x000fe20008000000 */
[----:B------:R-:W-:Y:S01]  /*a46b0*/  ISETP.LT.AND P2, PT, R9, UR59, !P2 ;  /* 0x0000003b09007c0c */ /* 0x000fe2000d741270 */
[----:B------:R-:W-:Y:S01]  /*a46c0*/  ULDC UR26, c[0x0][0x248] ;  /* 0x00009200001a7ab9 */ /* 0x000fe20000000800 */
[----:B------:R-:W-:Y:S01]  /*a46d0*/  @P4 LOP3.LUT R20, R20, 0x20000000, RZ, 0xfc, !PT ;  /* 0x2000000014144812 */ /* 0x000fe200078efcff */
[----:B------:R-:W-:Y:S01]  /*a46e0*/  ULDC UR60, c[0x0][0x228] ;  /* 0x00008a00003c7ab9 */ /* 0x000fe20000000800 */
[----:B------:R-:W-:Y:S01]  /*a46f0*/  LOP3.LUT R17, R17, 0x7fffffff, RZ, 0xc0, !PT ;  /* 0x7fffffff11117812 */ /* 0x000fe200078ec0ff */
[----:B------:R-:W-:Y:S01]  /*a4700*/  ULDC UR59, c[0x0][0x228] ;  /* 0x00008a00003b7ab9 */ /* 0x000fe20000000800 */
[----:B------:R-:W-:Y:S01]  /*a4710*/  LOP3.LUT R20, R20, 0xefffffff, RZ, 0xc0, !PT ;  /* 0xefffffff14147812 */ /* 0x000fe200078ec0ff */
[----:B------:R-:W-:Y:S01]  /*a4720*/  VIADD R179, R180, UR26 ;  /* 0x0000001ab4b37c36 */ /* 0x000fe20008000000 */
[----:B------:R-:W-:Y:S01]  /*a4730*/  ULDC UR26, c[0x0][0x248] ;  /* 0x00009200001a7ab9 */ /* 0x000fe20000000800 */
[----:B------:R-:W-:Y:S01]  /*a4740*/  ULDC UR61, c[0x0][0x228] ;  /* 0x00008a00003d7ab9 */ /* 0x000fe20000000800 */
[----:B------:R-:W-:Y:S01]  /*a4750*/  @P3 LOP3.LUT R20, R20, 0x10000000, RZ, 0xfc, !PT ;  /* 0x1000000014143812 */ /* 0x000fe200078efcff */
[----:B------:R-:W-:Y:S01]  /*a4760*/  VIADD R178, R179, UR26 ;  /* 0x0000001ab3b27c36 */ /* 0x000fe20008000000 */
[----:B------:R-:W-:-:S02]  /*a4770*/  ULDC UR26, c[0x0][0x248] ;  /* 0x00009200001a7ab9 */ /* 0x000fc40000000800 */
[----:B------:R-:W-:Y:S01]  /*a4780*/  LOP3.LUT R20, R20, 0xf7ffffff, RZ, 0xc0, !PT ;  /* 0xf7ffffff14147812 */ /* 0x000fe200078ec0ff */
[----:B------:R-:W-:Y:S01]  /*a4790*/  VIADD R181, R178, UR26 ;  /* 0x0000001ab2b57c36 */ /* 0x000fe20008000000 */
[----:B------:R-:W-:Y:S02]  /*a47a0*/  ULDC.64 UR26, c[0x0][0x228] ;  /* 0x00008a00001a7ab9 */ /* 0x000fe40000000a00 */
[----:B------:R-:W-:Y:S02]  /*a47b0*/  @P2 LOP3.LUT R20, R20, 0x8000000, RZ, 0xfc, !PT ;  /* 0x0800000014142812 */ /* 0x000fe400078efcff */
[----:B------:R-:W-:Y:S02]  /*a47c0*/  ISETP.GE.AND P2, PT, R153, UR37, PT ;  /* 0x0000002599007c0c */ /* 0x000fe4000bf46270 */
[----:B------:R-:W-:Y:S01]  /*a47d0*/  LOP3.LUT R20, R20, 0xfbffffff, RZ, 0xc0, !PT ;  /* 0xfbffffff14147812 */ /* 0x000fe200078ec0ff */
[----:B------:R-:W-:Y:S01]  /*a47e0*/  VIADD R153, R8, 0x31 ;  /* 0x0000003108997836 */ /* 0x000fe20000000000 */
[----:B------:R-:W-:Y:S01]  /*a47f0*/  ISETP.LT.AND P5, PT, R10, UR26, !P2 ;  /* 0x0000001a0a007c0c */ /* 0x000fe2000d7a1270 */
[----:B------:R-:W-:Y:S01]  /*a4800*/  ULDC.64 UR36, c[0x0][0x228] ;  /* 0x00008a0000247ab9 */ /* 0x000fe20000000a00 */
[----:B------:R-:W-:Y:S01]  /*a4810*/  ISETP.LT.AND P4, PT, R11, UR58, !P2 ;  /* 0x0000003a0b007c0c */ /* 0x000fe2000d781270 */
[----:B------:R-:W-:Y:S01]  /*a4820*/  VIADD R184, R181, UR28 ;  /* 0x0000001cb5b87c36 */ /* 0x000fe20008000000 */
[----:B------:R-:W-:Y:S01]  /*a4830*/  ISETP.LT.AND P3, PT, R12, UR57, !P2 ;  /* 0x000000390c007c0c */ /* 0x000fe2000d761270 */
[----:B------:R-:W-:-:S08]  /*a4840*/  ULDC UR26, c[0x0][0x248] ;  /* 0x00009200001a7ab9 */ /* 0x000fd00000000800 */
[----:B------:R-:W-:Y:S01]  /*a4850*/  @P5 LOP3.LUT R20, R20, 0x4000000, RZ, 0xfc, !PT ;  /* 0x0400000014145812 */ /* 0x000fe200078efcff */
[----:B------:R-:W-:Y:S01]  /*a4860*/  ULDC UR57, c[0x0][0x228] ;  /* 0x00008a0000397ab9 */ /* 0x000fe20000000800 */
[----:B------:R-:W-:Y:S02]  /*a4870*/  ULDC UR58, c[0x0][0x228] ;  /* 0x00008a00003a7ab9 */ /* 0x000fe40000000800 */
        /* <DEDUP_REMOVED lines=18> */
[----:B------:R-:W-:Y:S01]  /*a49a0*/  ULDC UR26, c[0x0][0x248] ;  /* 0x00009200001a7ab9 */ /* 0x000fe20000000800 */
[----:B------:R-:W-:-:S07]  /*a49b0*/  ULDC UR36, c[0x0][0x228] ;  /* 0x00008a0000247ab9 */ /* 0x000fce0000000800 */
[----:B------:R-:W-:Y:S01]  /*a49c0*/  @P5 LOP3.LUT R20, R20, 0x400000, RZ, 0xfc, !PT ;  /* 0x0040000014145812 */ /* 0x000fe200078efcff */
[----:B------:R-:W-:Y:S01]  /*a49d0*/  ULDC UR55, c[0x0][0x228] ;  /* 0x00008a0000377ab9 */ /* 0x000fe20000000800 */
[----:B------:R-:W-:Y:S01]  /*a49e0*/  LOP3.LUT R16, R16, 0x7fffffff, RZ, 0xc0, !PT ;  /* 0x7fffffff10107812 */ /* 0x000fe200078ec0ff */
[----:B------:R-:W-:Y:S01]  /*a49f0*/  ULDC UR54, c[0x0][0x228] ;  /* 0x00008a0000367ab9 */ /* 0x000fe20000000800 */
        /* <DEDUP_REMOVED lines=37> */
[----:B------:R-:W-:Y:S01]  /*a4c50*/  VIADD R186, R187, UR26 ;  /* 0x0000001abbba7c36 */ /* 0x000fe20008000000 */
[----:B------:R-:W-:Y:S01]  /*a4c60*/  ISETP.LT.AND P3, PT, R12, UR47, !P2 ;  /* 0x0000002f0c007c0c */ /* 0x000fe2000d761270 */
[----:B------:R-:W-:Y:S01]  /*a4c70*/  ULDC.64 UR26, c[0x0][0x228] ;  /* 0x00008a00001a7ab9 */ /* 0x000fe20000000a00 */
[----:B------:R-:W-:-:S05]  /*a4c80*/  ULDC UR28, c[0x0][0x228] ;  /* 0x00008a00001c7ab9 */ /* 0x000fca0000000800 */
[----:B------:R-:W-:Y:S01]  /*a4c90*/  @P5 LOP3.LUT R20, R20, 0x4000, RZ, 0xfc, !PT ;  /* 0x0000400014145812 */ /* 0x000fe200078efcff */
[----:B------:R-:W-:Y:S01]  /*a4ca0*/  ULDC UR47, c[0x0][0x228] ;  /* 0x00008a00002f7ab9 */ /* 0x000fe20000000800 */
[----:B------:R-:W-:Y:S02]  /*a4cb0*/  ULDC UR48, c[0x0][0x228] ;  /* 0x00008a0000307ab9 */ /* 0x000fe40000000800 */
        /* <DEDUP_REMOVED lines=29> */
[----:B------:R-:W-:Y:S01]  /*a4e90*/  VIADD R192, R189, UR6 ;  /* 0x00000006bdc07c36 */ /* 0x000fe20008000000 */
[----:B------:R-:W-:Y:S01]  /*a4ea0*/  ISETP.LT.AND P5, PT, R10, UR8, !P2 ;  /* 0x000000080a007c0c */ /* 0x000fe2000d7a1270 */
[----:B------:R-:W-:Y:S01]  /*a4eb0*/  ULDC UR6, c[0x0][0x248] ;  /* 0x0000920000067ab9 */ /* 0x000fe20000000800 */
[----:B------:R-:W-:Y:S01]  /*a4ec0*/  ISETP.LT.AND P4, PT, R11, UR7, !P2 ;  /* 0x000000070b007c0c */ /* 0x000fe2000d781270 */
[----:B------:R-:W-:Y:S01]  /*a4ed0*/  VIADD R153, R8, 0x2c ;  /* 0x0000002c08997836 */ /* 0x000fe20000000000 */
[----:B------:R-:W-:Y:S01]  /*a4ee0*/  ISETP.LT.AND P3, PT, R12, UR13, !P2 ;  /* 0x0000000d0c007c0c */ /* 0x000fe2000d761270 */
[----:B------:R-:W-:-:S08]  /*a4ef0*/  ULDC.64 UR34, c[0x0][0x228] ;  /* 0x00008a0000227ab9 */ /* 0x000fd00000000a00 */
[----:B------:R-:W-:Y:S01]  /*a4f00*/  @P5 LOP3.LUT R20, R20, 0x40, RZ, 0xfc, !PT ;  /* 0x0000004014145812 */ /* 0x000fe200078efcff */
[----:B------:R-:W-:Y:S01]  /*a4f10*/  VIADD R191, R192, UR6 ;  /* 0x00000006c0bf7c36 */ /* 0x000fe20008000000 */
[----:B------:R-:W-:Y:S01]  /*a4f20*/  ISETP.LT.AND P2, PT, R9, UR5, !P2 ;  /* 0x0000000509007c0c */ /* 0x000fe2000d741270 */
[----:B------:R-:W-:Y:S01]  /*a4f30*/  ULDC UR6, c[0x0][0x248] ;  /* 0x0000920000067ab9 */ /* 0x000fe20000000800 */
[----:B------:R-:W-:Y:S01]  /*a4f40*/  LOP3.LUT R20, R20, 0xffffffdf, RZ, 0xc0, !PT ;  /* 0xffffffdf14147812 */ /* 0x000fe200078ec0ff */
[----:B------:R-:W-:Y:S01]  /*a4f50*/  ULDC.64 UR12, c[0x0][0x228] ;  /* 0x00008a00000c7ab9 */ /* 0x000fe20000000a00 */
[----:B------:R-:W-:Y:S02]  /*a4f60*/  ULDC UR5, c[0x0][0x248] ;  /* 0x0000920000057ab9 */ /* 0x000fe40000000800 */
[----:B------:R-:W-:-:S04]  /*a4f70*/  @P4 LOP3.LUT R20, R20, 0x20, RZ, 0xfc, !PT ;  /* 0x0000002014144812 */ /* 0x000fc800078efcff */
[----:B------:R-:W-:-:S04]  /*a4f80*/  LOP3.LUT R20, R20, 0xffffffef, RZ, 0xc0, !PT ;  /* 0xffffffef14147812 */ /* 0x000fc800078ec0ff */
[----:B------:R-:W-:-:S04]  /*a4f90*/  @P3 LOP3.LUT R20, R20, 0x10, RZ, 0xfc, !PT ;  /* 0x0000001014143812 */ /* 0x000fc800078efcff */
[----:B------:R-:W-:Y:S01]  /*a4fa0*/  LOP3.LUT R20, R20, 0xfffffff7, RZ, 0xc0, !PT ;  /* 0xfffffff714147812 */ /* 0x000fe200078ec0ff */
[----:B------:R-:W-:Y:S01]  /*a4fb0*/  VIADD R190, R191, UR6 ;  /* 0x00000006bfbe7c36 */ /* 0x000fe20008000000 */
[----:B------:R-:W-:Y:S02]  /*a4fc0*/  ULDC.64 UR6, c[0x0][0x228] ;  /* 0x00008a0000067ab9 */ /* 0x000fe40000000a00 */
[----:B------:R-:W-:Y:S02]  /*a4fd0*/  @P2 LOP3.LUT R20, R20, 0x8, RZ, 0xfc, !PT ;  /* 0x0000000814142812 */ /* 0x000fe400078efcff */
[----:B------:R-:W-:Y:S01]  /*a4fe0*/  ISETP.GE.AND P2, PT, R153, UR29, PT ;  /* 0x0000001d99007c0c */ /* 0x000fe2000bf46270 */
[----:B------:R-:W-:Y:S01]  /*a4ff0*/  VIADD R153, R8, 0x2b ;  /* 0x0000002b08997836 */ /* 0x000fe20000000000 */
[----:B------:R-:W-:Y:S01]  /*a5000*/  LOP3.LUT R20, R20, 0xfffffffb, RZ, 0xc0, !PT ;  /* 0xfffffffb14147812 */ /* 0x000fe200078ec0ff */
[----:B------:R-:W-:Y:S01]  /*a5010*/  VIADD R193, R190, UR5 ;  /* 0x00000005bec17c36 */ /* 0x000fe20008000000 */
[----:B------:R-:W-:Y:S01]  /*a5020*/  ISETP.LT.AND P5, PT, R10, UR6, !P2 ;  /* 0x000000060a007c0c */ /* 0x000fe2000d7a1270 */
[----:B------:R-:W-:Y:S01]  /*a5030*/  ULDC UR5, c[0x0][0x248] ;  /* 0x0000920000057ab9 */ /* 0x000fe20000000800 */
[----:B------:R-:W-:Y:S01]  /*a5040*/  ISETP.LT.AND P4, PT, R11, UR15, !P2 ;  /* 0x0000000f0b007c0c */ /* 0x000fe2000d781270 */
[----:B------:R-:W-:Y:S01]  /*a5050*/  ULDC UR29, c[0x0][0x228] ;  /* 0x00008a00001d7ab9 */ /* 0x000fe20000000800 */
[----:B------:R-:W-:-:S09]  /*a5060*/  ISETP.LT.AND P3, PT, R12, UR16, !P2 ;  /* 0x000000100c007c0c */ /* 0x000fd2000d761270 */
[----:B------:R-:W-:Y:S01]  /*a5070*/  @P5 LOP3.LUT R20, R20, 0x4, RZ, 0xfc, !PT ;  /* 0x0000000414145812 */ /* 0x000fe200078efcff */
[----:B------:R-:W-:Y:S01]  /*a5080*/  VIADD R196, R193, UR5 ;  /* 0x00000005c1c47c36 */ /* 0x000fe20008000000 */
[----:B------:R-:W-:Y:S01]  /*a5090*/  ISETP.LT.AND P2, PT, R9, UR14, !P2 ;  /* 0x0000000e09007c0c */ /* 0x000fe2000d741270 */
[----:B------:R-:W-:Y:S01]  /*a50a0*/  ULDC.64 UR14, c[0x0][0x228] ;  /* 0x00008a00000e7ab9 */ /* 0x000fe20000000a00 */
[----:B------:R-:W-:Y:S01]  /*a50b0*/  LOP3.LUT R20, R20, 0xfffffffd, RZ, 0xc0, !PT ;  /* 0xfffffffd14147812 */ /* 0x000fe200078ec0ff */
[----:B------:R-:W-:Y:S01]  /*a50c0*/  ULDC UR5, c[0x0][0x248] ;  /* 0x0000920000057ab9 */ /* 0x000fe20000000800 */
[----:B------:R-:W-:-:S09]  /*a50d0*/  ULDC UR16, c[0x0][0x228] ;  /* 0x00008a0000107ab9 */ /* 0x000fd20000000800 */
[----:B------:R-:W-:Y:S02]  /*a50e0*/  @P2 LOP3.LUT R19, R19, 0x80000000, RZ, 0xfc, !PT ;  /* 0x8000000013132812 */ /* 0x000fe400078efcff */
[----:B------:R-:W-:Y:S02]  /*a50f0*/  ISETP.GE.AND P2, PT, R153, UR27, PT ;  /* 0x0000001b99007c0c */ /* 0x000fe4000bf46270 */
[----:B------:R-:W-:Y:S02]  /*a5100*/  @P4 LOP3.LUT R20, R20, 0x2, RZ, 0xfc, !PT ;  /* 0x0000000214144812 */ /* 0x000fe400078efcff */
[----:B------:R-:W-:Y:S01]  /*a5110*/  LOP3.LUT R19, R19, 0xbfffffff, RZ, 0xc0, !PT ;  /* 0xbfffffff13137812 */ /* 0x000fe200078ec0ff */
[----:B------:R-:W-:Y:S01]  /*a5120*/  VIADD R153, R8, 0x2a ;  /* 0x0000002a08997836 */ /* 0x000fe20000000000 */
[----:B------:R-:W-:Y:S01]  /*a5130*/  ISETP.LT.AND P5, PT, R10, UR14, !P2 ;  /* 0x0000000e0a007c0c */ /* 0x000fe2000d7a1270 */
[----:B------:R-:W-:Y:S01]  /*a5140*/  VIADD R195, R196, UR5 ;  /* 0x00000005c4c37c36 */ /* 0x000fe20008000000 */
[----:B------:R-:W-:Y:S01]  /*a5150*/  ISETP.LT.AND P4, PT, R11, UR21, !P2 ;  /* 0x000000150b007c0c */ /* 0x000fe2000d781270 */
[----:B------:R-:W-:Y:S01]  /*a5160*/  ULDC UR5, c[0x0][0x248] ;  /* 0x0000920000057ab9 */ /* 0x000fe20000000800 */
[----:B------:R-:W-:Y:S01]  /*a5170*/  LOP3.LUT R20, R20, 0xfffffffe, RZ, 0xc0, !PT ;  /* 0xfffffffe14147812 */ /* 0x000fe200078ec0ff */
[----:B------:R-:W-:Y:S01]  /*a5180*/  ULDC UR27, c[0x0][0x228] ;  /* 0x00008a00001b7ab9 */ /* 0x000fe20000000800 */
[----:B------:R-:W-:-:S02]  /*a5190*/  ULDC UR14, c[0x0][0x228] ;  /* 0x00008a00000e7ab9 */ /* 0x000fc40000000800 */
[----:B------:R-:W-:Y:S02]  /*a51a0*/  @P3 LOP3.LUT R20, R20, 0x1, RZ, 0xfc, !PT ;  /* 0x0000000114143812 */ /* 0x000fe400078efcff */
[----:B------:R-:W-:-:S03]  /*a51b0*/  ISETP.LT.AND P3, PT, R12, UR22, !P2 ;  /* 0x000000160c007c0c */ /* 0x000fc6000d761270 */
        /* <DEDUP_REMOVED lines=17> */
[----:B------:R-:W-:Y:S01]  /*a52d0*/  VIADD R194, R195, UR5 ;  /* 0x00000005c3c27c36 */ /* 0x000fe20008000000 */
[----:B------:R-:W-:-:S07]  /*a52e0*/  ULDC UR12, c[0x0][0x228] ;  /* 0x00008a00000c7ab9 */ /* 0x000fce0000000800 */
        /* <DEDUP_REMOVED lines=86> */
[----:B------:R-:W-:-:S07]  /*a5850*/  ULDC UR9, c[0x0][0x228] ;  /* 0x00008a0000097ab9 */ /* 0x000fce0000000800 */
        /* <DEDUP_REMOVED lines=36> */
[----:B------:R-:W-:Y:S01]  /*a5aa0*/  VIADD R205, R204, UR5 ;  /* 0x00000005cccd7c36 */ /* 0x000fe20008000000 */
[----:B------:R-:W-:Y:S01]  /*a5ab0*/  ISETP.LT.AND P4, PT, R11, UR57, !P2 ;  /* 0x000000390b007c0c */ /* 0x000fe2000d781270 */
[----:B------:R-:W-:Y:S01]  /*a5ac0*/  ULDC UR5, c[0x0][0x248] ;  /* 0x0000920000057ab9 */ /* 0x000fe20000000800 */
        /* <DEDUP_REMOVED lines=10> */
[----:B------:R-:W-:Y:S02]  /*a5b70*/  ISETP.GE.AND P2, PT, R153, UR33, PT ;  /* 0x0000002199007c0c */ /* 0x000fe4000bf46270 */
[----:B------:R-:W-:-:S02]  /*a5b80*/  LOP3.LUT R19, R19, 0xfffffffd, RZ, 0xc0, !PT ;  /* 0xfffffffd13137812 */ /* 0x000fc400078ec0ff */
[----:B------:R-:W-:Y:S01]  /*a5b90*/  LOP3.LUT R18, R18, 0xbfffffff, RZ, 0xc0, !PT ;  /* 0xbfffffff12127812 */ /* 0x000fe200078ec0ff */
[----:B------:R-:W-:Y:S01]  /*a5ba0*/  VIADD R153, R8, 0x22 ;  /* 0x0000002208997836 */ /* 0x000fe20000000000 */
[----:B------:R-:W-:Y:S01]  /*a5bb0*/  ISETP.LT.AND P5, PT, R10, UR22, !P2 ;  /* 0x000000160a007c0c */ /* 0x000fe2000d7a1270 */
[----:B------:R-:W-:Y:S01]  /*a5bc0*/  ULDC.64 UR32, c[0x0][0x228] ;  /* 0x00008a0000207ab9 */ /* 0x000fe20000000a00 */
[----:B------:R-:W-:Y:S01]  /*a5bd0*/  @P4 LOP3.LUT R19, R19, 0x2, RZ, 0xfc, !PT ;  /* 0x0000000213134812 */ /* 0x000fe200078efcff */
[----:B------:R-:W-:Y:S01]  /*a5be0*/  VIADD R207, R206, UR5 ;  /* 0x00000005cecf7c36 */ /* 0x000fe20008000000 */
[----:B------:R-:W-:Y:S01]  /*a5bf0*/  ISETP.LT.AND P4, PT, R11, UR55, !P2 ;  /* 0x000000370b007c0c */ /* 0x000fe2000d781270 */
[----:B------:R-:W-:Y:S01]  /*a5c00*/  ULDC UR5, c[0x0][0x248] ;  /* 0x0000920000057ab9 */ /* 0x000fe20000000800 */
[----:B------:R-:W-:Y:S01]  /*a5c10*/  LOP3.LUT R19, R19, 0xfffffffe, RZ, 0xc0, !PT ;  /* 0xfffffffe13137812 */ /* 0x000fe200078ec0ff */
[----:B------:R-:W-:Y:S01]  /*a5c20*/  ULDC UR22, c[0x0][0x248] ;  /* 0x0000920000167ab9 */ /* 0x000fe20000000800 */
[----:B------:R-:W-:-:S02]  /*a5c30*/  ULDC UR55, c[0x0][0x228] ;  /* 0x00008a0000377ab9 */ /* 0x000fc40000000800 */
[----:B------:R-:W-:-:S03]  /*a5c40*/  @P3 LOP3.LUT R19, R19, 0x1, RZ, 0xfc, !PT ;  /* 0x0000000113133812 */ /* 0x000fc600078efcff */
[----:B------:R-:W-:Y:S02]  /*a5c50*/  @P5 LOP3.LUT R18, R18, 0x40000000, RZ, 0xfc, !PT ;  /* 0x4000000012125812 */ /* 0x000fe400078efcff */
[----:B------:R-:W-:Y:S01]  /*a5c60*/  ISETP.LT.AND P3, PT, R12, UR36, !P2 ;  /* 0x000000240c007c0c */ /* 0x000fe2000d761270 */
        /* <DEDUP_REMOVED lines=18> */
[----:B------:R-:W-:Y:S01]  /*a5d90*/  ULDC UR37, c[0x0][0x228] ;  /* 0x00008a0000257ab9 */ /* 0x000fe20000000800 */
[----:B------:R-:W-:Y:S01]  /*a5da0*/  VIADD R209, R208, UR5 ;  /* 0x00000005d0d17c36 */ /* 0x000fe20008000000 */
[----:B------:R-:W-:-:S04]  /*a5db0*/  ULDC UR32, c[0x0][0x248] ;  /* 0x0000920000207ab9 */ /* 0x000fc80000000800 */
        /* <DEDUP_REMOVED lines=30> */
[----:B------:R-:W-:Y:S01]  /*a5fa0*/  VIADD R211, R210, UR5 ;  /* 0x00000005d2d37c36 */ /* 0x000fe20008000000 */
[----:B------:R-:W-:Y:S01]  /*a5fb0*/  ULDC UR5, c[0x0][0x248] ;  /* 0x0000920000057ab9 */ /* 0x000fe20000000800 */
[----:B------:R-:W-:Y:S01]  /*a5fc0*/  LOP3.LUT R18, R18, 0xfffbffff, RZ, 0xc0, !PT ;  /* 0xfffbffff12127812 */ /* 0x000fe200078ec0ff */
[----:B------:R-:W-:Y:S01]  /*a5fd0*/  VIADD R153, R8, 0x1f ;  /* 0x0000001f08997836 */ /* 0x000fe20000000000 */
[----:B------:R-:W-:Y:S01]  /*a5fe0*/  ISETP.LT.AND P5, PT, R10, UR36, !P2 ;  /* 0x000000240a007c0c */ /* 0x000fe2000d7a1270 */
[----:B------:R-:W-:Y:S01]  /*a5ff0*/  ULDC UR23, c[0x0][0x228] ;  /* 0x00008a0000177ab9 */ /* 0x000fe20000000800 */
[----:B------:R-:W-:Y:S01]  /*a6000*/  ISETP.LT.AND P4, PT, R11, UR40, !P2 ;  /* 0x000000280b007c0c */ /* 0x000fe2000d781270 */
[----:B------:R-:W-:Y:S01]  /*a6010*/  VIADD R212, R211, UR5 ;  /* 0x00000005d3d47c36 */ /* 0x000fe20008000000 */
[----:B------:R-:W-:Y:S01]  /*a6020*/  ULDC UR5, c[0x0][0x248] ;  /* 0x0000920000057ab9 */ /* 0x000fe20000000800 */
[----:B------:R-:W-:Y:S01]  /*a6030*/  ISETP.LT.AND P3, PT, R12, UR39, !P2 ;  /* 0x000000270c007c0c */ /* 0x000fe2000d761270 */
[----:B------:R-:W-:Y:S01]  /*a6040*/  ULDC UR40, c[0x0][0x228] ;  /* 0x00008a0000287ab9 */ /* 0x000fe20000000800 */
[----:B------:R-:W-:-:S06]  /*a6050*/  VIADD R213, R212, UR5 ;  /* 0x00000005d4d57c36 */ /* 0x000fcc0008000000 */
[----:B------:R-:W-:Y:S01]  /*a6060*/  @P5 LOP3.LUT R18, R18, 0x40000, RZ, 0xfc, !PT ;  /* 0x0004000012125812 */ /* 0x000fe200078efcff */
[----:B------:R-:W-:Y:S01]  /*a6070*/  VIADD R214, R213, UR17 ;  /* 0x00000011d5d67c36 */ /* 0x000fe20008000000 */
[----:B------:R-:W-:Y:S01]  /*a6080*/  ULDC UR17, c[0x0][0x248] ;  /* 0x0000920000117ab9 */ /* 0x000fe20000000800 */
[----:B------:R-:W-:Y:S01]  /*a6090*/  ISETP.LT.AND P2, PT, R9, UR38, !P2 ;  /* 0x0000002609007c0c */ /* 0x000fe2000d741270 */
[----:B------:R-:W-:Y:S01]  /*a60a0*/  ULDC UR39, c[0x0][0x228] ;  /* 0x00008a0000277ab9 */ /* 0x000fe20000000800 */
[----:B------:R-:W-:Y:S01]  /*a60b0*/  LOP3.LUT R18, R18, 0xfffdffff, RZ, 0xc0, !PT ;  /* 0xfffdffff12127812 */ /* 0x000fe200078ec0ff */
[----:B------:R-:W-:Y:S01]  /*a60c0*/  VIADD R215, R214, UR17 ;  /* 0x00000011d6d77c36 */ /* 0x000fe20008000000 */
[----:B------:R-:W-:Y:S01]  /*a60d0*/  ULDC UR5, c[0x0][0x228] ;  /* 0x00008a0000057ab9 */ /* 0x000fe20000000800 */
[----:B------:R-:W-:Y:S01]  /*a60e0*/  ULDC UR17, c[0x0][0x228] ;  /* 0x00008a0000117ab9 */ /* 0x000fe20000000800 */
[----:B------:R-:W-:Y:S01]  /*a60f0*/  @P4 LOP3.LUT R18, R18, 0x20000, RZ, 0xfc, !PT ;  /* 0x0002000012124812 */ /* 0x000fe200078efcff */
[----:B------:R-:W-:Y:S01]  /*a6100*/  VIADD R249, R215, UR22 ;  /* 0x00000016d7f97c36 */ /* 0x000fe20008000000 */
[----:B------:R-:W-:Y:S01]  /*a6110*/  ULDC UR22, c[0x0][0x248] ;  /* 0x0000920000167ab9 */ /* 0x000fe20000000800 */
[----:B------:R-:W-:Y:S01]  /*a6120*/  ULDC UR38, c[0x0][0x228] ;  /* 0x00008a0000267ab9 */ /* 0x000fe20000000800 */
[----:B------:R-:W-:Y:S01]  /*a6130*/  LOP3.LUT R18, R18, 0xfffeffff, RZ, 0xc0, !PT ;  /* 0xfffeffff12127812 */ /* 0x000fe200078ec0ff */
[----:B------:R-:W-:Y:S01]  /*a6140*/  VIADD R250, R249, UR22 ;  /* 0x00000016f9fa7c36 */ /* 0x000fe20008000000 */
[----:B------:R-:W-:-:S02]  /*a6150*/  ULDC UR22, c[0x0][0x228] ;  /* 0x00008a0000167ab9 */ /* 0x000fc40000000800 */
[----:B------:R-:W-:Y:S01]  /*a6160*/  @P3 LOP3.LUT R18, R18, 0x10000, RZ, 0xfc, !PT ;  /* 0x0001000012123812 */ /* 0x000fe200078efcff */
[----:B------:R-:W-:Y:S01]  /*a6170*/  VIADD R251, R250, UR24 ;  /* 0x00000018fafb7c36 */ /* 0x000fe20008000000 */
[----:B------:R-:W-:Y:S02]  /*a6180*/  ULDC UR24, c[0x0][0x228] ;  /* 0x00008a0000187ab9 */ /* 0x000fe40000000800 */
[----:B------:R-:W-:Y:S01]  /*a6190*/  LOP3.LUT R18, R18, 0xffff7fff, RZ, 0xc0, !PT ;  /* 0xffff7fff12127812 */ /* 0x000fe200078ec0ff */
[----:B------:R-:W-:Y:S01]  /*a61a0*/  VIADD R252, R251, UR30 ;  /* 0x0000001efbfc7c36 */ /* 0x000fe20008000000 */
[----:B------:R-:W-:Y:S02]  /*a61b0*/  ULDC.64 UR30, c[0x0][0x228] ;  /* 0x00008a00001e7ab9 */ /* 0x000fe40000000a00 */
        /* <DEDUP_REMOVED lines=11> */
[----:B------:R0:W-:Y:S01]  /*a6270*/  STL [R1], R154 ;  /* 0x0000009a01007387 */ /* 0x0001e20000100800 */
[----:B------:R-:W-:Y:S01]  /*a6280*/  ULDC UR39, c[0x0][0x228] ;  /* 0x00008a0000277ab9 */ /* 0x000fe20000000800 */
[----:B------:R-:W-:Y:S01]  /*a6290*/  ULDC UR40, c[0x0][0x228] ;  /* 0x00008a0000287ab9 */ /* 0x000fe20000000800 */
[----:B------:R-:W-:-:S04]  /*a62a0*/  LOP3.LUT R18, R18, 0xffffdfff, RZ, 0xc0, !PT ;  /* 0xffffdfff12127812 */ /* 0x000fc800078ec0ff */
[----:B------:R-:W-:Y:S02]  /*a62b0*/  @P4 LOP3.LUT R18, R18, 0x2000, RZ, 0xfc, !PT ;  /* 0x0000200012124812 */ /* 0x000fe400078efcff */
[----:B------:R-:W-:Y:S01]  /*a62c0*/  ISETP.LT.AND P2, PT, R9, UR41, !P2 ;  /* 0x0000002909007c0c */ /* 0x000fe2000d741270 */
[----:B0-----:R-:W-:Y:S01]  /*a62d0*/  VIADD R154, R154, UR30 ;  /* 0x0000001e9a9a7c36 */ /* 0x001fe20008000000 */
        /* <DEDUP_REMOVED lines=16> */
[----:B0-----:R-:W-:Y:S01]  /*a63e0*/  VIADD R154, R154, UR30 ;  /* 0x0000001e9a9a7c36 */ /* 0x001fe20008000000 */
[----:B------:R-:W-:Y:S01]  /*a63f0*/  ISETP.LT.AND P2, PT, R9, UR43, !P2 ;  /* 0x0000002b09007c0c */ /* 0x000fe2000d741270 */
[----:B------:R-:W-:Y:S01]  /*a6400*/  ULDC UR30, c[0x0][0x248] ;  /* 0x00009200001e7ab9 */ /* 0x000fe20000000800 */
[----:B------:R-:W-:Y:S01]  /*a6410*/  LOP3.LUT R18, R18, 0xfffffdff, RZ, 0xc0, !PT ;  /* 0xfffffdff12127812 */ /* 0x000fe200078ec0ff */
[----:B------:R-:W-:Y:S01]  /*a6420*/  ULDC UR42, c[0x0][0x228] ;  /* 0x00008a00002a7ab9 */ /* 0x000fe20000000800 */
[----:B------:R0:W-:Y:S01]  /*a6430*/  STL [R1+0x8], R154 ;  /* 0x0000089a01007387 */ /* 0x0001e20000100800 */
[----:B------:R-:W-:Y:S01]  /*a6440*/  ULDC UR44, c[0x0][0x228] ;  /* 0x00008a00002c7ab9 */ /* 0x000fe20000000800 */
[----:B------:R-:W-:Y:S01]  /*a6450*/  @P4 LOP3.LUT R18, R18, 0x200, RZ, 0xfc, !PT ;  /* 0x0000020012124812 */ /* 0x000fe200078efcff */
[----:B------:R-:W-:-:S03]  /*a6460*/  ULDC UR43, c[0x0][0x228] ;  /* 0x00008a00002b7ab9 */ /* 0x000fc60000000800 */
        /* <DEDUP_REMOVED lines=8> */
[----:B0-----:R-:W-:Y:S01]  /*a64f0*/  VIADD R154, R154, UR30 ;  /* 0x0000001e9a9a7c36 */ /* 0x001fe20008000000 */
[----:B------:R-:W-:Y:S01]  /*a6500*/  ISETP.LT.AND P4, PT, R11, UR47, !P2 ;  /* 0x0000002f0b007c0c */ /* 0x000fe2000d781270 */
[----:B------:R-:W-:Y:S01]  /*a6510*/  ULDC UR30, c[0x0][0x248] ;  /* 0x00009200001e7ab9 */ /* 0x000fe20000000800 */
[----:B------:R-:W-:Y:S01]  /*a6520*/  ISETP.LT.AND P3, PT, R12, UR46, !P2 ;  /* 0x0000002e0c007c0c */ /* 0x000fe2000d761270 */
[----:B------:R-:W-:Y:S01]  /*a6530*/  ULDC.64 UR36, c[0x0][0x228] ;  /* 0x00008a0000247ab9 */ /* 0x000fe20000000a00 */
[----:B------:R-:W-:-:S07]  /*a6540*/  ULDC UR34, c[0x0][0x228] ;  /* 0x00008a0000227ab9 */ /* 0x000fce0000000800 */
[----:B------:R-:W-:Y:S01]  /*a6550*/  @P5 LOP3.LUT R18, R18, 0x40, RZ, 0xfc, !PT ;  /* 0x0000004012125812 */ /* 0x000fe200078efcff */
[----:B------:R0:W-:Y:S01]  /*a6560*/  STL [R1+0xc], R154 ;  /* 0x00000c9a01007387 */ /* 0x0001e20000100800 */
[----:B------:R-:W-:Y:S01]  /*a6570*/  ULDC UR46, c[0x0][0x228] ;  /* 0x00008a00002e7ab9 */ /* 0x000fe20000000800 */
[----:B------:R-:W-:Y:S01]  /*a6580*/  LOP3.LUT R15, R15, 0x7fffffff, RZ, 0xc0, !PT ;  /* 0x7fffffff0f0f7812 */ /* 0x000fe200078ec0ff */
        /* <DEDUP_REMOVED lines=11> */
[----:B------:R-:W-:Y:S01]  /*a6640*/  ISETP.GE.AND P2, PT, R153, UR31, PT ;  /* 0x0000001f99007c0c */ /* 0x000fe2000bf46270 */
[----:B------:R0:W-:Y:S03]  /*a6650*/  STL [R1+0x10], R154 ;  /* 0x0000109a01007387 */ /* 0x0001e60000100800 */
[----:B------:R-:W-:Y:S02]  /*a6660*/  ISETP.LT.AND P5, PT, R10, UR36, !P2 ;  /* 0x000000240a007c0c */ /* 0x000fe4000d7a1270 */
[----:B------:R-:W-:Y:S01]  /*a6670*/  ISETP.LT.AND P4, PT, R11, UR32, !P2 ;  /* 0x000000200b007c0c */ /* 0x000fe2000d781270 */
[----:B------:R-:W-:Y:S01]  /*a6680*/  VIADD R153, R8, 0x1b ;  /* 0x0000001b08997836 */ /* 0x000fe20000000000 */
[----:B------:R-:W-:Y:S01]  /*a6690*/  ISETP.LT.AND P3, PT, R12, UR49, !P2 ;  /* 0x000000310c007c0c */ /* 0x000fe2000d761270 */
[----:B------:R-:W-:Y:S01]  /*a66a0*/  ULDC UR32, c[0x0][0x248] ;  /* 0x0000920000207ab9 */ /* 0x000fe20000000800 */
[----:B------:R-:W-:Y:S01]  /*a66b0*/  ISETP.LT.AND P2, PT, R9, UR48, !P2 ;  /* 0x0000003009007c0c */ /* 0x000fe2000d741270 */
[----:B0-----:R-:W-:Y:S01]  /*a66c0*/  VIADD R154, R154, UR30 ;  /* 0x0000001e9a9a7c36 */ /* 0x001fe20008000000 */
[----:B------:R-:W-:Y:S01]  /*a66d0*/  ULDC UR30, c[0x0][0x248] ;  /* 0x00009200001e7ab9 */ /* 0x000fe20000000800 */
[----:B------:R-:W-:Y:S01]  /*a66e0*/  LOP3.LUT R18, R18, 0xfffffffb, RZ, 0xc0, !PT ;  /* 0xfffffffb12127812 */ /* 0x000fe200078ec0ff */
[----:B------:R-:W-:Y:S01]  /*a66f0*/  ULDC UR49, c[0x0][0x228] ;  /* 0x00008a0000317ab9 */ /* 0x000fe20000000800 */
[----:B------:R-:W-:Y:S01]  /*a6700*/  ULDC UR48, c[0x0][0x228] ;  /* 0x00008a0000307ab9 */ /* 0x000fe20000000800 */
[----:B------:R0:W-:Y:S01]  /*a6710*/  STL [R1+0x14], R154 ;  /* 0x0000149a01007387 */ /* 0x0001e20000100800 */
[----:B------:R-:W-:Y:S01]  /*a6720*/  @P5 LOP3.LUT R18, R18, 0x4, RZ, 0xfc, !PT ;  /* 0x0000000412125812 */ /* 0x000fe200078efcff */
[----:B0-----:R-:W-:-:S05]  /*a6730*/  VIADD R154, R154, UR30 ;  /* 0x0000001e9a9a7c36 */ /* 0x001fca0008000000 */
[----:B------:R-:W-:Y:S01]  /*a6740*/  @P2 LOP3.LUT R17, R17, 0x80000000, RZ, 0xfc, !PT ;  /* 0x8000000011112812 */ /* 0x000fe200078efcff */
[----:B------:R-:W-:Y:S01]  /*a6750*/  ULDC UR30, c[0x0][0x248] ;  /* 0x00009200001e7ab9 */ /* 0x000fe20000000800 */
[----:B------:R-:W-:Y:S01]  /*a6760*/  ISETP.GE.AND P2, PT, R153, UR33, PT ;  /* 0x0000002199007c0c */ /* 0x000fe2000bf46270 */
[----:B------:R0:W-:Y:S01]  /*a6770*/  STL [R1+0x18], R154 ;  /* 0x0000189a01007387 */ /* 0x0001e20000100800 */
[----:B------:R-:W-:Y:S01]  /*a6780*/  LOP3.LUT R18, R18, 0xfffffffd, RZ, 0xc0, !PT ;  /* 0xfffffffd12127812 */ /* 0x000fe200078ec0ff */
[----:B0-----:R-:W-:Y:S01]  /*a6790*/  VIADD R154, R154, UR30 ;  /* 0x0000001e9a9a7c36 */ /* 0x001fe20008000000 */
[----:B------:R-:W-:Y:S02]  /*a67a0*/  ULDC.64 UR30, c[0x0][0x228] ;  /* 0x00008a00001e7ab9 */ /* 0x000fe40000000a00 */
[----:B------:R-:W-:Y:S02]  /*a67b0*/  ISETP.LT.AND P5, PT, R10, UR30, !P2 ;  /* 0x0000001e0a007c0c */ /* 0x000fe4000d7a1270 */
[----:B------:R-:W-:-:S02]  /*a67c0*/  LOP3.LUT R17, R17, 0xbfffffff, RZ, 0xc0, !PT ;  /* 0xbfffffff11117812 */ /* 0x000fc400078ec0ff */
[----:B------:R-:W-:Y:S01]  /*a67d0*/  @P4 LOP3.LUT R18, R18, 0x2, RZ, 0xfc, !PT ;  /* 0x0000000212124812 */ /* 0x000fe200078efcff */
[----:B------:R-:W-:Y:S01]  /*a67e0*/  VIADD R153, R8, 0x1a ;  /* 0x0000001a08997836 */ /* 0x000fe20000000000 */
[----:B------:R-:W-:Y:S01]  /*a67f0*/  ISETP.LT.AND P4, PT, R11, UR34, !P2 ;  /* 0x000000220b007c0c */ /* 0x000fe2000d781270 */
[----:B------:R0:W-:Y:S01]  /*a6800*/  STL [R1+0x1c], R154 ;  /* 0x00001c9a01007387 */ /* 0x0001e20000100800 */
[----:B------:R-:W-:Y:S01]  /*a6810*/  LOP3.LUT R18, R18, 0xfffffffe, RZ, 0xc0, !PT ;  /* 0xfffffffe12127812 */ /* 0x000fe200078ec0ff */
[----:B------:R-:W-:Y:S01]  /*a6820*/  ULDC UR34, c[0x0][0x228] ;  /* 0x00008a0000227ab9 */ /* 0x000fe20000000800 */
[----:B------:R-:W-:-:S03]  /*a6830*/  ULDC UR30, c[0x0][0x248] ;  /* 0x00009200001e7ab9 */ /* 0x000fc60000000800 */
[----:B------:R-:W-:Y:S02]  /*a6840*/  @P5 LOP3.LUT R17, R17, 0x40000000, RZ, 0xfc, !PT ;  /* 0x4000000011115812 */ /* 0x000fe400078efcff */
[----:B------:R-:W-:Y:S02]  /*a6850*/  @P3 LOP3.LUT R18, R18, 0x1, RZ, 0xfc, !PT ;  /* 0x0000000112123812 */ /* 0x000fe400078efcff */
[----:B------:R-:W-:Y:S01]  /*a6860*/  ISETP.LT.AND P3, PT, R12, UR51, !P2 ;  /* 0x000000330c007c0c */ /* 0x000fe2000d761270 */
[----:B0-----:R-:W-:Y:S01]  /*a6870*/  VIADD R154, R154, UR32 ;  /* 0x000000209a9a7c36 */ /* 0x001fe20008000000 */
[----:B------:R-:W-:Y:S01]  /*a6880*/  LOP3.LUT R17, R17, 0xdfffffff, RZ, 0xc0, !PT ;  /* 0xdfffffff11117812 */ /* 0x000fe200078ec0ff */
[----:B------:R-:W-:Y:S01]  /*a6890*/  ULDC.64 UR32, c[0x0][0x228] ;  /* 0x00008a0000207ab9 */ /* 0x000fe20000000a00 */
[----:B------:R-:W-:Y:S02]  /*a68a0*/  ULDC UR51, c[0x0][0x228] ;  /* 0x00008a0000337ab9 */ /* 0x000fe40000000800 */
[----:B------:R-:W-:-:S02]  /*a68b0*/  @P4 LOP3.LUT R17, R17, 0x20000000, RZ, 0xfc, !PT ;  /* 0x2000000011114812 */ /* 0x000fc400078efcff */
[----:B------:R-:W-:Y:S01]  /*a68c0*/  ISETP.LT.AND P2, PT, R9, UR50, !P2 ;  /* 0x0000003209007c0c */ /* 0x000fe2000d741270 */
[----:B------:R0:W-:Y:S01]  /*a68d0*/  STL [R1+0x404], R154 ;  /* 0x0004049a01007387 */ /* 0x0001e20000100800 */
[----:B------:R-:W-:Y:S01]  /*a68e0*/  LOP3.LUT R17, R17, 0xefffffff, RZ, 0xc0, !PT ;  /* 0xefffffff11117812 */ /* 0x000fe200078ec0ff */
[----:B------:R-:W-:-:S03]  /*a68f0*/  ULDC UR50, c[0x0][0x228] ;  /* 0x00008a0000327ab9 */ /* 0x000fc60000000800 */
        /* <DEDUP_REMOVED lines=30> */
[----:B0-----:R-:W-:Y:S01]  /*a6ae0*/  VIADD R154, R154, UR30 ;  /* 0x0000001e9a9a7c36 */ /* 0x001fe20008000000 */
[----:B------:R-:W-:Y:S01]  /*a6af0*/  ISETP.LT.AND P3, PT, R12, UR58, !P2 ;  /* 0x0000003a0c007c0c */ /* 0x000fe2000d761270 */
[----:B------:R-:W-:Y:S01]  /*a6b00*/  ULDC UR30, c[0x0][0x248] ;  /* 0x00009200001e7ab9 */ /* 0x000fe20000000800 */
[----:B------:R-:W-:-:S07]  /*a6b10*/  ULDC UR34, c[0x0][0x248] ;  /* 0x0000920000227ab9 */ /* 0x000fce0000000800 */
[----:B------:R-:W-:Y:S01]  /*a6b20*/  @P5 LOP3.LUT R17, R17, 0x400000, RZ, 0xfc, !PT ;  /* 0x0040000011115812 */ /* 0x000fe200078efcff */
[----:B------:R0:W-:Y:S01]  /*a6b30*/  STL [R1+0x40c], R154 ;  /* 0x00040c9a01007387 */ /* 0x0001e20000100800 */
        /* <DEDUP_REMOVED lines=15> */
[----:B------:R0:W-:Y:S01]  /*a6c30*/  STL [R1+0xc70], R154 ;  /* 0x000c709a01007387 */ /* 0x0001e20000100800 */
[----:B------:R-:W-:Y:S01]  /*a6c40*/  ISETP.LT.AND P4, PT, R11, UR32, !P2 ;  /* 0x000000200b007c0c */ /* 0x000fe2000d781270 */
[----:B------:R-:W-:Y:S01]  /*a6c50*/  VIADD R153, R8, 0x17 ;  /* 0x0000001708997836 */ /* 0x000fe20000000000 */
[----:B------:R-:W-:Y:S01]  /*a6c60*/  ISETP.LT.AND P3, PT, R12, UR27, !P2 ;  /* 0x0000001b0c007c0c */ /* 0x000fe2000d761270 */
[----:B------:R-:W-:Y:S01]  /*a6c70*/  ULDC UR32, c[0x0][0x228] ;  /* 0x00008a0000207ab9 */ /* 0x000fe20000000800 */
[----:B------:R-:W-:-:S05]  /*a6c80*/  ULDC UR36, c[0x0][0x248] ;  /* 0x0000920000247ab9 */ /* 0x000fca0000000800 */
[----:B------:R-:W-:Y:S01]  /*a6c90*/  @P5 LOP3.LUT R17, R17, 0x40000, RZ, 0xfc, !PT ;  /* 0x0004000011115812 */ /* 0x000fe200078efcff */
[----:B0-----:R-:W-:Y:S01]  /*a6ca0*/  VIADD R154, R154, UR30 ;  /* 0x0000001e9a9a7c36 */ /* 0x001fe20008000000 */
[----:B------:R-:W-:Y:S01]  /*a6cb0*/  ISETP.LT.AND P2, PT, R9, UR28, !P2 ;  /* 0x0000001c09007c0c */ /* 0x000fe2000d741270 */
[----:B------:R-:W-:Y:S01]  /*a6cc0*/  ULDC UR27, c[0x0][0x248] ;  /* 0x00009200001b7ab9 */ /* 0x000fe20000000800 */
[----:B------:R-:W-:Y:S01]  /*a6cd0*/  LOP3.LUT R17, R17, 0xfffdffff, RZ, 0xc0, !PT ;  /* 0xfffdffff11117812 */ /* 0x000fe200078ec0ff */
[----:B------:R-:W-:-:S03]  /*a6ce0*/  ULDC.64 UR30, c[0x0][0x228] ;  /* 0x00008a00001e7ab9 */ /* 0x000fc60000000a00 */
[----:B------:R-:W-:-:S04]  /*a6cf0*/  @P4 LOP3.LUT R17, R17, 0x20000, RZ, 0xfc, !PT ;  /* 0x0002000011114812 */ /* 0x000fc800078efcff */
[----:B------:R-:W-:Y:S01]  /*a6d00*/  LOP3.LUT R17, R17, 0xfffeffff, RZ, 0xc0, !PT ;  /* 0xfffeffff11117812 */ /* 0x000fe200078ec0ff */
[----:B------:R0:W-:Y:S03]  /*a6d10*/  STL [R1+0xc74], R154 ;  /* 0x000c749a01007387 */ /* 0x0001e60000100800 */
[----:B------:R-:W-:-:S04]  /*a6d20*/  @P3 LOP3.LUT R17, R17, 0x10000, RZ, 0xfc, !PT ;  /* 0x0001000011113812 */ /* 0x000fc800078efcff */
[----:B------:R-:W-:Y:S01]  /*a6d30*/  LOP3.LUT R17, R17, 0xffff7fff, RZ, 0xc0, !PT ;  /* 0xffff7fff11117812 */ /* 0x000fe200078ec0ff */
[----:B0-----:R-:W-:Y:S01]  /*a6d40*/  VIADD R154, R154, UR29 ;  /* 0x0000001d9a9a7c36 */ /* 0x001fe20008000000 */
[----:B------:R-:W-:Y:S02]  /*a6d50*/  ULDC UR29, c[0x0][0x248] ;  /* 0x00009200001d7ab9 */ /* 0x000fe40000000800 */
[----:B------:R-:W-:Y:S02]  /*a6d60*/  @P2 LOP3.LUT R17, R17, 0x8000, RZ, 0xfc, !PT ;  /* 0x0000800011112812 */ /* 0x000fe400078efcff */
[----:B------:R-:W-:Y:S01]  /*a6d70*/  ISETP.GE.AND P2, PT, R153, UR33, PT ;  /* 0x0000002199007c0c */ /* 0x000fe2000bf46270 */
[----:B------:R0:W-:Y:S01]  /*a6d80*/  STL [R1+0xc78], R154 ;  /* 0x000c789a01007387 */ /* 0x0001e20000100800 */
[----:B------:R-:W-:Y:S01]  /*a6d90*/  LOP3.LUT R17, R17, 0xffffbfff, RZ, 0xc0, !PT ;  /* 0xffffbfff11117812 */ /* 0x000fe200078ec0ff */
[----:B------:R-:W-:Y:S01]  /*a6da0*/  VIADD R153, R8, 0x16 ;  /* 0x0000001608997836 */ /* 0x000fe20000000000 */
[----:B------:R-:W-:Y:S01]  /*a6db0*/  ULDC UR33, c[0x0][0x248] ;  /* 0x0000920000217ab9 */ /* 0x000fe20000000800 */
[----:B0-----:R-:W-:Y:S01]  /*a6dc0*/  VIADD R154, R154, UR29 ;  /* 0x0000001d9a9a7c36 */ /* 0x001fe20008000000 */
[----:B------:R-:W-:-:S02]  /*a6dd0*/  ULDC.64 UR28, c[0x0][0x228] ;  /* 0x00008a00001c7ab9 */ /* 0x000fc40000000a00 */
[----:B------:R-:W-:Y:S01]  /*a6de0*/  ISETP.LT.AND P5, PT, R10, UR28, !P2 ;  /* 0x0000001c0a007c0c */ /* 0x000fe2000d7a1270 */
[----:B------:R-:W-:Y:S01]  /*a6df0*/  ULDC UR28, c[0x0][0x228] ;  /* 0x00008a00001c7ab9 */ /* 0x000fe20000000800 */
[----:B------:R-:W-:Y:S02]  /*a6e00*/  ISETP.LT.AND P4, PT, R11, UR32, !P2 ;  /* 0x000000200b007c0c */ /* 0x000fe4000d781270 */
[----:B------:R-:W-:Y:S01]  /*a6e10*/  ISETP.LT.AND P3, PT, R12, UR26, !P2 ;  /* 0x0000001a0c007c0c */ /* 0x000fe2000d761270 */
[----:B------:R0:W-:Y:S08]  /*a6e20*/  STL [R1+0xc7c], R154 ;  /* 0x000c7c9a01007387 */ /* 0x0001f00000100800 */
[----:B------:R-:W-:Y:S01]  /*a6e30*/  @P5 LOP3.LUT R17, R17, 0x4000, RZ, 0xfc, !PT ;  /* 0x0000400011115812 */ /* 0x000fe200078efcff */
[----:B------:R-:W-:-:S03]  /*a6e40*/  ULDC UR32, c[0x0][0x228] ;  /* 0x00008a0000207ab9 */ /* 0x000fc60000000800 */
        /* <DEDUP_REMOVED lines=8> */
[----:B------:R-:W-:Y:S01]  /*a6ed0*/  LOP3.LUT R17, R17, 0xfffff7ff, RZ, 0xc0, !PT ;  /* 0xfffff7ff11117812 */ /* 0x000fe200078ec0ff */
[----:B------:R0:W-:Y:S03]  /*a6ee0*/  STL [R1+0xc80], R154 ;  /* 0x000c809a01007387 */ /* 0x0001e60000100800 */
[----:B------:R-:W-:Y:S02]  /*a6ef0*/  @P2 LOP3.LUT R17, R17, 0x800, RZ, 0xfc, !PT ;  /* 0x0000080011112812 */ /* 0x000fe400078efcff */
[----:B------:R-:W-:Y:S01]  /*a6f00*/  ISETP.GE.AND P2, PT, R153, UR35, PT ;  /* 0x0000002399007c0c */ /* 0x000fe2000bf46270 */
[----:B0-----:R-:W-:Y:S01]  /*a6f10*/  VIADD R154, R154, UR27 ;  /* 0x0000001b9a9a7c36 */ /* 0x001fe20008000000 */
[----:B------:R-:W-:Y:S01]  /*a6f20*/  ULDC.64 UR26, c[0x0][0x228] ;  /* 0x00008a00001a7ab9 */ /* 0x000fe20000000a00 */
[----:B------:R-:W-:Y:S01]  /*a6f30*/  LOP3.LUT R17, R17, 0xfffffbff, RZ, 0xc0, !PT ;  /* 0xfffffbff11117812 */ /* 0x000fe200078ec0ff */
[----:B------:R-:W-:Y:S01]  /*a6f40*/  VIADD R153, R8, 0x15 ;  /* 0x0000001508997836 */ /* 0x000fe20000000000 */
[----:B------:R-:W-:Y:S01]  /*a6f50*/  ISETP.LT.AND P5, PT, R10, UR26, !P2 ;  /* 0x0000001a0a007c0c */ /* 0x000fe2000d7a1270 */
[----:B------:R-:W-:Y:S01]  /*a6f60*/  ULDC UR35, c[0x0][0x248] ;  /* 0x0000920000237ab9 */ /* 0x000fe20000000800 */
[----:B------:R-:W-:-:S02]  /*a6f70*/  ISETP.LT.AND P4, PT, R11, UR15, !P2 ;  /* 0x0000000f0b007c0c */ /* 0x000fc4000d781270 */
[----:B------:R-:W-:Y:S01]  /*a6f80*/  ISETP.LT.AND P3, PT, R12, UR16, !P2 ;  /* 0x000000100c007c0c */ /* 0x000fe2000d761270 */
[----:B------:R0:W-:Y:S01]  /*a6f90*/  STL [R1+0xc84], R154 ;  /* 0x000c849a01007387 */ /* 0x0001e20000100800 */
[----:B------:R-:W-:Y:S01]  /*a6fa0*/  LOP3.LUT R14, R14, 0x7fffffff, RZ, 0xc0, !PT ;  /* 0x7fffffff0e0e7812 */ /* 0x000fe200078ec0ff */
[----:B------:R-:W-:Y:S01]  /*a6fb0*/  ULDC UR16, c[0x0][0x228] ;  /* 0x00008a0000107ab9 */ /* 0x000fe20000000800 */
[----:B------:R-:W-:-:S05]  /*a6fc0*/  ULDC UR26, c[0x0][0x228] ;  /* 0x00008a00001a7ab9 */ /* 0x000fca0000000800 */
[----:B------:R-:W-:-:S04]  /*a6fd0*/  @P5 LOP3.LUT R17, R17, 0x400, RZ, 0xfc, !PT ;  /* 0x0000040011115812 */ /* 0x000fc800078efcff */
        /* <DEDUP_REMOVED lines=12> */
[----:B------:R0:W-:Y:S01]  /*a70a0*/  STL [R1+0xc88], R154 ;  /* 0x000c889a01007387 */ /* 0x0001e20000100800 */
[----:B------:R-:W-:Y:S01]  /*a70b0*/  ISETP.LT.AND P5, PT, R10, UR30, !P2 ;  /* 0x0000001e0a007c0c */ /* 0x000fe2000d7a1270 */
[----:B------:R-:W-:Y:S01]  /*a70c0*/  VIADD R153, R8, 0x14 ;  /* 0x0000001408997836 */ /* 0x000fe20000000000 */
        /* <DEDUP_REMOVED lines=13> */
[----:B------:R-:W-:Y:S01]  /*a71a0*/  @P3 LOP3.LUT R17, R17, 0x10, RZ, 0xfc, !PT ;  /* 0x0000001011113812 */ /* 0x000fe200078efcff */
[----:B------:R0:W-:Y:S03]  /*a71b0*/  STL [R1+0xc8c], R154 ;  /* 0x000c8c9a01007387 */ /* 0x0001e60000100800 */
[----:B------:R-:W-:-:S04]  /*a71c0*/  LOP3.LUT R17, R17, 0xfffffff7, RZ, 0xc0, !PT ;  /* 0xfffffff711117812 */ /* 0x000fc800078ec0ff */
[----:B------:R-:W-:Y:S01]  /*a71d0*/  @P2 LOP3.LUT R17, R17, 0x8, RZ, 0xfc, !PT ;  /* 0x0000000811112812 */ /* 0x000fe200078efcff */
[----:B0-----:R-:W-:Y:S01]  /*a71e0*/  VIADD R154, R154, UR8 ;  /* 0x000000089a9a7c36 */ /* 0x001fe20008000000 */
[----:B------:R-:W-:Y:S01]  /*a71f0*/  ULDC UR8, c[0x0][0x248] ;  /* 0x0000920000087ab9 */ /* 0x000fe20000000800 */
[----:B------:R-:W-:-:S03]  /*a7200*/  ISETP.GE.AND P2, PT, R153, UR29, PT ;  /* 0x0000001d99007c0c */ /* 0x000fc6000bf46270 */
[----:B------:R0:W-:Y:S01]  /*a7210*/  STL [R1+0xc90], R154 ;  /* 0x000c909a01007387 */ /* 0x0001e20000100800 */
[----:B------:R-:W-:Y:S01]  /*a7220*/  ISETP.LT.AND P5, PT, R10, UR12, !P2 ;  /* 0x0000000c0a007c0c */ /* 0x000fe2000d7a1270 */
[----:B------:R-:W-:Y:S01]  /*a7230*/  VIADD R153, R8, 0x13 ;  /* 0x0000001308997836 */ /* 0x000fe20000000000 */
[----:B------:R-:W-:Y:S01]  /*a7240*/  ISETP.LT.AND P4, PT, R11, UR6, !P2 ;  /* 0x000000060b007c0c */ /* 0x000fe2000d781270 */
[----:B------:R-:W-:Y:S01]  /*a7250*/  ULDC UR6, c[0x0][0x248] ;  /* 0x0000920000067ab9 */ /* 0x000fe20000000800 */
[----:B------:R-:W-:Y:S01]  /*a7260*/  ISETP.LT.AND P3, PT, R12, UR7, !P2 ;  /* 0x000000070c007c0c */ /* 0x000fe2000d761270 */
[----:B------:R-:W-:Y:S01]  /*a7270*/  ULDC UR12, c[0x0][0x228] ;  /* 0x00008a00000c7ab9 */ /* 0x000fe20000000800 */
[----:B------:R-:W-:Y:S01]  /*a7280*/  ISETP.LT.AND P2, PT, R9, UR9, !P2 ;  /* 0x0000000909007c0c */ /* 0x000fe2000d741270 */
[----:B------:R-:W-:Y:S01]  /*a7290*/  ULDC UR29, c[0x0][0x228] ;  /* 0x00008a00001d7ab9 */ /* 0x000fe20000000800 */
[----:B0-----:R-:W-:Y:S01]  /*a72a0*/  VIADD R154, R154, UR8 ;  /* 0x000000089a9a7c36 */ /* 0x001fe20008000000 */
[----:B------:R-:W-:-:S04]  /*a72b0*/  ULDC UR8, c[0x0][0x248] ;  /* 0x0000920000087ab9 */ /* 0x000fc80000000800 */
[----:B------:R0:W-:Y:S02]  /*a72c0*/  STL [R1+0xc94], R154 ;  /* 0x000c949a01007387 */ /* 0x0001e40000100800 */
[----:B0-----:R-:W-:Y:S01]  /*a72d0*/  VIADD R154, R154, UR8 ;  /* 0x000000089a9a7c36 */ /* 0x001fe20008000000 */
[----:B------:R-:W-:-:S04]  /*a72e0*/  ULDC UR8, c[0x0][0x248] ;  /* 0x0000920000087ab9 */ /* 0x000fc80000000800 */
[----:B------:R0:W-:Y:S01]  /*a72f0*/  STL [R1+0xc98], R154 ;  /* 0x000c989a01007387 */ /* 0x0001e20000100800 */
[----:B------:R-:W-:Y:S02]  /*a7300*/  LOP3.LUT R17, R17, 0xfffffffb, RZ, 0xc0, !PT ;  /* 0xfffffffb11117812 */ /* 0x000fe400078ec0ff */
[----:B------:R-:W-:Y:S02]  /*a7310*/  @P2 LOP3.LUT R16, R16, 0x80000000, RZ, 0xfc, !PT ;  /* 0x8000000010102812 */ /* 0x000fe400078efcff */
[----:B------:R-:W-:Y:S01]  /*a7320*/  ISETP.GE.AND P2, PT, R153, UR27, PT ;  /* 0x0000001b99007c0c */ /* 0x000fe2000bf46270 */
[----:B0-----:R-:W-:Y:S01]  /*a7330*/  VIADD R154, R154, UR8 ;  /* 0x000000089a9a7c36 */ /* 0x001fe20008000000 */
[----:B------:R-:W-:Y:S02]  /*a7340*/  @P5 LOP3.LUT R17, R17, 0x4, RZ, 0xfc, !PT ;  /* 0x0000000411115812 */ /* 0x000fe400078efcff */
[----:B------:R-:W-:Y:S01]  /*a7350*/  LOP3.LUT R16, R16, 0xbfffffff, RZ, 0xc0, !PT ;  /* 0xbfffffff10107812 */ /* 0x000fe200078ec0ff */
[----:B------:R-:W-:Y:S01]  /*a7360*/  VIADD R153, R8, 0x12 ;  /* 0x0000001208997836 */ /* 0x000fe20000000000 */
[----:B------:R0:W-:Y:S01]  /*a7370*/  STL [R1+0xc9c], R154 ;  /* 0x000c9c9a01007387 */ /* 0x0001e20000100800 */
[----:B------:R-:W-:Y:S01]  /*a7380*/  LOP3.LUT R17, R17, 0xfffffffd, RZ, 0xc0, !PT ;  /* 0xfffffffd11117812 */ /* 0x000fe200078ec0ff */
[----:B------:R-:W-:Y:S01]  /*a7390*/  ULDC UR8, c[0x0][0x248] ;  /* 0x0000920000087ab9 */ /* 0x000fe20000000800 */
[----:B------:R-:W-:Y:S01]  /*a73a0*/  ULDC UR27, c[0x0][0x228] ;  /* 0x00008a00001b7ab9 */ /* 0x000fe20000000800 */
[----:B0-----:R-:W-:Y:S01]  /*a73b0*/  VIADD R154, R154, UR6 ;  /* 0x000000069a9a7c36 */ /* 0x001fe20008000000 */
[----:B------:R-:W-:-:S02]  /*a73c0*/  ULDC.64 UR6, c[0x0][0x228] ;  /* 0x00008a0000067ab9 */ /* 0x000fc40000000a00 */
[----:B------:R-:W-:Y:S01]  /*a73d0*/  ISETP.LT.AND P5, PT, R10, UR6, !P2 ;  /* 0x000000060a007c0c */ /* 0x000fe2000d7a1270 */
[----:B------:R-:W-:Y:S01]  /*a73e0*/  ULDC UR6, c[0x0][0x248] ;  /* 0x0000920000067ab9 */ /* 0x000fe20000000800 */
[----:B------:R-:W-:Y:S02]  /*a73f0*/  @P4 LOP3.LUT R17, R17, 0x2, RZ, 0xfc, !PT ;  /* 0x0000000211114812 */ /* 0x000fe400078efcff */
[----:B------:R-:W-:Y:S01]  /*a7400*/  ISETP.LT.AND P4, PT, R11, UR54, !P2 ;  /* 0x000000360b007c0c */ /* 0x000fe2000d781270 */
[----:B------:R0:W-:Y:S01]  /*a7410*/  STL [R1+0xca0], R154 ;  /* 0x000ca09a01007387 */ /* 0x0001e20000100800 */
[----:B------:R-:W-:Y:S01]  /*a7420*/  LOP3.LUT R17, R17, 0xfffffffe, RZ, 0xc0, !PT ;  /* 0xfffffffe11117812 */ /* 0x000fe200078ec0ff */
[----:B------:R-:W-:-:S03]  /*a7430*/  ULDC UR54, c[0x0][0x228] ;  /* 0x00008a0000367ab9 */ /* 0x000fc60000000800 */
[----:B------:R-:W-:-:S03]  /*a7440*/  @P3 LOP3.LUT R17, R17, 0x1, RZ, 0xfc, !PT ;  /* 0x0000000111113812 */ /* 0x000fc600078efcff */
[----:B------:R-:W-:Y:S02]  /*a7450*/  @P5 LOP3.LUT R16, R16, 0x40000000, RZ, 0xfc, !PT ;  /* 0x4000000010105812 */ /* 0x000fe400078efcff */
[----:B------:R-:W-:Y:S01]  /*a7460*/  ISETP.LT.AND P3, PT, R12, UR53, !P2 ;  /* 0x000000350c007c0c */ /* 0x000fe2000d761270 */
[----:B0-----:R-:W-:Y:S01]  /*a7470*/  VIADD R154, R154, UR8 ;  /* 0x000000089a9a7c36 */ /* 0x001fe20008000000 */
[----:B------:R-:W-:Y:S01]  /*a7480*/  LOP3.LUT R16, R16, 0xdfffffff, RZ, 0xc0, !PT ;  /* 0xdfffffff10107812 */ /* 0x000fe200078ec0ff */
[----:B------:R-:W-:Y:S01]  /*a7490*/  ULDC.64 UR8, c[0x0][0x228] ;  /* 0x00008a0000087ab9 */ /* 0x000fe20000000a00 */
[----:B------:R-:W-:Y:S02]  /*a74a0*/  ULDC UR53, c[0x0][0x248] ;  /* 0x0000920000357ab9 */ /* 0x000fe40000000800 */
[----:B------:R-:W-:Y:S02]  /*a74b0*/  @P4 LOP3.LUT R16, R16, 0x20000000, RZ, 0xfc, !PT ;  /* 0x2000000010104812 */ /* 0x000fe400078efcff */
[----:B------:R-:W-:Y:S01]  /*a74c0*/  ISETP.LT.AND P2, PT, R9, UR52, !P2 ;  /* 0x0000003409007c0c */ /* 0x000fe2000d741270 */
[----:B------:R0:W-:Y:S01]  /*a74d0*/  STL [R1+0xca4], R154 ;  /* 0x000ca49a01007387 */ /* 0x0001e20000100800 */
[----:B------:R-:W-:Y:S01]  /*a74e0*/  LOP3.LUT R16, R16, 0xefffffff, RZ, 0xc0, !PT ;  /* 0xefffffff10107812 */ /* 0x000fe200078ec0ff */
[----:B------:R-:W-:-:S03]  /*a74f0*/  ULDC UR52, c[0x0][0x248] ;  /* 0x0000920000347ab9 */ /* 0x000fc60000000800 */
[----:B------:R-:W-:-:S04]  /*a7500*/  @P3 LOP3.LUT R16, R16, 0x10000000, RZ, 0xfc, !PT ;  /* 0x1000000010103812 */ /* 0x000fc800078efcff */
[----:B------:R-:W-:-:S04]  /*a7510*/  LOP3.LUT R16, R16, 0xf7ffffff, RZ, 0xc0, !PT ;  /* 0xf7ffffff10107812 */ /* 0x000fc800078ec0ff */
[----:B------:R-:W-:Y:S02]  /*a7520*/  @P2 LOP3.LUT R16, R16, 0x8000000, RZ, 0xfc, !PT ;  /* 0x0800000010102812 */ /* 0x000fe400078efcff */
[----:B------:R-:W-:Y:S02]  /*a7530*/  ISETP.GE.AND P2, PT, R153, UR31, PT ;  /* 0x0000001f99007c0c */ /* 0x000fe4000bf46270 */
[----:B------:R-:W-:Y:S01]  /*a7540*/  LOP3.LUT R16, R16, 0xfbffffff, RZ, 0xc0, !PT ;  /* 0xfbffffff10107812 */ /* 0x000fe200078ec0ff */
[----:B0-----:R-:W-:Y:S01]  /*a7550*/  VIADD R154, R154, UR6 ;  /* 0x000000069a9a7c36 */ /* 0x001fe20008000000 */
[----:B------:R-:W-:Y:S01]  /*a7560*/  ISETP.LT.AND P5, PT, R10, UR8, !P2 ;  /* 0x000000080a007c0c */ /* 0x000fe2000d7a1270 */
[----:B------:R-:W-:Y:S01]  /*a7570*/  VIADD R153, R8, 0x11 ;  /* 0x0000001108997836 */ /* 0x000fe20000000000 */
[----:B------:R-:W-:Y:S01]  /*a7580*/  ISETP.LT.AND P4, PT, R11, UR57, !P2 ;  /* 0x000000390b007c0c */ /* 0x000fe2000d781270 */
[----:B------:R-:W-:Y:S01]  /*a7590*/  ULDC UR8, c[0x0][0x248] ;  /* 0x0000920000087ab9 */ /* 0x000fe20000000800 */
[----:B------:R-:W-:Y:S01]  /*a75a0*/  ISETP.LT.AND P3, PT, R12, UR56, !P2 ;  /* 0x000000380c007c0c */ /* 0x000fe2000d761270 */
[----:B------:R0:W-:Y:S01]  /*a75b0*/  STL [R1+0xca8], R154 ;  /* 0x000ca89a01007387 */ /* 0x0001e20000100800 */
[----:B------:R-:W-:Y:S01]  /*a75c0*/  ULDC UR6, c[0x0][0x228] ;  /* 0x00008a0000067ab9 */ /* 0x000fe20000000800 */
[----:B------:R-:W-:-:S06]  /*a75d0*/  ULDC UR31, c[0x0][0x228] ;  /* 0x00008a00001f7ab9 */ /* 0x000fcc0000000800 */
[----:B------:R-:W-:Y:S01]  /*a75e0*/  @P5 LOP3.LUT R16, R16, 0x4000000, RZ, 0xfc, !PT ;  /* 0x0400000010105812 */ /* 0x000fe200078efcff */
[----:B------:R-:W-:Y:S01]  /*a75f0*/  ULDC UR57, c[0x0][0x228] ;  /* 0x00008a0000397ab9 */ /* 0x000fe20000000800 */
[----:B------:R-:W-:Y:S02]  /*a7600*/  ULDC UR56, c[0x0][0x248] ;  /* 0x0000920000387ab9 */ /* 0x000fe40000000800 */
[----:B------:R-:W-:-:S04]  /*a7610*/  LOP3.LUT R16, R16, 0xfdffffff, RZ, 0xc0, !PT ;  /* 0xfdffffff10107812 */ /* 0x000fc800078ec0ff */
[----:B------:R-:W-:Y:S02]  /*a7620*/  @P4 LOP3.LUT R16, R16, 0x2000000, RZ, 0xfc, !PT ;  /* 0x0200000010104812 */ /* 0x000fe400078efcff */
[----:B------:R-:W-:Y:S01]  /*a7630*/  ISETP.LT.AND P2, PT, R9, UR55, !P2 ;  /* 0x0000003709007c0c */ /* 0x000fe2000d741270 */
[----:B0-----:R-:W-:Y:S01]  /*a7640*/  VIADD R154, R154, UR14 ;  /* 0x0000000e9a9a7c36 */ /* 0x001fe20008000000 */
[----:B------:R-:W-:Y:S01]  /*a7650*/  LOP3.LUT R16, R16, 0xfeffffff, RZ, 0xc0, !PT ;  /* 0xfeffffff10107812 */ /* 0x000fe200078ec0ff */
[----:B------:R-:W-:Y:S01]  /*a7660*/  ULDC.64 UR14, c[0x0][0x228] ;  /* 0x00008a00000e7ab9 */ /* 0x000fe20000000a00 */
        /* <DEDUP_REMOVED lines=8> */
[----:B------:R0:W-:Y:S01]  /*a76f0*/  STL [R1+0xcac], R154 ;  /* 0x000cac9a01007387 */ /* 0x0001e20000100800 */
[----:B------:R-:W-:Y:S01]  /*a7700*/  ISETP.LT.AND P4, PT, R11, UR5, !P2 ;  /* 0x000000050b007c0c */ /* 0x000fe2000d781270 */
[----:B------:R-:W-:Y:S01]  /*a7710*/  ULDC UR5, c[0x0][0x248] ;  /* 0x0000920000057ab9 */ /* 0x000fe20000000800 */
[----:B------:R-:W-:Y:S01]  /*a7720*/  ISETP.LT.AND P3, PT, R12, UR18, !P2 ;  /* 0x000000120c007c0c */ /* 0x000fe2000d761270 */
[----:B------:R-:W-:Y:S01]  /*a7730*/  ULDC UR14, c[0x0][0x248] ;  /* 0x00009200000e7ab9 */ /* 0x000fe20000000800 */
[----:B------:R-:W1:Y:S01]  /*a7740*/  S2R R152, SR_TID.X ;  /* 0x0000000000987919 */ /* 0x000e620000002100 */
        /* <DEDUP_REMOVED lines=52> */
[----:B------:R-:W-:Y:S01]  /*a7a90*/  ISETP.LT.AND P5, PT, R10, UR22, !P2 ;  /* 0x000000160a007c0c */ /* 0x000fe2000d7a1270 */
[----:B------:R0:W-:Y:S01]  /*a7aa0*/  STL [R1+0xcd4], R154 ;  /* 0x000cd49a01007387 */ /* 0x0001e20000100800 */
[----:B------:R-:W-:Y:S02]  /*a7ab0*/  ISETP.LT.AND P4, PT, R11, UR38, !P2 ;  /* 0x000000260b007c0c */ /* 0x000fe4000d781270 */
[----:B------:R-:W-:Y:S01]  /*a7ac0*/  LOP3.LUT R16, R16, 0xfffffbff, RZ, 0xc0, !PT ;  /* 0xfffffbff10107812 */ /* 0x000fe200078ec0ff */
[----:B------:R-:W-:Y:S01]  /*a7ad0*/  VIADD R153, R8, 0xd ;  /* 0x0000000d08997836 */ /* 0x000fe20000000000 */
[----:B------:R-:W-:Y:S01]  /*a7ae0*/  ISETP.LT.AND P3, PT, R12, UR41, !P2 ;  /* 0x000000290c007c0c */ /* 0x000fe2000d761270 */
[----:B------:R-:W-:Y:S01]  /*a7af0*/  ULDC UR22, c[0x0][0x248] ;  /* 0x0000920000167ab9 */ /* 0x000fe20000000800 */
[----:B------:R-:W-:Y:S01]  /*a7b00*/  ULDC UR38, c[0x0][0x248] ;  /* 0x0000920000267ab9 */ /* 0x000fe20000000800 */
[----:B0-----:R-:W-:-:S04]  /*a7b10*/  VIADD R154, R154, UR5 ;  /* 0x000000059a9a7c36 */ /* 0x001fc80008000000 */
[----:B------:R-:W-:Y:S01]  /*a7b20*/  @P5 LOP3.LUT R16, R16, 0x400, RZ, 0xfc, !PT ;  /* 0x0000040010105812 */ /* 0x000fe200078efcff */
[----:B------:R-:W-:Y:S01]  /*a7b30*/  ULDC UR5, c[0x0][0x228] ;  /* 0x00008a0000057ab9 */ /* 0x000fe20000000800 */
[----:B------:R0:W-:Y:S02]  /*a7b40*/  STL [R1+0xd10], R154 ;  /* 0x000d109a01007387 */ /* 0x0001e40000100800 */
[----:B------:R-:W-:Y:S01]  /*a7b50*/  LOP3.LUT R16, R16, 0xfffffdff, RZ, 0xc0, !PT ;  /* 0xfffffdff10107812 */ /* 0x000fe200078ec0ff */
[----:B0-----:R-:W-:Y:S01]  /*a7b60*/  VIADD R154, R154, UR14 ;  /* 0x0000000e9a9a7c36 */ /* 0x001fe20008000000 */
[----:B------:R-:W-:Y:S02]  /*a7b70*/  ULDC UR14, c[0x0][0x248] ;  /* 0x00009200000e7ab9 */ /* 0x000fe40000000800 */
[----:B------:R-:W-:Y:S02]  /*a7b80*/  @P4 LOP3.LUT R16, R16, 0x200, RZ, 0xfc, !PT ;  /* 0x0000020010104812 */ /* 0x000fe400078efcff */
[----:B------:R0:W-:Y:S01]  /*a7b90*/  STL [R1+0xd14], R154 ;  /* 0x000d149a01007387 */ /* 0x0001e20000100800 */
[----:B------:R-:W-:Y:S01]  /*a7ba0*/  ISETP.LT.AND P2, PT, R9, UR39, !P2 ;  /* 0x0000002709007c0c */ /* 0x000fe2000d741270 */
[----:B------:R-:W-:Y:S01]  /*a7bb0*/  ULDC UR39, c[0x0][0x248] ;  /* 0x0000920000277ab9 */ /* 0x000fe20000000800 */
[----:B------:R-:W-:Y:S01]  /*a7bc0*/  LOP3.LUT R16, R16, 0xfffffeff, RZ, 0xc0, !PT ;  /* 0xfffffeff10107812 */ /* 0x000fe200078ec0ff */
[----:B0-----:R-:W-:-:S03]  /*a7bd0*/  VIADD R154, R154, UR14 ;  /* 0x0000000e9a9a7c36 */ /* 0x001fc60008000000 */
[----:B------:R-:W-:Y:S01]  /*a7be0*/  @P3 LOP3.LUT R16, R16, 0x100, RZ, 0xfc, !PT ;  /* 0x0000010010103812 */ /* 0x000fe200078efcff */
[----:B------:R-:W-:Y:S01]  /*a7bf0*/  ULDC UR14, c[0x0][0x248] ;  /* 0x00009200000e7ab9 */ /* 0x000fe20000000800 */
[----:B------:R0:W-:Y:S02]  /*a7c00*/  STL [R1+0xd0c], R154 ;  /* 0x000d0c9a01007387 */ /* 0x0001e40000100800 */
[----:B------:R-:W-:Y:S01]  /*a7c10*/  LOP3.LUT R16, R16, 0xffffff7f, RZ, 0xc0, !PT ;  /* 0xffffff7f10107812 */ /* 0x000fe200078ec0ff */
[----:B0-----:R-:W-:-:S03]  /*a7c20*/  VIADD R154, R154, UR18 ;  /* 0x000000129a9a7c36 */ /* 0x001fc60008000000 */
[----:B------:R-:W-:Y:S01]  /*a7c30*/  @P2 LOP3.LUT R16, R16, 0x80, RZ, 0xfc, !PT ;  /* 0x0000008010102812 */ /* 0x000fe200078efcff */
[----:B------:R-:W-:Y:S01]  /*a7c40*/  ULDC UR18, c[0x0][0x248] ;  /* 0x0000920000127ab9 */ /* 0x000fe20000000800 */
[----:B------:R0:W-:Y:S01]  /*a7c50*/  STL [R1+0xd08], R154 ;  /* 0x000d089a01007387 */ /* 0x0001e20000100800 */
[----:B------:R-:W-:Y:S01]  /*a7c60*/  ISETP.GE.AND P2, PT, R153, UR19, PT ;  /* 0x0000001399007c0c */ /* 0x000fe2000bf46270 */
[----:B0-----:R-:W-:-:S03]  /*a7c70*/  VIADD R154, R154, UR17 ;  /* 0x000000119a9a7c36 */ /* 0x001fc60008000000 */
[----:B------:R-:W-:Y:S02]  /*a7c80*/  ISETP.LT.AND P4, PT, R11, UR40, !P2 ;  /* 0x000000280b007c0c */ /* 0x000fe4000d781270 */
[----:B------:R-:W-:Y:S01]  /*a7c90*/  LOP3.LUT R16, R16, 0xffffffbf, RZ, 0xc0, !PT ;  /* 0xffffffbf10107812 */ /* 0x000fe200078ec0ff */
[----:B------:R-:W-:Y:S01]  /*a7ca0*/  VIADD R153, R8, 0xc ;  /* 0x0000000c08997836 */ /* 0x000fe20000000000 */
[----:B------:R0:W-:Y:S01]  /*a7cb0*/  STL [R1+0xd04], R154 ;  /* 0x000d049a01007387 */ /* 0x0001e20000100800 */
[----:B------:R-:W-:Y:S01]  /*a7cc0*/  ISETP.LT.AND P3, PT, R12, UR42, !P2 ;  /* 0x0000002a0c007c0c */ /* 0x000fe2000d761270 */
[----:B------:R-:W-:Y:S01]  /*a7cd0*/  ULDC.64 UR40, c[0x0][0x228] ;  /* 0x00008a0000287ab9 */ /* 0x000fe20000000a00 */
[----:B------:R-:W-:Y:S01]  /*a7ce0*/  ULDC UR17, c[0x0][0x248] ;  /* 0x0000920000117ab9 */ /* 0x000fe20000000800 */
[----:B------:R-:W-:Y:S01]  /*a7cf0*/  ULDC UR42, c[0x0][0x248] ;  /* 0x00009200002a7ab9 */ /* 0x000fe20000000800 */
[----:B0-----:R-:W-:Y:S01]  /*a7d00*/  VIADD R154, R154, UR14 ;  /* 0x0000000e9a9a7c36 */ /* 0x001fe20008000000 */
[----:B------:R-:W-:-:S02]  /*a7d10*/  ULDC.64 UR14, c[0x0][0x228] ;  /* 0x00008a00000e7ab9 */ /* 0x000fc40000000a00 */
[----:B------:R-:W-:Y:S01]  /*a7d20*/  ISETP.LT.AND P5, PT, R10, UR14, !P2 ;  /* 0x0000000e0a007c0c */ /* 0x000fe2000d7a1270 */
[----:B------:R-:W-:Y:S01]  /*a7d30*/  ULDC UR14, c[0x0][0x248] ;  /* 0x00009200000e7ab9 */ /* 0x000fe20000000800 */
[----:B------:R-:W-:Y:S01]  /*a7d40*/  ISETP.LT.AND P2, PT, R9, UR44, !P2 ;  /* 0x0000002c09007c0c */ /* 0x000fe2000d741270 */
[----:B------:R0:W-:Y:S01]  /*a7d50*/  STL [R1+0xd00], R154 ;  /* 0x000d009a01007387 */ /* 0x0001e20000100800 */
[----:B------:R-:W-:-:S09]  /*a7d60*/  ULDC UR44, c[0x0][0x248] ;  /* 0x00009200002c7ab9 */ /* 0x000fd20000000800 */
[----:B------:R-:W-:-:S04]  /*a7d70*/  @P5 LOP3.LUT R16, R16, 0x40, RZ, 0xfc, !PT ;  /* 0x0000004010105812 */ /* 0x000fc800078efcff */
[----:B------:R-:W-:-:S04]  /*a7d80*/  LOP3.LUT R16, R16, 0xffffffdf, RZ, 0xc0, !PT ;  /* 0xffffffdf10107812 */ /* 0x000fc800078ec0ff */
[----:B------:R-:W-:Y:S01]  /*a7d90*/  @P4 LOP3.LUT R16, R16, 0x20, RZ, 0xfc, !PT ;  /* 0x0000002010104812 */ /* 0x000fe200078efcff */
[----:B0-----:R-:W-:Y:S01]  /*a7da0*/  VIADD R154, R154, UR9 ;  /* 0x000000099a9a7c36 */ /* 0x001fe20008000000 */
[----:B------:R-:W-:Y:S02]  /*a7db0*/  ULDC UR9, c[0x0][0x248] ;  /* 0x0000920000097ab9 */ /* 0x000fe40000000800 */
[----:B------:R-:W-:-:S04]  /*a7dc0*/  LOP3.LUT R16, R16, 0xffffffef, RZ, 0xc0, !PT ;  /* 0xffffffef10107812 */ /* 0x000fc800078ec0ff */
[----:B------:R-:W-:Y:S01]  /*a7dd0*/  @P3 LOP3.LUT R16, R16, 0x10, RZ, 0xfc, !PT ;  /* 0x0000001010103812 */ /* 0x000fe200078efcff */
[----:B------:R0:W-:Y:S03]  /*a7de0*/  STL [R1+0xcfc], R154 ;  /* 0x000cfc9a01007387 */ /* 0x0001e60000100800 */
[----:B------:R-:W-:Y:S01]  /*a7df0*/  LOP3.LUT R16, R16, 0xfffffff7, RZ, 0xc0, !PT ;  /* 0xfffffff710107812 */ /* 0x000fe200078ec0ff */
[----:B0-----:R-:W-:-:S03]  /*a7e00*/  VIADD R154, R154, UR24 ;  /* 0x000000189a9a7c36 */ /* 0x001fc60008000000 */
[----:B------:R-:W-:Y:S01]  /*a7e10*/  @P2 LOP3.LUT R16, R16, 0x8, RZ, 0xfc, !PT ;  /* 0x0000000810102812 */ /* 0x000fe200078efcff */
[----:B------:R-:W-:Y:S01]  /*a7e20*/  ULDC UR24, c[0x0][0x248] ;  /* 0x0000920000187ab9 */ /* 0x000fe20000000800 */
[----:B------:R-:W-:Y:S01]  /*a7e30*/  ISETP.GE.AND P2, PT, R153, UR21, PT ;  /* 0x0000001599007c0c */ /* 0x000fe2000bf46270 */
[----:B------:R0:W-:Y:S01]  /*a7e40*/  STL [R1+0xcf8], R154 ;  /* 0x000cf89a01007387 */ /* 0x0001e20000100800 */
[----:B------:R-:W-:Y:S02]  /*a7e50*/  VIADD R153, R8, 0xb ;  /* 0x0000000b08997836 */ /* 0x000fe40000000000 */
[----:B------:R-:W-:Y:S01]  /*a7e60*/  ISETP.LT.AND P4, PT, R11, UR43, !P2 ;  /* 0x0000002b0b007c0c */ /* 0x000fe2000d781270 */
[----:B------:R-:W-:Y:S01]  /*a7e70*/  ULDC UR21, c[0x0][0x248] ;  /* 0x0000920000157ab9 */ /* 0x000fe20000000800 */
[----:B------:R-:W-:Y:S01]  /*a7e80*/  ISETP.LT.AND P3, PT, R12, UR45, !P2 ;  /* 0x0000002d0c007c0c */ /* 0x000fe2000d761270 */
[----:B------:R-:W-:Y:S01]  /*a7e90*/  ULDC UR45, c[0x0][0x248] ;  /* 0x00009200002d7ab9 */ /* 0x000fe20000000800 */
[----:B0-----:R-:W-:Y:S01]  /*a7ea0*/  VIADD R154, R154, UR18 ;  /* 0x000000129a9a7c36 */ /* 0x001fe20008000000 */
[----:B------:R-:W-:-:S02]  /*a7eb0*/  ULDC.64 UR18, c[0x0][0x228] ;  /* 0x00008a0000127ab9 */ /* 0x000fc40000000a00 */
[----:B------:R-:W-:Y:S01]  /*a7ec0*/  ISETP.LT.AND P5, PT, R10, UR18, !P2 ;  /* 0x000000120a007c0c */ /* 0x000fe2000d7a1270 */
[----:B------:R-:W-:Y:S01]  /*a7ed0*/  ULDC UR18, c[0x0][0x248] ;  /* 0x0000920000127ab9 */ /* 0x000fe20000000800 */
[----:B------:R-:W-:Y:S01]  /*a7ee0*/  ISETP.LT.AND P2, PT, R9, UR46, !P2 ;  /* 0x0000002e09007c0c */ /* 0x000fe2000d741270 */
[----:B------:R0:W-:Y:S01]  /*a7ef0*/  STL [R1+0xcf4], R154 ;  /* 0x000cf49a01007387 */ /* 0x0001e20000100800 */
[----:B------:R-:W-:Y:S01]  /*a7f00*/  LOP3.LUT R16, R16, 0xfffffffb, RZ, 0xc0, !PT ;  /* 0xfffffffb10107812 */ /* 0x000fe200078ec0ff */
[----:B------:R-:W-:Y:S01]  /*a7f10*/  ULDC UR46, c[0x0][0x228] ;  /* 0x00008a00002e7ab9 */ /* 0x000fe20000000800 */
[----:B0-----:R-:W-:-:S09]  /*a7f20*/  VIADD R154, R154, UR35 ;  /* 0x000000239a9a7c36 */ /* 0x001fd20008000000 */
[----:B------:R-:W-:Y:S02]  /*a7f30*/  @P2 LOP3.LUT R15, R15, 0x80000000, RZ, 0xfc, !PT ;  /* 0x800000000f0f2812 */ /* 0x000fe400078efcff */
[----:B------:R-:W-:Y:S01]  /*a7f40*/  ISETP.GE.AND P2, PT, R153, UR23, PT ;  /* 0x0000001799007c0c */ /* 0x000fe2000bf46270 */
[----:B------:R0:W-:Y:S01]  /*a7f50*/  STL [R1+0xcf0], R154 ;  /* 0x000cf09a01007387 */ /* 0x0001e20000100800 */
[----:B------:R-:W-:Y:S02]  /*a7f60*/  @P5 LOP3.LUT R16, R16, 0x4, RZ, 0xfc, !PT ;  /* 0x0000000410105812 */ /* 0x000fe400078efcff */
[----:B------:R-:W-:Y:S01]  /*a7f70*/  LOP3.LUT R15, R15, 0xbfffffff, RZ, 0xc0, !PT ;  /* 0xbfffffff0f0f7812 */ /* 0x000fe200078ec0ff */
[----:B------:R-:W-:Y:S01]  /*a7f80*/  VIADD R153, R8, 0xa ;  /* 0x0000000a08997836 */ /* 0x000fe20000000000 */
[----:B------:R-:W-:Y:S01]  /*a7f90*/  ULDC UR23, c[0x0][0x248] ;  /* 0x0000920000177ab9 */ /* 0x000fe20000000800 */
[----:B0-----:R-:W-:Y:S01]  /*a7fa0*/  VIADD R154, R154, UR34 ;  /* 0x000000229a9a7c36 */ /* 0x001fe20008000000 */
[----:B------:R-:W-:-:S02]  /*a7fb0*/  ULDC.64 UR34, c[0x0][0x228] ;  /* 0x00008a0000227ab9 */ /* 0x000fc40000000a00 */
[----:B------:R-:W-:Y:S02]  /*a7fc0*/  ISETP.LT.AND P5, PT, R10, UR34, !P2 ;  /* 0x000000220a007c0c */ /* 0x000fe4000d7a1270 */
[----:B------:R-:W-:-:S04]  /*a7fd0*/  LOP3.LUT R16, R16, 0xfffffffd, RZ, 0xc0, !PT ;  /* 0xfffffffd10107812 */ /* 0x000fc800078ec0ff */
[----:B------:R-:W-:Y:S02]  /*a7fe0*/  @P4 LOP3.LUT R16, R16, 0x2, RZ, 0xfc, !PT ;  /* 0x0000000210104812 */ /* 0x000fe400078efcff */
[----:B------:R-:W-:Y:S01]  /*a7ff0*/  ISETP.LT.AND P4, PT, R11, UR47, !P2 ;  /* 0x0000002f0b007c0c */ /* 0x000fe2000d781270 */
[----:B------:R0:W-:Y:S01]  /*a8000*/  STL [R1+0xcec], R154 ;  /* 0x000cec9a01007387 */ /* 0x0001e20000100800 */
[----:B------:R-:W-:Y:S01]  /*a8010*/  LOP3.LUT R16, R16, 0xfffffffe, RZ, 0xc0, !PT ;  /* 0xfffffffe10107812 */ /* 0x000fe200078ec0ff */
[----:B------:R-:W-:Y:S02]  /*a8020*/  ULDC UR47, c[0x0][0x228] ;  /* 0x00008a00002f7ab9 */ /* 0x000fe40000000800 */
[----:B------:R-:W-:Y:S02]  /*a8030*/  @P5 LOP3.LUT R15, R15, 0x40000000, RZ, 0xfc, !PT ;  /* 0x400000000f0f5812 */ /* 0x000fe400078efcff */
[----:B------:R-:W-:Y:S02]  /*a8040*/  @P3 LOP3.LUT R16, R16, 0x1, RZ, 0xfc, !PT ;  /* 0x0000000110103812 */ /* 0x000fe400078efcff */
[----:B------:R-:W-:Y:S01]  /*a8050*/  ISETP.LT.AND P3, PT, R12, UR49, !P2 ;  /* 0x000000310c007c0c */ /* 0x000fe2000d761270 */
[----:B------:R-:W-:Y:S01]  /*a8060*/  ULDC UR49, c[0x0][0x248] ;  /* 0x0000920000317ab9 */ /* 0x000fe20000000800 */
[----:B------:R-:W-:-:S04]  /*a8070*/  LOP3.LUT R15, R15, 0xdfffffff, RZ, 0xc0, !PT ;  /* 0xdfffffff0f0f7812 */ /* 0x000fc800078ec0ff */
[----:B------:R-:W-:Y:S02]  /*a8080*/  @P4 LOP3.LUT R15, R15, 0x20000000, RZ, 0xfc, !PT ;  /* 0x200000000f0f4812 */ /* 0x000fe400078efcff */
[----:B------:R-:W-:Y:S01]  /*a8090*/  ISETP.LT.AND P2, PT, R9, UR48, !P2 ;  /* 0x0000003009007c0c */ /* 0x000fe2000d741270 */
[----:B0-----:R-:W-:Y:S01]  /*a80a0*/  VIADD R154, R154, UR37 ;  /* 0x000000259a9a7c36 */ /* 0x001fe20008000000 */
[----:B------:R-:W-:Y:S01]  /*a80b0*/  LOP3.LUT R15, R15, 0xefffffff, RZ, 0xc0, !PT ;  /* 0xefffffff0f0f7812 */ /* 0x000fe200078ec0ff */
[----:B------:R-:W-:-:S03]  /*a80c0*/  ULDC UR48, c[0x0][0x248] ;  /* 0x0000920000307ab9 */ /* 0x000fc60000000800 */
        /* <DEDUP_REMOVED lines=11> */
[----:B------:R-:W-:Y:S01]  /*a8180*/  ISETP.LT.AND P4, PT, R11, UR54, !P2 ;  /* 0x000000360b007c0c */ /* 0x000fe2000d781270 */
[----:B------:R-:W-:Y:S01]  /*a8190*/  ULDC UR54, c[0x0][0x228] ;  /* 0x00008a0000367ab9 */ /* 0x000fe20000000800 */
        /* <DEDUP_REMOVED lines=22> */
[----:B------:R-:W-:Y:S01]  /*a8300*/  ULDC UR40, c[0x0][0x228] ;  /* 0x00008a0000287ab9 */ /* 0x000fe20000000800 */
[----:B------:R-:W-:-:S07]  /*a8310*/  ULDC UR19, c[0x0][0x248] ;  /* 0x0000920000137ab9 */ /* 0x000fce0000000800 */
[----:B------:R-:W-:Y:S01]  /*a8320*/  @P5 LOP3.LUT R15, R15, 0x400000, RZ, 0xfc, !PT ;  /* 0x004000000f0f5812 */ /* 0x000fe200078efcff */
[----:B0-----:R-:W-:Y:S01]  /*a8330*/  VIADD R154, R154, UR17 ;  /* 0x000000119a9a7c36 */ /* 0x001fe20008000000 */
[----:B------:R-:W-:Y:S01]  /*a8340*/  ISETP.LT.AND P2, PT, R9, UR60, !P2 ;  /* 0x0000003c09007c0c */ /* 0x000fe2000d741270 */
[----:B------:R-:W-:Y:S01]  /*a8350*/  ULDC UR60, c[0x0][0x228] ;  /* 0x00008a00003c7ab9 */ /* 0x000fe20000000800 */
[----:B------:R-:W-:Y:S01]  /*a8360*/  LOP3.LUT R15, R15, 0xffdfffff, RZ, 0xc0, !PT ;  /* 0xffdfffff0f0f7812 */ /* 0x000fe200078ec0ff */
[----:B------:R-:W-:Y:S01]  /*a8370*/  ULDC UR17, c[0x0][0x248] ;  /* 0x0000920000117ab9 */ /* 0x000fe20000000800 */
[----:B------:R-:W-:Y:S02]  /*a8380*/  ULDC UR54, c[0x0][0x248] ;  /* 0x0000920000367ab9 */ /* 0x000fe40000000800 */
[----:B------:R-:W-:-:S04]  /*a8390*/  @P4 LOP3.LUT R15, R15, 0x200000, RZ, 0xfc, !PT ;  /* 0x002000000f0f4812 */ /* 0x000fc800078efcff */
[----:B------:R-:W-:Y:S01]  /*a83a0*/  LOP3.LUT R15, R15, 0xffefffff, RZ, 0xc0, !PT ;  /* 0xffefffff0f0f7812 */ /* 0x000fe200078ec0ff */
[----:B------:R0:W-:Y:S03]  /*a83b0*/  STL [R1+0xcdc], R154 ;  /* 0x000cdc9a01007387 */ /* 0x0001e60000100800 */
[----:B------:R-:W-:-:S04]  /*a83c0*/  @P3 LOP3.LUT R15, R15, 0x100000, RZ, 0xfc, !PT ;  /* 0x001000000f0f3812 */ /* 0x000fc800078efcff */
[----:B------:R-:W-:Y:S01]  /*a83d0*/  LOP3.LUT R15, R15, 0xfff7ffff, RZ, 0xc0, !PT ;  /* 0xfff7ffff0f0f7812 */ /* 0x000fe200078ec0ff */
[----:B0-----:R-:W-:-:S03]  /*a83e0*/  VIADD R154, R154, UR9 ;  /* 0x000000099a9a7c36 */ /* 0x001fc60008000000 */
[----:B------:R-:W-:Y:S01]  /*a83f0*/  @P2 LOP3.LUT R15, R15, 0x80000, RZ, 0xfc, !PT ;  /* 0x000800000f0f2812 */ /* 0x000fe200078efcff */
[----:B------:R-:W-:Y:S01]  /*a8400*/  ULDC UR9, c[0x0][0x248] ;  /* 0x0000920000097ab9 */ /* 0x000fe20000000800 */
[----:B------:R-:W-:Y:S01]  /*a8410*/  ISETP.GE.AND P2, PT, R153, UR35, PT ;  /* 0x0000002399007c0c */ /* 0x000fe2000bf46270 */
[----:B------:R0:W-:Y:S01]  /*a8420*/  STL [R1+0xcd8], R154 ;  /* 0x000cd89a01007387 */ /* 0x0001e20000100800 */
[----:B------:R-:W-:Y:S01]  /*a8430*/  LOP3.LUT R15, R15, 0xfffbffff, RZ, 0xc0, !PT ;  /* 0xfffbffff0f0f7812 */ /* 0x000fe200078ec0ff */
[----:B------:R-:W-:Y:S01]  /*a8440*/  VIADD R153, R8, 0x7 ;  /* 0x0000000708997836 */ /* 0x000fe20000000000 */
[----:B------:R-:W-:Y:S01]  /*a8450*/  ULDC.64 UR34, c[0x0][0x228] ;  /* 0x00008a0000227ab9 */ /* 0x000fe20000000a00 */
[----:B0-----:R-:W-:Y:S01]  /*a8460*/  VIADD R154, R154, UR42 ;  /* 0x0000002a9a9a7c36 */ /* 0x001fe20008000000 */
[----:B------:R-:W-:Y:S02]  /*a8470*/  ULDC.64 UR42, c[0x0][0x228] ;  /* 0x00008a00002a7ab9 */ /* 0x000fe40000000a00 */
[----:B------:R-:W-:Y:S01]  /*a8480*/  ISETP.LT.AND P5, PT, R10, UR42, !P2 ;  /* 0x0000002a0a007c0c */ /* 0x000fe2000d7a1270 */
[----:B------:R-:W-:Y:S01]  /*a8490*/  ULDC UR42, c[0x0][0x248] ;  /* 0x00009200002a7ab9 */ /* 0x000fe20000000800 */
[----:B------:R-:W-:-:S02]  /*a84a0*/  ISETP.LT.AND P4, PT, R11, UR57, !P2 ;  /* 0x000000390b007c0c */ /* 0x000fc4000d781270 */
[----:B------:R-:W-:Y:S01]  /*a84b0*/  ISETP.LT.AND P3, PT, R12, UR61, !P2 ;  /* 0x0000003d0c007c0c */ /* 0x000fe2000d761270 */
[----:B------:R-:W-:-:S08]  /*a84c0*/  ULDC UR61, c[0x0][0x228] ;  /* 0x00008a00003d7ab9 */ /* 0x000fd00000000800 */
[----:B------:R-:W-:Y:S01]  /*a84d0*/  @P5 LOP3.LUT R15, R15, 0x40000, RZ, 0xfc, !PT ;  /* 0x000400000f0f5812 */ /* 0x000fe200078efcff */
[----:B------:R0:W-:Y:S01]  /*a84e0*/  STL [R1+0xcd0], R154 ;  /* 0x000cd09a01007387 */ /* 0x0001e20000100800 */
[----:B------:R-:W-:Y:S02]  /*a84f0*/  ULDC UR57, c[0x0][0x248] ;  /* 0x0000920000397ab9 */ /* 0x000fe40000000800 */
        /* <DEDUP_REMOVED lines=19> */
[----:B------:R-:W-:-:S04]  /*a8630*/  @P5 LOP3.LUT R15, R15, 0x4000, RZ, 0xfc, !PT ;  /* 0x000040000f0f5812 */ /* 0x000fc800078efcff */
        /* <DEDUP_REMOVED lines=14> */
[----:B------:R0:W-:Y:S01]  /*a8720*/  STL [R1+0xcc8], R154 ;  /* 0x000cc89a01007387 */ /* 0x0001e20000100800 */
[----:B------:R-:W-:Y:S01]  /*a8730*/  ISETP.LT.AND P3, PT, R12, UR60, !P2 ;  /* 0x0000003c0c007c0c */ /* 0x000fe2000d761270 */
[----:B------:R-:W-:Y:S01]  /*a8740*/  VIADD R153, R8, 0x5 ;  /* 0x0000000508997836 */ /* 0x000fe20000000000 */
[----:B------:R-:W-:-:S05]  /*a8750*/  ULDC UR61, c[0x0][0x228] ;  /* 0x00008a00003d7ab9 */ /* 0x000fca0000000800 */
        /* <DEDUP_REMOVED lines=8> */
[----:B------:R-:W-:Y:S02]  /*a87e0*/  ULDC.64 UR40, c[0x0][0x228] ;  /* 0x00008a0000287ab9 */ /* 0x000fe40000000a00 */
[----:B------:R-:W-:-:S04]  /*a87f0*/  @P3 LOP3.LUT R15, R15, 0x100, RZ, 0xfc, !PT ;  /* 0x000001000f0f3812 */ /* 0x000fc800078efcff */
[----:B------:R-:W-:Y:S01]  /*a8800*/  LOP3.LUT R15, R15, 0xffffff7f, RZ, 0xc0, !PT ;  /* 0xffffff7f0f0f7812 */ /* 0x000fe200078ec0ff */
[----:B------:R0:W-:Y:S03]  /*a8810*/  STL [R1+0xcc4], R154 ;  /* 0x000cc49a01007387 */ /* 0x0001e60000100800 */
[----:B------:R-:W-:Y:S02]  /*a8820*/  @P2 LOP3.LUT R15, R15, 0x80, RZ, 0xfc, !PT ;  /* 0x000000800f0f2812 */ /* 0x000fe400078efcff */
[----:B------:R-:W-:Y:S01]  /*a8830*/  ISETP.GE.AND P2, PT, R153, UR43, PT ;  /* 0x0000002b99007c0c */ /* 0x000fe2000bf46270 */
[----:B0-----:R-:W-:Y:S01]  /*a8840*/  VIADD R154, R154, UR14 ;  /* 0x0000000e9a9a7c36 */ /* 0x001fe20008000000 */
[----:B------:R-:W-:Y:S02]  /*a8850*/  ULDC.64 UR14, c[0x0][0x228] ;  /* 0x00008a00000e7ab9 */ /* 0x000fe40000000a00 */
[----:B------:R-:W-:-:S02]  /*a8860*/  ISETP.LT.AND P5, PT, R10, UR14, !P2 ;  /* 0x0000000e0a007c0c */ /* 0x000fc4000d7a1270 */
[----:B------:R-:W-:Y:S02]  /*a8870*/  ISETP.LT.AND P4, PT, R11, UR22, !P2 ;  /* 0x000000160b007c0c */ /* 0x000fe4000d781270 */
[----:B------:R-:W-:Y:S02]  /*a8880*/  LOP3.LUT R15, R15, 0xffffffbf, RZ, 0xc0, !PT ;  /* 0xffffffbf0f0f7812 */ /* 0x000fe400078ec0ff */
[----:B------:R-:W-:-:S07]  /*a8890*/  ISETP.LT.AND P3, PT, R12, UR61, !P2 ;  /* 0x0000003d0c007c0c */ /* 0x000fce000d761270 */
[----:B------:R-:W-:-:S04]  /*a88a0*/  @P5 LOP3.LUT R15, R15, 0x40, RZ, 0xfc, !PT ;  /* 0x000000400f0f5812 */ /* 0x000fc800078efcff */
[----:B------:R-:W-:-:S04]  /*a88b0*/  LOP3.LUT R15, R15, 0xffffffdf, RZ, 0xc0, !PT ;  /* 0xffffffdf0f0f7812 */ /* 0x000fc800078ec0ff */
[----:B------:R-:W-:Y:S02]  /*a88c0*/  @P4 LOP3.LUT R15, R15, 0x20, RZ, 0xfc, !PT ;  /* 0x000000200f0f4812 */ /* 0x000fe400078efcff */
[----:B------:R-:W-:Y:S01]  /*a88d0*/  ISETP.LT.AND P2, PT, R9, UR60, !P2 ;  /* 0x0000003c09007c0c */ /* 0x000fe2000d741270 */
[----:B------:R-:W-:Y:S01]  /*a88e0*/  VIADD R153, R8, 0x4 ;  /* 0x0000000408997836 */ /* 0x000fe20000000000 */
[----:B------:R-:W-:Y:S01]  /*a88f0*/  LOP3.LUT R15, R15, 0xffffffef, RZ, 0xc0, !PT ;  /* 0xffffffef0f0f7812 */ /* 0x000fe200078ec0ff */
[----:B------:R0:W-:Y:S01]  /*a8900*/  STL [R1+0xcc0], R154 ;  /* 0x000cc09a01007387 */ /* 0x0001e20000100800 */
[----:B------:R-:W-:Y:S02]  /*a8910*/  ULDC UR60, c[0x0][0x228] ;  /* 0x00008a00003c7ab9 */ /* 0x000fe40000000800 */
[----:B------:R-:W-:-:S04]  /*a8920*/  @P3 LOP3.LUT R15, R15, 0x10, RZ, 0xfc, !PT ;  /* 0x000000100f0f3812 */ /* 0x000fc800078efcff */
[----:B------:R-:W-:-:S04]  /*a8930*/  LOP3.LUT R15, R15, 0xfffffff7, RZ, 0xc0, !PT ;  /* 0xfffffff70f0f7812 */ /* 0x000fc800078ec0ff */
[----:B------:R-:W-:Y:S02]  /*a8940*/  @P2 LOP3.LUT R15, R15, 0x8, RZ, 0xfc, !PT ;  /* 0x000000080f0f2812 */ /* 0x000fe400078efcff */
[----:B------:R-:W-:Y:S01]  /*a8950*/  ISETP.GE.AND P2, PT, R153, UR35, PT ;  /* 0x0000002399007c0c */ /* 0x000fe2000bf46270 */
[----:B0-----:R-:W-:-:S03]  /*a8960*/  VIADD R154, R154, UR44 ;  /* 0x0000002c9a9a7c36 */ /* 0x001fc60008000000 */
[----:B------:R-:W-:Y:S02]  /*a8970*/  ISETP.LT.AND P3, PT, R10, UR46, !P2 ;  /* 0x0000002e0a007c0c */ /* 0x000fe4000d761270 */
[----:B------:R0:W-:Y:S01]  /*a8980*/  STL [R1+0xcbc], R154 ;  /* 0x000cbc9a01007387 */ /* 0x0001e20000100800 */
[----:B------:R-:W-:Y:S02]  /*a8990*/  ISETP.LT.AND P5, PT, R11, UR60, !P2 ;  /* 0x0000003c0b007c0c */ /* 0x000fe4000d7a1270 */
[----:B------:R-:W-:Y:S01]  /*a89a0*/  LOP3.LUT R15, R15, 0xfffffffb, RZ, 0xc0, !PT ;  /* 0xfffffffb0f0f7812 */ /* 0x000fe200078ec0ff */
[----:B0-----:R-:W-:-:S07]  /*a89b0*/  VIADD R154, R154, UR18 ;  /* 0x000000129a9a7c36 */ /* 0x001fce0008000000 */
[----:B------:R-:W-:Y:S01]  /*a89c0*/  @P3 LOP3.LUT R15, R15, 0x4, RZ, 0xfc, !PT ;  /* 0x000000040f0f3812 */ /* 0x000fe200078efcff */
[----:B------:R-:W-:Y:S01]  /*a89d0*/  VIADD R156, R154, UR39 ;  /* 0x000000279a9c7c36 */ /* 0x000fe20008000000 */
[----:B------:R0:W-:Y:S01]  /*a89e0*/  STL [R1+0xcb8], R154 ;  /* 0x000cb89a01007387 */ /* 0x0001e20000100800 */
[----:B------:R-:W-:Y:S02]  /*a89f0*/  ISETP.LT.AND P3, PT, R9, UR25, !P2 ;  /* 0x0000001909007c0c */ /* 0x000fe4000d761270 */
[----:B------:R-:W-:Y:S02]  /*a8a00*/  ISETP.LT.AND P4, PT, R12, UR59, !P2 ;  /* 0x0000003b0c007c0c */ /* 0x000fe4000d781270 */
[----:B------:R-:W-:Y:S01]  /*a8a10*/  LOP3.LUT R15, R15, 0xfffffffd, RZ, 0xc0, !PT ;  /* 0xfffffffd0f0f7812 */ /* 0x000fe200078ec0ff */
[----:B0-----:R-:W-:-:S03]  /*a8a20*/  VIADD R154, R8, 0x3 ;  /* 0x00000003089a7836 */ /* 0x001fc60000000000 */
[----:B------:R-:W-:Y:S02]  /*a8a30*/  @P5 LOP3.LUT R15, R15, 0x2, RZ, 0xfc, !PT ;  /* 0x000000020f0f5812 */ /* 0x000fe400078efcff */
[----:B------:R-:W-:-:S04]  /*a8a40*/  ISETP.GE.AND P2, PT, R154, UR37, PT ;  /* 0x000000259a007c0c */ /* 0x000fc8000bf46270 */
[----:B------:R-:W-:Y:S02]  /*a8a50*/  ISETP.LT.AND P5, PT, R10, UR40, !P2 ;  /* 0x000000280a007c0c */ /* 0x000fe4000d7a1270 */
[----:B------:R-:W-:Y:S02]  /*a8a60*/  LOP3.LUT R15, R15, 0xfffffffe, RZ, 0xc0, !PT ;  /* 0xfffffffe0f0f7812 */ /* 0x000fe400078ec0ff */
[----:B------:R-:W-:Y:S02]  /*a8a70*/  @P3 LOP3.LUT R14, R14, 0x80000000, RZ, 0xfc, !PT ;  /* 0x800000000e0e3812 */ /* 0x000fe400078efcff */
[----:B------:R-:W-:Y:S02]  /*a8a80*/  @P4 LOP3.LUT R15, R15, 0x1, RZ, 0xfc, !PT ;  /* 0x000000010f0f4812 */ /* 0x000fe400078efcff */
[----:B------:R-:W-:Y:S01]  /*a8a90*/  ISETP.LT.AND P4, PT, R11, UR16, !P2 ;  /* 0x000000100b007c0c */ /* 0x000fe2000d781270 */
[----:B------:R0:W-:Y:S01]  /*a8aa0*/  STL [R1+0xcb4], R156 ;  /* 0x000cb49c01007387 */ /* 0x0001e20000100800 */
[----:B------:R-:W-:-:S04]  /*a8ab0*/  LOP3.LUT R14, R14, 0xbfffffff, RZ, 0xc0, !PT ;  /* 0xbfffffff0e0e7812 */ /* 0x000fc800078ec0ff */
[----:B------:R-:W-:Y:S01]  /*a8ac0*/  @P5 LOP3.LUT R14, R14, 0x40000000, RZ, 0xfc, !PT ;  /* 0x400000000e0e5812 */ /* 0x000fe200078efcff */
[----:B0-----:R-:W-:Y:S01]  /*a8ad0*/  VIADD R156, R156, UR38 ;  /* 0x000000269c9c7c36 */ /* 0x001fe20008000000 */
[----:B------:R-:W-:Y:S02]  /*a8ae0*/  ISETP.LT.AND P3, PT, R12, UR28, !P2 ;  /* 0x0000001c0c007c0c */ /* 0x000fe4000d761270 */
[----:B------:R-:W-:Y:S02]  /*a8af0*/  LOP3.LUT R14, R14, 0xdfffffff, RZ, 0xc0, !PT ;  /* 0xdfffffff0e0e7812 */ /* 0x000fe400078ec0ff */
[----:B------:R0:W-:Y:S02]  /*a8b00*/  STL [R1+0xd18], R156 ;  /* 0x000d189c01007387 */ /* 0x0001e40000100800 */
[----:B------:R-:W-:Y:S01]  /*a8b10*/  @P4 LOP3.LUT R14, R14, 0x20000000, RZ, 0xfc, !PT ;  /* 0x200000000e0e4812 */ /* 0x000fe200078efcff */
[----:B0-----:R-:W-:Y:S01]  /*a8b20*/  VIADD R156, R156, UR21 ;  /* 0x000000159c9c7c36 */ /* 0x001fe20008000000 */
[----:B------:R-:W-:-:S04]  /*a8b30*/  ISETP.LT.AND P2, PT, R9, UR26, !P2 ;  /* 0x0000001a09007c0c */ /* 0x000fc8000d741270 */
[----:B------:R0:W-:Y:S01]  /*a8b40*/  STL [R1+0xd1c], R156 ;  /* 0x000d1c9c01007387 */ /* 0x0001e20000100800 */
[----:B------:R-:W-:Y:S01]  /*a8b50*/  LOP3.LUT R14, R14, 0xefffffff, RZ, 0xc0, !PT ;  /* 0xefffffff0e0e7812 */ /* 0x000fe200078ec0ff */
[----:B0-----:R-:W-:-:S03]  /*a8b60*/  VIADD R156, R156, UR52 ;  /* 0x000000349c9c7c36 */ /* 0x001fc60008000000 */
[----:B------:R-:W-:Y:S02]  /*a8b70*/  @P3 LOP3.LUT R14, R14, 0x10000000, RZ, 0xfc, !PT ;  /* 0x100000000e0e3812 */ /* 0x000fe400078efcff */
[----:B------:R0:W-:Y:S01]  /*a8b80*/  STL [R1+0xd20], R156 ;  /* 0x000d209c01007387 */ /* 0x0001e20000100800 */
[----:B------:R-:W-:Y:S01]  /*a8b90*/  VIADD R153, R8, 0x2 ;  /* 0x0000000208997836 */ /* 0x000fe20000000000 */
[----:B------:R-:W-:Y:S01]  /*a8ba0*/  LOP3.LUT R14, R14, 0xf7ffffff, RZ, 0xc0, !PT ;  /* 0xf7ffffff0e0e7812 */ /* 0x000fe200078ec0ff */
[----:B0-----:R-:W-:-:S03]  /*a8bb0*/  VIADD R156, R156, UR49 ;  /* 0x000000319c9c7c36 */ /* 0x001fc60008000000 */
[----:B------:R-:W-:Y:S02]  /*a8bc0*/  @P2 LOP3.LUT R14, R14, 0x8000000, RZ, 0xfc, !PT ;  /* 0x080000000e0e2812 */ /* 0x000fe400078efcff */
[----:B------:R0:W-:Y:S01]  /*a8bd0*/  STL [R1+0xd24], R156 ;  /* 0x000d249c01007387 */ /* 0x0001e20000100800 */
[----:B------:R-:W-:Y:S01]  /*a8be0*/  ISETP.GE.AND P2, PT, R153, UR15, PT ;  /* 0x0000000f99007c0c */ /* 0x000fe2000bf46270 */
[----:B0-----:R-:W-:-:S04]  /*a8bf0*/  VIADD R156, R156, UR48 ;  /* 0x000000309c9c7c36 */ /* 0x001fc80008000000 */
[----:B------:R-:W-:Y:S01]  /*a8c00*/  VIADD R153, R156, UR45 ;  /* 0x0000002d9c997c36 */ /* 0x000fe20008000000 */
[----:B------:R-:W-:Y:S04]  /*a8c10*/  STL [R1+0xd28], R156 ;  /* 0x000d289c01007387 */ /* 0x000fe80000100800 */
[----:B------:R0:W-:Y:S02]  /*a8c20*/  STL [R1+0xd2c], R153 ;  /* 0x000d2c9901007387 */ /* 0x0001e40000100800 */
[----:B0-----:R-:W-:-:S05]  /*a8c30*/  VIADD R153, R153, UR23 ;  /* 0x0000001799997c36 */ /* 0x001fca0008000000 */
[----:B------:R0:W-:Y:S02]  /*a8c40*/  STL [R1+0xd30], R153 ;  /* 0x000d309901007387 */ /* 0x0001e40000100800 */
[----:B0-----:R-:W-:-:S05]  /*a8c50*/  VIADD R153, R153, UR50 ;  /* 0x0000003299997c36 */ /* 0x001fca0008000000 */
[----:B------:R0:W-:Y:S02]  /*a8c60*/  STL [R1+0xd34], R153 ;  /* 0x000d349901007387 */ /* 0x0001e40000100800 */
[----:B0-----:R-:W-:-:S05]  /*a8c70*/  VIADD R153, R153, UR51 ;  /* 0x0000003399997c36 */ /* 0x001fca0008000000 */
[----:B------:R0:W-:Y:S01]  /*a8c80*/  STL [R1+0xd38], R153 ;  /* 0x000d389901007387 */ /* 0x0001e20000100800 */
[----:B------:R-:W-:Y:S01]  /*a8c90*/  ISETP.LT.AND P3, PT, R10, UR12, !P2 ;  /* 0x0000000c0a007c0c */ /* 0x000fe2000d761270 */
[----:B0-----:R-:W-:-:S05]  /*a8ca0*/  VIADD R153, R153, UR20 ;  /* 0x0000001499997c36 */ /* 0x001fca0008000000 */
[----:B------:R0:W-:Y:S01]  /*a8cb0*/  STL [R1+0xd3c], R153 ;  /* 0x000d3c9901007387 */ /* 0x0001e20000100800 */
[----:B------:R-:W-:Y:S02]  /*a8cc0*/  ISETP.LT.AND P5, PT, R11, UR29, !P2 ;  /* 0x0000001d0b007c0c */ /* 0x000fe4000d7a1270 */
[----:B------:R-:W-:Y:S01]  /*a8cd0*/  LOP3.LUT R14, R14, 0xfbffffff, RZ, 0xc0, !PT ;  /* 0xfbffffff0e0e7812 */ /* 0x000fe200078ec0ff */
[----:B0-----:R-:W-:-:S05]  /*a8ce0*/  VIADD R153, R153, UR53 ;  /* 0x0000003599997c36 */ /* 0x001fca0008000000 */
[----:B------:R0:W-:Y:S01]  /*a8cf0*/  STL [R1+0xd40], R153 ;  /* 0x000d409901007387 */ /* 0x0001e20000100800 */
        /* <DEDUP_REMOVED lines=8> */
[----:B------:R-:W-:Y:S02]  /*a8d80*/  ISETP.LT.AND P3, PT, R9, UR6, !P2 ;  /* 0x0000000609007c0c */ /* 0x000fe4000d761270 */
[----:B------:R-:W-:Y:S01]  /*a8d90*/  LOP3.LUT R14, R14, 0xfeffffff, RZ, 0xc0, !PT ;  /* 0xfeffffff0e0e7812 */ /* 0x000fe200078ec0ff */
[----:B0-----:R-:W-:-:S03]  /*a8da0*/  VIADD R153, R153, UR54 ;  /* 0x0000003699997c36 */ /* 0x001fc60008000000 */
[----:B------:R-:W-:Y:S02]  /*a8db0*/  @P4 LOP3.LUT R14, R14, 0x1000000, RZ, 0xfc, !PT ;  /* 0x010000000e0e4812 */ /* 0x000fe400078efcff */
[----:B------:R0:W-:Y:S01]  /*a8dc0*/  STL [R1+0xd4c], R153 ;  /* 0x000d4c9901007387 */ /* 0x0001e20000100800 */
[----:B------:R-:W-:Y:S01]  /*a8dd0*/  VIADD R154, R8, 0x1 ;  /* 0x00000001089a7836 */ /* 0x000fe20000000000 */
[----:B------:R-:W-:Y:S01]  /*a8de0*/  LOP3.LUT R14, R14, 0xff7fffff, RZ, 0xc0, !PT ;  /* 0xff7fffff0e0e7812 */ /* 0x000fe200078ec0ff */
[----:B0-----:R-:W-:-:S03]  /*a8df0*/  VIADD R153, R153, UR9 ;  /* 0x0000000999997c36 */ /* 0x001fc60008000000 */
[----:B------:R-:W-:Y:S02]  /*a8e00*/  ISETP.GE.AND P2, PT, R154, UR47, PT ;  /* 0x0000002f9a007c0c */ /* 0x000fe4000bf46270 */
[----:B------:R0:W-:Y:S01]  /*a8e10*/  STL [R1+0xd50], R153 ;  /* 0x000d509901007387 */ /* 0x0001e20000100800 */
[----:B------:R-:W-:Y:S02]  /*a8e20*/  @P3 LOP3.LUT R14, R14, 0x800000, RZ, 0xfc, !PT ;  /* 0x008000000e0e3812 */ /* 0x000fe400078efcff */
[----:B------:R-:W-:Y:S01]  /*a8e30*/  ISETP.LT.AND P3, PT, R10, UR31, !P2 ;  /* 0x0000001f0a007c0c */ /* 0x000fe2000d761270 */
[----:B0-----:R-:W-:-:S05]  /*a8e40*/  VIADD R153, R153, UR56 ;  /* 0x0000003899997c36 */ /* 0x001fca0008000000 */
[----:B------:R0:W-:Y:S01]  /*a8e50*/  STL [R1+0xd54], R153 ;  /* 0x000d549901007387 */ /* 0x0001e20000100800 */
[----:B------:R-:W-:Y:S01]  /*a8e60*/  ISETP.LT.AND P5, PT, R11, UR30, !P2 ;  /* 0x0000001e0b007c0c */ /* 0x000fe2000d7a1270 */
[----:B0-----:R-:W-:Y:S01]  /*a8e70*/  VIADD R153, R153, UR55 ;  /* 0x0000003799997c36 */ /* 0x001fe20008000000 */
[----:B------:R-:W-:-:S04]  /*a8e80*/  LOP3.LUT R14, R14, 0xffbfffff, RZ, 0xc0, !PT ;  /* 0xffbfffff0e0e7812 */ /* 0x000fc800078ec0ff */
[----:B------:R0:W-:Y:S01]  /*a8e90*/  STL [R1+0xd58], R153 ;  /* 0x000d589901007387 */ /* 0x0001e20000100800 */
[----:B------:R-:W-:Y:S01]  /*a8ea0*/  @P3 LOP3.LUT R14, R14, 0x400000, RZ, 0xfc, !PT ;  /* 0x004000000e0e3812 */ /* 0x000fe200078efcff */
[----:B0-----:R-:W-:-:S05]  /*a8eb0*/  VIADD R153, R153, UR42 ;  /* 0x0000002a99997c36 */ /* 0x001fca0008000000 */
[----:B------:R0:W-:Y:S01]  /*a8ec0*/  STL [R1+0xd5c], R153 ;  /* 0x000d5c9901007387 */ /* 0x0001e20000100800 */
[----:B------:R-:W-:Y:S02]  /*a8ed0*/  ISETP.LT.AND P4, PT, R12, UR8, !P2 ;  /* 0x000000080c007c0c */ /* 0x000fe4000d781270 */
[----:B------:R-:W-:Y:S01]  /*a8ee0*/  LOP3.LUT R14, R14, 0xffdfffff, RZ, 0xc0, !PT ;  /* 0xffdfffff0e0e7812 */ /* 0x000fe200078ec0ff */
[----:B0-----:R-:W-:-:S03]  /*a8ef0*/  VIADD R153, R153, UR57 ;  /* 0x0000003999997c36 */ /* 0x001fc60008000000 */
[----:B------:R-:W-:Y:S02]  /*a8f00*/  @P5 LOP3.LUT R14, R14, 0x200000, RZ, 0xfc, !PT ;  /* 0x002000000e0e5812 */ /* 0x000fe400078efcff */
[----:B------:R0:W-:Y:S01]  /*a8f10*/  STL [R1+0xd60], R153 ;  /* 0x000d609901007387 */ /* 0x0001e20000100800 */
[----:B------:R-:W-:Y:S02]  /*a8f20*/  ISETP.LT.AND P3, PT, R9, UR32, !P2 ;  /* 0x0000002009007c0c */ /* 0x000fe4000d761270 */
[----:B------:R-:W-:Y:S01]  /*a8f30*/  LOP3.LUT R14, R14, 0xffefffff, RZ, 0xc0, !PT ;  /* 0xffefffff0e0e7812 */ /* 0x000fe200078ec0ff */
[----:B0-----:R-:W-:-:S05]  /*a8f40*/  VIADD R153, R153, UR33 ;  /* 0x0000002199997c36 */ /* 0x001fca0008000000 */
[----:B------:R0:W-:Y:S01]  /*a8f50*/  STL [R1+0xd64], R153 ;  /* 0x000d649901007387 */ /* 0x0001e20000100800 */
[----:B------:R-:W-:Y:S02]  /*a8f60*/  ISETP.GE.AND P2, PT, R8, UR41, PT ;  /* 0x0000002908007c0c */ /* 0x000fe4000bf46270 */
        /* <DEDUP_REMOVED lines=13> */
[----:B------:R-:W-:Y:S02]  /*a9040*/  ISETP.LT.AND P2, PT, R12, UR7, !P2 ;  /* 0x000000070c007c0c */ /* 0x000fe4000d741270 */
[----:B------:R-:W-:-:S04]  /*a9050*/  LOP3.LUT R14, R14, 0xfffeffff, RZ, 0xc0, !PT ;  /* 0xfffeffff0e0e7812 */ /* 0x000fc800078ec0ff */
[----:B------:R-:W-:-:S04]  /*a9060*/  @P3 LOP3.LUT R14, R14, 0x10000, RZ, 0xfc, !PT ;  /* 0x000100000e0e3812 */ /* 0x000fc800078efcff */
[----:B------:R-:W-:Y:S02]  /*a9070*/  LOP3.LUT R14, R14, 0xffff7fff, RZ, 0xc0, !PT ;  /* 0xffff7fff0e0e7812 */ /* 0x000fe400078ec0ff */
[----:B-1----:R-:W-:Y:S02]  /*a9080*/  LOP3.LUT R152, R152, 0x7f, RZ, 0xc0, !PT ;  /* 0x0000007f98987812 */ /* 0x002fe400078ec0ff */
[----:B------:R-:W-:Y:S02]  /*a9090*/  PRMT R155, R160, 0x5410, R155 ;  /* 0x00005410a09b7816 */ /* 0x000fe4000000009b */
[----:B------:R-:W-:Y:S01]  /*a90a0*/  @P2 LOP3.LUT R14, R14, 0x8000, RZ, 0xfc, !PT ;  /* 0x000080000e0e2812 */ /* 0x000fe200078efcff */
[----:B------:R-:W2:Y:S01]  /*a90b0*/  LDL.LU R154, [R1+0xc18] ;  /* 0x000c1800019a7983 */ /* 0x000ea20000300800 */
[----:B------:R-:W-:Y:S01]  /*a90c0*/  ULDC.64 UR22, c[0x0][0x228] ;  /* 0x00008a0000167ab9 */ /* 0x000fe20000000a00 */
[----:B------:R-:W-:Y:S01]  /*a90d0*/  ULDC.64 UR24, c[0x0][0x228] ;  /* 0x00008a0000187ab9 */ /* 0x000fe20000000a00 */
[----:B------:R-:W-:Y:S01]  /*a90e0*/  ULDC.64 UR26, c[0x0][0x228] ;  /* 0x00008a00001a7ab9 */ /* 0x000fe20000000a00 */
[----:B------:R-:W3:Y:S01]  /*a90f0*/  LDL.LU R156, [R1+0xc30] ;  /* 0x000c3000019c7983 */ /* 0x000ee20000300800 */
[----:B------:R-:W-:Y:S01]  /*a9100*/  ULDC UR38, c[0x0][0x22c] ;  /* 0x00008b0000267ab9 */ /* 0x000fe20000000800 */
[----:B------:R-:W-:Y:S01]  /*a9110*/  ULDC.64 UR28, c[0x0][0x228] ;  /* 0x00008a00001c7ab9 */ /* 0x000fe20000000a00 */
[----:B------:R-:W-:Y:S01]  /*a9120*/  ULDC.64 UR30, c[0x0][0x228] ;  /* 0x00008a00001e7ab9 */ /* 0x000fe20000000a00 */
[----:B0-----:R-:W4:Y:S01]  /*a9130*/  LDL.LU R153, [R1+0xc24] ;  /* 0x000c240001997983 */ /* 0x001f220000300800 */
[----:B------:R-:W-:Y:S01]  /*a9140*/  ULDC.64 UR32, c[0x0][0x228] ;  /* 0x00008a0000207ab9 */ /* 0x000fe20000000a00 */
[----:B------:R-:W-:Y:S01]  /*a9150*/  ULDC.64 UR34, c[0x0][0x228] ;  /* 0x00008a0000227ab9 */ /* 0x000fe20000000a00 */
[----:B------:R-:W-:Y:S01]  /*a9160*/  ULDC UR44, c[0x0][0x22c] ;  /* 0x00008b00002c7ab9 */ /* 0x000fe20000000800 */
[----:B------:R-:W3:Y:S01]  /*a9170*/  LDL.LU R157, [R1+0xc54] ;  /* 0x000c5400019d7983 */ /* 0x000ee20000300800 */
[----:B------:R-:W-:Y:S01]  /*a9180*/  ULDC.64 UR36, c[0x0][0x228] ;  /* 0x00008a0000247ab9 */ /* 0x000fe20000000a00 */
[----:B------:R-:W-:Y:S01]  /*a9190*/  ULDC.64 UR40, c[0x0][0x228] ;  /* 0x00008a0000287ab9 */ /* 0x000fe20000000a00 */
[----:B------:R-:W-:Y:S01]  /*a91a0*/  ULDC.64 UR42, c[0x0][0x228] ;  /* 0x00008a00002a7ab9 */ /* 0x000fe20000000a00 */
[----:B------:R-:W3:Y:S01]  /*a91b0*/  LDL.LU R160, [R1+0x804] ;  /* 0x0008040001a07983 */ /* 0x000ee20000300800 */
[----:B------:R-:W-:Y:S01]  /*a91c0*/  ULDC UR5, c[0x0][0x22c] ;  /* 0x00008b0000057ab9 */ /* 0x000fe20000000800 */
[----:B------:R-:W-:Y:S01]  /*a91d0*/  ULDC UR6, c[0x0][0x22c] ;  /* 0x00008b0000067ab9 */ /* 0x000fe20000000800 */
[----:B------:R-:W-:Y:S01]  /*a91e0*/  ULDC UR7, c[0x0][0x22c] ;  /* 0x00008b0000077ab9 */ /* 0x000fe20000000800 */
        /* <DEDUP_REMOVED lines=8> */
[----:B------:R0:W-:Y:S01]  /*a9270*/  STL [R1+0x5288], R8 ;  /* 0x0052880801007387 */ /* 0x0001e20000100800 */
        /* <DEDUP_REMOVED lines=9> */
[----:B0-----:R-:W3:Y:S01]  /*a9310*/  LDL.LU R8, [R1+0x410] ;  /* 0x0004100001087983 */ /* 0x001ee20000300800 */
[----:B------:R-:W-:Y:S01]  /*a9320*/  ULDC UR49, c[0x0][0x22c] ;  /* 0x00008b0000317ab9 */ /* 0x000fe20000000800 */
[----:B------:R-:W-:Y:S01]  /*a9330*/  ULDC UR50, c[0x0][0x22c] ;  /* 0x00008b0000327ab9 */ /* 0x000fe20000000800 */
[----:B------:R-:W-:Y:S01]  /*a9340*/  ULDC UR51, c[0x0][0x22c] ;  /* 0x00008b0000337ab9 */ /* 0x000fe20000000800 */
[----:B------:R-:W-:Y:S01]  /*a9350*/  STL [R1+0x5284], R14 ;  /* 0x0052840e01007387 */ /* 0x000fe20000100800 */
        /* <DEDUP_REMOVED lines=11> */
[----:B0-----:R-:W3:Y:S04]  /*a9410*/  LDL.LU R11, [R1+0xc58] ;  /* 0x000c5800010b7983 */ /* 0x001ee80000300800 */
[----:B------:R-:W-:Y:S04]  /*a9420*/  STL [R1+0x527c], R10 ;  /* 0x00527c0a01007387 */ /* 0x000fe80000100800 */
[----:B------:R0:W-:Y:S04]  /*a9430*/  STL [R1+0x5278], R9 ;  /* 0x0052780901007387 */ /* 0x0001e80000100800 */
[----:B0-----:R-:W3:Y:S04]  /*a9440*/  LDL.LU R9, [R1+0xc10] ;  /* 0x000c100001097983 */ /* 0x001ee80000300800 */
[----:B------:R0:W-:Y:S01]  /*a9450*/  STL [R1+0x5274], R12 ;  /* 0x0052740c01007387 */ /* 0x0001e20000100800 */
[----:B------:R-:W-:-:S03]  /*a9460*/  IMAD.MOV.U32 R10, RZ, RZ, R222 ;  /* 0x000000ffff0a7224 */ /* 0x000fc600078e00de */
[----:B0-----:R-:W3:Y:S04]  /*a9470*/  LDL.LU R12, [R1+0xc14] ;  /* 0x000c1400010c7983 */ /* 0x001ee80000300800 */
[----:B------:R0:W-:Y:S04]  /*a9480*/  STL [R1+0x5270], R248 ;  /* 0x005270f801007387 */ /* 0x0001e80000100800 */
        /* <DEDUP_REMOVED lines=8> */
[----:B------:R-:W3:Y:S04]  /*a9510*/  LDL.LU R222, [R1+0x4628] ;  /* 0x0046280001de7983 */ /* 0x000ee80000300800 */
        /* <DEDUP_REMOVED lines=36> */
[----:B--2---:R-:W-:-:S02]  /*a9760*/  IMAD.MOV.U32 R244, RZ, RZ, R154 ;  /* 0x000000fffff47224 */ /* 0x004fc400078e009a */
[----:B----4-:R-:W-:Y:S02]  /*a9770*/  IMAD.MOV.U32 R14, RZ, RZ, R153 ;  /* 0x000000ffff0e7224 */ /* 0x010fe400078e0099 */
[----:B------:R-:W1:Y:S01]  /*a9780*/  S2R R153, SR_TID.X ;  /* 0x0000000000997919 */ /* 0x000e620000002100 */
[----:B---3--:R-:W-:Y:S02]  /*a9790*/  PRMT R157, R157, 0x3340, R10 ;  /* 0x000033409d9d7816 */ /* 0x008fe4000000000a */
[----:B------:R-:W-:Y:S01]  /*a97a0*/  PRMT R156, R156, 0x3340, R14 ;  /* 0x000033409c9c7816 */ /* 0x000fe2000000000e */
[----:B------:R-:W2:Y:S04]  /*a97b0*/  LDL.LU R10, [R1+0x80c] ;  /* 0x00080c00010a7983 */ /* 0x000ea80000300800 */
[----:B------:R-:W3:Y:S01]  /*a97c0*/  LDL.LU R14, [R1+0x467c] ;  /* 0x00467c00010e7983 */ /* 0x000ee20000300800 */
[----:B-1----:R-:W-:-:S02]  /*a97d0*/  IMAD.SHL.U32 R154, R153, 0x10, RZ ;  /* 0x00000010999a7824 */ /* 0x002fc400078e00ff */
[----:B------:R-:W-:-:S03]  /*a97e0*/  IMAD.SHL.U32 R153, R153, 0x40, RZ ;  /* 0x0000004099997824 */ /* 0x000fc600078e00ff */
[----:B------:R-:W-:Y:S02]  /*a97f0*/  LOP3.LUT R154, R154, 0xf0, RZ, 0xc0, !PT ;  /* 0x000000f09a9a7812 */ /* 0x000fe400078ec0ff */
[----:B------:R-:W-:-:S04]  /*a9800*/  LOP3.LUT R153, R153, 0x400, RZ, 0xc0, !PT ;  /* 0x0000040099997812 */ /* 0x000fc800078ec0ff */
[----:B------:R-:W-:Y:S02]  /*a9810*/  IADD3 R153, R153, UR4, R154 ;  /* 0x0000000499997c10 */ /* 0x000fe4000fffe09a */
[----:B------:R-:W-:Y:S02]  /*a9820*/  PRMT R154, R244, 0x3340, R0 ;  /* 0x00003340f49a7816 */ /* 0x000fe40000000000 */
[----:B------:R-:W-:Y:S02]  /*a9830*/  LOP3.LUT R160, R160, 0xffff, RZ, 0xc0, !PT ;  /* 0x0000ffffa0a07812 */ /* 0x000fe400078ec0ff */
[----:B------:R-:W-:Y:S02]  /*a9840*/  PRMT R154, R156, 0x5410, R154 ;  /* 0x000054109c9a7816 */ /* 0x000fe4000000009a */
[--C-:B------:R-:W-:Y:S02]  /*a9850*/  PRMT R156, R155, 0x5210, R160.reuse ;  /* 0x000052109b9c7816 */ /* 0x100fe400000000a0 */
[----:B------:R-:W-:-:S02]  /*a9860*/  PRMT R160, R154, 0x4210, R160 ;  /* 0x000042109aa07816 */ /* 0x000fc400000000a0 */
[----:B------:R-:W-:-:S05]  /*a9870*/  LOP3.LUT R222, R222, 0x300, RZ, 0xc0, !PT ;  /* 0x00000300dede7812 */ /* 0x000fca00078ec0ff */
[----:B------:R-:W-:Y:S01]  /*a9880*/  IMAD.IADD R222, R153, 0x1, R222 ;  /* 0x0000000199de7824 */ /* 0x000fe200078e02de */
[----:B------:R-:W-:Y:S02]  /*a9890*/  PRMT R153, R11, 0x3340, R0 ;  /* 0x000033400b997816 */ /* 0x000fe40000000000 */
[----:B------:R-:W4:Y:S01]  /*a98a0*/  LDL.LU R11, [R1+0x1000] ;  /* 0x00100000010b7983 */ /* 0x000f220000300800 */
[----:B------:R-:W-:Y:S02]  /*a98b0*/  LOP3.LUT R154, R245, 0xffff, RZ, 0xc0, !PT ;  /* 0x0000fffff59a7812 */ /* 0x000fe400078ec0ff */
[----:B------:R-:W-:Y:S02]  /*a98c0*/  PRMT R153, R157, 0x5410, R153 ;  /* 0x000054109d997816 */ /* 0x000fe40000000099 */
[--C-:B------:R-:W-:Y:S02]  /*a98d0*/  PRMT R157, R161, 0x5210, R154.reuse ;  /* 0x00005210a19d7816 */ /* 0x100fe4000000009a */
[----:B------:R-:W-:-:S02]  /*a98e0*/  PRMT R161, R153, 0x4210, R154 ;  /* 0x0000421099a17816 */ /* 0x000fc4000000009a */
[--C-:B------:R-:W-:Y:S02]  /*a98f0*/  PRMT R153, R9, 0x3340, R0.reuse ;  /* 0x0000334009997816 */ /* 0x100fe40000000000 */
[----:B------:R-:W2:Y:S04]  /*a9900*/  LDL.LU R9, [R1+0x808] ;  /* 0x0008080001097983 */ /* 0x000ea80000300800 */
[----:B------:R-:W2:Y:S01]  /*a9910*/  LDL.LU R245, [R1+0x41c] ;  /* 0x00041c0001f57983 */ /* 0x000ea20000300800 */
[----:B------:R-:W-:Y:S02]  /*a9920*/  PRMT R155, R248, 0x3340, R247 ;  /* 0x00003340f89b7816 */ /* 0x000fe400000000f7 */
[----:B------:R-:W-:Y:S02]  /*a9930*/  PRMT R154, R12, 0x3340, R0 ;  /* 0x000033400c9a7816 */ /* 0x000fe40000000000 */
[----:B------:R-:W-:-:S02]  /*a9940*/  PRMT R158, R158, 0x3340, R246 ;  /* 0x000033409e9e7816 */ /* 0x000fc400000000f6 */
[----:B------:R-:W-:Y:S02]  /*a9950*/  PRMT R154, R155, 0x5410, R154 ;  /* 0x000054109b9a7816 */ /* 0x000fe4000000009a */
[----:B------:R-:W-:Y:S02]  /*a9960*/  LOP3.LUT R155, R8, 0xffff, RZ, 0xc0, !PT ;  /* 0x0000ffff089b7812 */ /* 0x000fe400078ec0ff */
[----:B------:R-:W2:Y:S04]  /*a9970*/  LDL.LU R8, [R1+0x418] ;  /* 0x0004180001087983 */ /* 0x000ea80000300800 */
[----:B------:R-:W2:Y:S04]  /*a9980*/  LDL.LU R246, [R1+0x414] ;  /* 0x0004140001f67983 */ /* 0x000ea80000300800 */
[----:B------:R-:W2:Y:S04]  /*a9990*/  LDL.LU R247, [R1+0x81c] ;  /* 0x00081c0001f77983 */ /* 0x000ea80000300800 */
[----:B------:R-:W2:Y:S01]  /*a99a0*/  LDL.LU R248, [R1+0x818] ;  /* 0x0008180001f87983 */ /* 0x000ea20000300800 */
[----:B------:R-:W-:-:S02]  /*a99b0*/  PRMT R153, R158, 0x5410, R153 ;  /* 0x000054109e997816 */ /* 0x000fc40000000099 */
[--C-:B------:R-:W-:Y:S02]  /*a99c0*/  PRMT R158, R162, 0x5210, R155.reuse ;  /* 0x00005210a29e7816 */ /* 0x100fe4000000009b */
[----:B------:R-:W-:Y:S02]  /*a99d0*/  PRMT R162, R154, 0x4210, R155 ;  /* 0x000042109aa27816 */ /* 0x000fe4000000009b */
[----:B------:R-:W-:-:S04]  /*a99e0*/  LOP3.LUT R154, R159, 0xffff, RZ, 0xc0, !PT ;  /* 0x0000ffff9f9a7812 */ /* 0x000fc800078ec0ff */
[--C-:B------:R-:W-:Y:S01]  /*a99f0*/  PRMT R159, R163, 0x5210, R154.reuse ;  /* 0x00005210a39f7816 */ /* 0x100fe2000000009a */
[----:B------:R-:W-:Y:S01]  /*a9a00*/  BAR.SYNC.DEFER_BLOCKING 0x0 ;  /* 0x0000000000007b1d */ /* 0x000fe20000010000 */
[----:B------:R-:W-:-:S05]  /*a9a10*/  PRMT R163, R153, 0x4210, R154 ;  /* 0x0000421099a37816 */ /* 0x000fca000000009a */
[----:B------:R4:W-:Y:S01]  /*a9a20*/  STSM.16.M88.4 [R222], R160 ;  /* 0x000000a0de007844 */ /* 0x0009e20000000200 */
[----:B---3--:R-:W-:-:S03]  /*a9a30*/  LOP3.LUT R12, R14, 0xffff, RZ, 0xc0, !PT ;  /* 0x0000ffff0e0c7812 */ /* 0x008fc600078ec0ff */
        /* <DEDUP_REMOVED lines=11> */
[----:B----4-:R-:W-:-:S02]  /*a9af0*/  LOP3.LUT R163, R11, 0xffff, RZ, 0xc0, !PT ;  /* 0x0000ffff0ba37812 */ /* 0x010fc400078ec0ff */
[----:B------:R-:W-:Y:S01]  /*a9b00*/  LEA R11, R152, UR4, 0x4 ;  /* 0x00000004980b7c11 */ /* 0x000fe2000f8e20ff */
[----:B------:R-:W-:Y:S01]  /*a9b10*/  BAR.SYNC.DEFER_BLOCKING 0x0 ;  /* 0x0000000000007b1d */ /* 0x000fe20000010000 */
[----:B--2---:R-:W-:Y:S02]  /*a9b20*/  LOP3.LUT R10, R10, 0xffff, RZ, 0xc0, !PT ;  /* 0x0000ffff0a0a7812 */ /* 0x004fe400078ec0ff */
[----:B------:R-:W-:-:S03]  /*a9b30*/  PRMT R155, R12, 0x3340, R163 ;  /* 0x000033400c9b7816 */ /* 0x000fc600000000a3 */
[----:B------:R-:W-:Y:S01]  /*a9b40*/  ULDC UR4, c[0x0][0x22c] ;  /* 0x00008b0000047ab9 */ /* 0x000fe20000000800 */
[----:B------:R-:W0:Y:S04]  /*a9b50*/  LDS.128 R16, [R11] ;  /* 0x000000000b107984 */ /* 0x000e280000000c00 */
[----:B------:R-:W-:Y:S01]  /*a9b60*/  STL [R1+0x400], R11 ;  /* 0x0004000b01007387 */ /* 0x000fe20000100800 */
[----:B------:R-:W-:Y:S06]  /*a9b70*/  BAR.SYNC.DEFER_BLOCKING 0x0 ;  /* 0x0000000000007b1d */ /* 0x000fec0000010000 */
[----:B0-----:R0:W-:Y:S04]  /*a9b80*/  STL.64 [R1+0xc60], R16 ;  /* 0x000c601001007387 */ /* 0x0011e80000100a00 */
[----:B------:R-:W-:Y:S04]  /*a9b90*/  STL.64 [R1+0xc68], R18 ;  /* 0x000c681201007387 */ /* 0x000fe80000100a00 */
[----:B------:R-:W2:Y:S01]  /*a9ba0*/  LDL.LU R243, [R1+0xc4c] ;  /* 0x000c4c0001f37983 */ /* 0x000ea20000300800 */
[----:B0-----:R-:W-:-:S03]  /*a9bb0*/  LOP3.LUT R16, R245, 0xffff, RZ, 0xc0, !PT ;  /* 0x0000fffff5107812 */ /* 0x001fc600078ec0ff */
[----:B------:R-:W4:Y:S04]  /*a9bc0*/  LDL.LU R244, [R1+0xc40] ;  /* 0x000c400001f47983 */ /* 0x000f280000300800 */
[----:B------:R-:W2:Y:S04]  /*a9bd0*/  LDL.LU R245, [R1+0xc28] ;  /* 0x000c280001f57983 */ /* 0x000ea80000300800 */
[----:B------:R-:W-:Y:S01]  /*a9be0*/  STSM.16.M88.4 [R222], R156 ;  /* 0x0000009cde007844 */ /* 0x000fe20000000200 */
[----:B------:R-:W-:Y:S06]  /*a9bf0*/  BAR.SYNC.DEFER_BLOCKING 0x0 ;  /* 0x0000000000007b1d */ /* 0x000fec0000010000 */
[----:B------:R-:W0:Y:S01]  /*a9c00*/  LDS.128 R20, [R11] ;  /* 0x000000000b147984 */ /* 0x000e220000000c00 */
[----:B------:R-:W-:-:S02]  /*a9c10*/  PRMT R153, R10, 0x3340, R0 ;  /* 0x000033400a997816 */ /* 0x000fc40000000000 */
[----:B------:R-:W-:Y:S02]  /*a9c20*/  LOP3.LUT R9, R9, 0xffff, RZ, 0xc0, !PT ;  /* 0x0000ffff09097812 */ /* 0x000fe400078ec0ff */
[----:B------:R-:W-:Y:S02]  /*a9c30*/  LOP3.LUT R15, R246, 0xffff, RZ, 0xc0, !PT ;  /* 0x0000fffff60f7812 */ /* 0x000fe400078ec0ff */
[----:B------:R-:W-:Y:S01]  /*a9c40*/  PRMT R155, R155, 0x5410, R153 ;  /* 0x000054109b9b7816 */ /* 0x000fe20000000099 */
[----:B------:R-:W2:Y:S01]  /*a9c50*/  LDL.LU R246, [R1+0xc34] ;  /* 0x000c340001f67983 */ /* 0x000ea20000300800 */
[----:B------:R-:W-:Y:S02]  /*a9c60*/  LOP3.LUT R8, R8, 0xffff, RZ, 0xc0, !PT ;  /* 0x0000ffff08087812 */ /* 0x000fe400078ec0ff */
[----:B------:R-:W-:Y:S02]  /*a9c70*/  PRMT R152, R247, 0x4210, R9 ;  /* 0x00004210f7987816 */ /* 0x000fe40000000009 */
[----:B------:R-:W-:Y:S01]  /*a9c80*/  PRMT R153, R248, 0x4210, R16 ;  /* 0x00004210f8997816 */ /* 0x000fe20000000010 */
[----:B------:R-:W2:Y:S04]  /*a9c90*/  LDL.LU R247, [R1+0xc48] ;  /* 0x000c480001f77983 */ /* 0x000ea80000300800 */
[----:B------:R-:W2:Y:S04]  /*a9ca0*/  LDL.LU R248, [R1+0xc38] ;  /* 0x000c380001f87983 */ /* 0x000ea80000300800 */
[----:B0-----:R-:W-:Y:S04]  /*a9cb0*/  STL.64 [R1+0xc50], R20 ;  /* 0x000c501401007387 */ /* 0x001fe80000100a00 */
[----:B------:R-:W-:Y:S01]  /*a9cc0*/  STL.64 [R1+0xc58], R22 ;  /* 0x000c581601007387 */ /* 0x000fe20000100a00 */
[----:B---3--:R-:W-:-:S03]  /*a9cd0*/  PRMT R154, R14, 0x4210, R8 ;  /* 0x000042100e9a7816 */ /* 0x008fc60000000008 */
[----:B------:R-:W3:Y:S01]  /*a9ce0*/  LDL.LU R14, [R1+0xc44] ;  /* 0x000c4400010e7983 */ /* 0x000ee20000300800 */
[----:B------:R-:W-:Y:S01]  /*a9cf0*/  PRMT R155, R155, 0x4210, R15 ;  /* 0x000042109b9b7816 */ /* 0x000fe2000000000f */
[----:B------:R-:W-:Y:S01]  /*a9d00*/  BAR.SYNC.DEFER_BLOCKING 0x0 ;  /* 0x0000000000007b1d */ /* 0x000fe20000010000 */
[----:B------:R-:W-:-:S05]  /*a9d10*/  IADD3 R18, P2, R241, R0, RZ ;  /* 0x00000000f1127210 */ /* 0x000fca0007f5e0ff */
[----:B------:R-:W-:Y:S01]  /*a9d20*/  IMAD.X R19, R242, 0x1, R7, P2 ;  /* 0x00000001f2137824 */ /* 0x000fe200010e0607 */
[----:B------:R-:W-:Y:S04]  /*a9d30*/  STSM.16.M88.4 [R222], R152 ;  /* 0x00000098de007844 */ /* 0x000fe80000000200 */
[----:B------:R0:W-:Y:S01]  /*a9d40*/  STL.64 [R1+0x16e0], R18 ;  /* 0x0016e01201007387 */ /* 0x0001e20000100a00 */
[----:B------:R-:W-:Y:S02]  /*a9d50*/  SHF.R.U32.HI R162, RZ, 0x8, R238 ;  /* 0x00000008ffa27819 */ /* 0x000fe400000116ee */
[----:B0-----:R-:W-:Y:S02]  /*a9d60*/  IADD3 R18, P2, R241, R6, RZ ;  /* 0x00000006f1127210 */ /* 0x001fe40007f5e0ff */
[----:B------:R-:W-:-:S03]  /*a9d70*/  SHF.R.U32.HI R152, RZ, 0x8, R237 ;  /* 0x00000008ff987819 */ /* 0x000fc600000116ed */
[----:B------:R-:W-:Y:S01]  /*a9d80*/  IMAD.X R19, R242, 0x1, R5, P2 ;  /* 0x00000001f2137824 */ /* 0x000fe200010e0605 */
[----:B------:R-:W-:Y:S02]  /*a9d90*/  LOP3.LUT R152, R152, 0xffff, RZ, 0xc0, !PT ;  /* 0x0000ffff98987812 */ /* 0x000fe400078ec0ff */
[----:B------:R-:W-:Y:S02]  /*a9da0*/  LOP3.LUT R162, R162, 0xffff, RZ, 0xc0, !PT ;  /* 0x0000ffffa2a27812 */ /* 0x000fe400078ec0ff */
[----:B------:R0:W-:Y:S02]  /*a9db0*/  STL.64 [R1+0x16d8], R18 ;  /* 0x0016d81201007387 */ /* 0x0001e40000100a00 */
[----:B------:R-:W-:Y:S02]  /*a9dc0*/  PRMT R162, R152, 0x3340, R162 ;  /* 0x0000334098a27816 */ /* 0x000fe400000000a2 */
[----:B0-----:R-:W-:-:S05]  /*a9dd0*/  IADD3 R18, P2, R241, R4, RZ ;  /* 0x00000004f1127210 */ /* 0x001fca0007f5e0ff */
[----:B------:R-:W-:-:S05]  /*a9de0*/  IMAD.X R19, R242, 0x1, R3, P2 ;  /* 0x00000001f2137824 */ /* 0x000fca00010e0603 */
[----:B------:R0:W-:Y:S02]  /*a9df0*/  STL.64 [R1+0x16d0], R18 ;  /* 0x0016d01201007387 */ /* 0x0001e40000100a00 */
[----:B0-----:R-:W-:Y:S02]  /*a9e00*/  IADD3 R18, P2, R164, R2, RZ ;  /* 0x00000002a4127210 */ /* 0x001fe40007f5e0ff */
[----:B------:R-:W-:Y:S02]  /*a9e10*/  F2FP.SATFINITE.E4M3.F32.PACK_AB_MERGE_C R157, R240, R239, RZ ;  /* 0x000000eff09d723e */ /* 0x000fe400048070ff */
[----:B----4-:R-:W-:Y:S02]  /*a9e20*/  SHF.R.U32.HI R152, RZ, 0x8, R244 ;  /* 0x00000008ff987819 */ /* 0x010fe400000116f4 */
[----:B--2---:R-:W-:Y:S02]  /*a9e30*/  SHF.R.U32.HI R160, RZ, 0x8, R245 ;  /* 0x00000008ffa07819 */ /* 0x004fe400000116f5 */
[----:B------:R-:W-:-:S02]  /*a9e40*/  LOP3.LUT R152, R152, 0xffff, RZ, 0xc0, !PT ;  /* 0x0000ffff98987812 */ /* 0x000fc400078ec0ff */
[----:B------:R-:W-:-:S04]  /*a9e50*/  LOP3.LUT R160, R160, 0xffff, RZ, 0xc0, !PT ;  /* 0x0000ffffa0a07812 */ /* 0x000fc800078ec0ff */
[----:B------:R-:W-:Y:S02]  /*a9e60*/  PRMT R160, R152, 0x3340, R160 ;  /* 0x0000334098a07816 */ /* 0x000fe400000000a0 */
[----:B------:R-:W-:-:S05]  /*a9e70*/  SHF.R.S32.HI R152, RZ, 0x1f, R164 ;  /* 0x0000001fff987819 */ /* 0x000fca00000114a4 */
[----:B------:R-:W-:-:S05]  /*a9e80*/  IMAD.X R19, R152, 0x1, R13, P2 ;  /* 0x0000000198137824 */ /* 0x000fca00010e060d */
[----:B------:R0:W-:Y:S02]  /*a9e90*/  STL.64 [R1+0x16c8], R18 ;  /* 0x0016c81201007387 */ /* 0x0001e40000100a00 */
[----:B0-----:R-:W-:-:S05]  /*a9ea0*/  IADD3 R18, P2, R164, R0, RZ ;  /* 0x00000000a4127210 */ /* 0x001fca0007f5e0ff */
[----:B------:R-:W-:-:S05]  /*a9eb0*/  IMAD.X R19, R152, 0x1, R7, P2 ;  /* 0x0000000198137824 */ /* 0x000fca00010e0607 */
[----:B------:R0:W-:Y:S02]  /*a9ec0*/  STL.64 [R1+0x16e8], R18 ;  /* 0x0016e81201007387 */ /* 0x0001e40000100a00 */
[----:B0-----:R-:W-:-:S05]  /*a9ed0*/  IADD3 R18, P2, R164, R6, RZ ;  /* 0x00000006a4127210 */ /* 0x001fca0007f5e0ff */
[----:B------:R-:W-:-:S05]  /*a9ee0*/  IMAD.X R19, R152, 0x1, R5, P2 ;  /* 0x0000000198137824 */ /* 0x000fca00010e0605 */
[----:B------:R0:W-:Y:S04]  /*a9ef0*/  STL.64 [R1+0x16f8], R18 ;  /* 0x0016f81201007387 */ /* 0x0001e80000100a00 */
[----:B------:R-:W2:Y:S04]  /*a9f00*/  LDL.LU R239, [R1+0x20] ;  /* 0x0000200001ef7983 */ /* 0x000ea80000300800 */
[----:B------:R-:W2:Y:S01]  /*a9f10*/  LDL.LU R240, [R1+0x24] ;  /* 0x0000240001f07983 */ /* 0x000ea20000300800 */
[----:B0-----:R-:W-:-:S03]  /*a9f20*/  IADD3 R18, P2, R164, R4, RZ ;  /* 0x00000004a4127210 */ /* 0x001fc60007f5e0ff */
[----:B------:R-:W4:Y:S02]  /*a9f30*/  LDL.LU R241, [R1+0x28] ;  /* 0x0000280001f17983 */ /* 0x000f240000300800 */
[----:B------:R-:W-:-:S05]  /*a9f40*/  IMAD.X R19, R152, 0x1, R3, P2 ;  /* 0x0000000198137824 */ /* 0x000fca00010e0603 */
[----:B------:R0:W-:Y:S04]  /*a9f50*/  STL.64 [R1+0x16f0], R18 ;  /* 0x0016f01201007387 */ /* 0x0001e80000100a00 */
[----:B------:R-:W4:Y:S01]  /*a9f60*/  LDL.LU R242, [R1+0x2c] ;  /* 0x00002c0001f27983 */ /* 0x000f220000300800 */
[----:B------:R-:W-:-:S03]  /*a9f70*/  SHF.R.U32.HI R153, RZ, 0x8, R243 ;  /* 0x00000008ff997819 */ /* 0x000fc600000116f3 */
[----:B------:R-:W4:Y:S04]  /*a9f80*/  LDL.LU R243, [R1+0x46a4] ;  /* 0x0046a40001f37983 */ /* 0x000f280000300800 */
[----:B------:R-:W4:Y:S01]  /*a9f90*/  LDL.LU R244, [R1+0xc04] ;  /* 0x000c040001f47983 */ /* 0x000f220000300800 */
[----:B------:R-:W-:Y:S02]  /*a9fa0*/  SHF.R.U32.HI R154, RZ, 0x8, R246 ;  /* 0x00000008ff9a7819 */ /* 0x000fe400000116f6 */
[----:B------:R-:W-:Y:S01]  /*a9fb0*/  SHF.R.U32.HI R155, RZ, 0x8, R247 ;  /* 0x00000008ff9b7819 */ /* 0x000fe200000116f7 */
[----:B------:R-:W4:Y:S01]  /*a9fc0*/  LDL.LU R245, [R1+0x1404] ;  /* 0x0014040001f57983 */ /* 0x000f220000300800 */
[----:B------:R-:W-:Y:S02]  /*a9fd0*/  SHF.R.U32.HI R161, RZ, 0x8, R248 ;  /* 0x00000008ffa17819 */ /* 0x000fe400000116f8 */
[----:B---3--:R-:W-:Y:S01]  /*a9fe0*/  SHF.R.U32.HI R156, RZ, 0x8, R14 ;  /* 0x00000008ff9c7819 */ /* 0x008fe2000001160e */
[----:B------:R-:W3:Y:S01]  /*a9ff0*/  LDL.LU R246, [R1+0x46a0] ;  /* 0x0046a00001f67983 */ /* 0x000ee20000300800 */
[----:B------:R-:W-:-:S02]  /*aa000*/  LOP3.LUT R153, R153, 0xffff, RZ, 0xc0, !PT ;  /* 0x0000ffff99997812 */ /* 0x000fc400078ec0ff */
[----:B------:R-:W-:Y:S01]  /*aa010*/  LOP3.LUT R154, R154, 0xffff, RZ, 0xc0, !PT ;  /* 0x0000ffff9a9a7812 */ /* 0x000fe200078ec0ff */
[----:B------:R-:W3:Y:S01]  /*aa020*/  LDL.LU R247, [R1+0xc00] ;  /* 0x000c000001f77983 */ /* 0x000ee20000300800 */
[----:B------:R-:W-:Y:S02]  /*aa030*/  LOP3.LUT R155, R155, 0xffff, RZ, 0xc0, !PT ;  /* 0x0000ffff9b9b7812 */ /* 0x000fe400078ec0ff */
[----:B------:R-:W-:Y:S01]  /*aa040*/  LOP3.LUT R161, R161, 0xffff, RZ, 0xc0, !PT ;  /* 0x0000ffffa1a17812 */ /* 0x000fe200078ec0ff */
[----:B------:R-:W3:Y:S01]  /*aa050*/  LDL.LU R248, [R1+0x1400] ;  /* 0x0014000001f87983 */ /* 0x000ee20000300800 */
[----:B------:R-:W-:Y:S02]  /*aa060*/  LOP3.LUT R156, R156, 0xffff, RZ, 0xc0, !PT ;  /* 0x0000ffff9c9c7812 */ /* 0x000fe400078ec0ff */
[----:B------:R-:W-:Y:S02]  /*aa070*/  PRMT R153, R153, 0x3340, R0 ;  /* 0x0000334099997816 */ /* 0x000fe40000000000 */
[----:B------:R-:W-:-:S02]  /*aa080*/  PRMT R154, R154, 0x3340, R1 ;  /* 0x000033409a9a7816 */ /* 0x000fc40000000001 */
[----:B------:R-:W-:Y:S02]  /*aa090*/  PRMT R161, R155, 0x3340, R161 ;  /* 0x000033409ba17816 */ /* 0x000fe400000000a1 */
[----:B------:R-:W-:Y:S02]  /*aa0a0*/  PRMT R155, R156, 0x3340, R1 ;  /* 0x000033409c9b7816 */ /* 0x000fe40000000001 */
[----:B------:R-:W-:Y:S02]  /*aa0b0*/  PRMT R152, R162, 0x5410, R153 ;  /* 0x00005410a2987816 */ /* 0x000fe40000000099 */
[----:B------:R-:W-:Y:S02]  /*aa0c0*/  PRMT R153, R160, 0x5410, R154 ;  /* 0x00005410a0997816 */ /* 0x000fe4000000009a */
[----:B------:R-:W-:Y:S02]  /*aa0d0*/  PRMT R154, R161, 0x5410, R155 ;  /* 0x00005410a19a7816 */ /* 0x000fe4000000009b */
[----:B------:R-:W-:-:S02]  /*aa0e0*/  SHF.R.S32.HI R155, RZ, 0x1f, R165 ;  /* 0x0000001fff9b7819 */ /* 0x000fc400000114a5 */
[----:B0-----:R-:W-:Y:S02]  /*aa0f0*/  IADD3 R18, P2, R165, R2, RZ ;  /* 0x00000002a5127210 */ /* 0x001fe40007f5e0ff */
[----:B------:R-:W-:Y:S02]  /*aa100*/  SHF.R.U32.HI R156, RZ, 0x8, R12 ;  /* 0x00000008ff9c7819 */ /* 0x000fe4000001160c */
[----:B------:R-:W3:Y:S01]  /*aa110*/  LDL.LU R12, [R1+0x4684] ;  /* 0x00468400010c7983 */ /* 0x000ee20000300800 */
[----:B------:R-:W-:Y:S01]  /*aa120*/  IMAD.X R19, R155, 0x1, R13, P2 ;  /* 0x000000019b137824 */ /* 0x000fe200010e060d */
[----:B------:R-:W-:-:S04]  /*aa130*/  SHF.R.U32.HI R163, RZ, 0x8, R163 ;  /* 0x00000008ffa37819 */ /* 0x000fc800000116a3 */
[----:B------:R0:W-:Y:S01]  /*aa140*/  STL.64 [R1+0x16c0], R18 ;  /* 0x0016c01201007387 */ /* 0x0001e20000100a00 */
[----:B------:R-:W-:Y:S02]  /*aa150*/  SHF.R.U32.HI R10, RZ, 0x8, R10 ;  /* 0x00000008ff0a7819 */ /* 0x000fe4000001160a */
[----:B------:R-:W-:Y:S02]  /*aa160*/  PRMT R153, R153, 0x5210, R16 ;  /* 0x0000521099997816 */ /* 0x000fe40000000010 */
[----:B------:R-:W-:Y:S02]  /*aa170*/  LOP3.LUT R156, R156, 0xffff, RZ, 0xc0, !PT ;  /* 0x0000ffff9c9c7812 */ /* 0x000fe400078ec0ff */
[----:B0-----:R-:W-:Y:S02]  /*aa180*/  IADD3 R18, P2, R165, R0, RZ ;  /* 0x00000000a5127210 */ /* 0x001fe40007f5e0ff */
[----:B------:R-:W-:Y:S02]  /*aa190*/  LOP3.LUT R163, R163, 0xffff, RZ, 0xc0, !PT ;  /* 0x0000ffffa3a37812 */ /* 0x000fe400078ec0ff */
[----:B------:R-:W-:Y:S01]  /*aa1a0*/  LOP3.LUT R10, R10, 0xffff, RZ, 0xc0, !PT ;  /* 0x0000ffff0a0a7812 */ /* 0x000fe200078ec0ff */
[----:B------:R-:W-:Y:S01]  /*aa1b0*/  IMAD.X R19, R155, 0x1, R7, P2 ;  /* 0x000000019b137824 */ /* 0x000fe200010e0607 */
[----:B------:R-:W-:-:S02]  /*aa1c0*/  IADD3 R16, P2, R165, R6, RZ ;  /* 0x00000006a5107210 */ /* 0x000fc40007f5e0ff */
[----:B------:R-:W-:Y:S02]  /*aa1d0*/  PRMT R163, R156, 0x3340, R163 ;  /* 0x000033409ca37816 */ /* 0x000fe400000000a3 */
[----:B------:R-:W-:Y:S01]  /*aa1e0*/  PRMT R152, R152, 0x5210, R9 ;  /* 0x0000521098987816 */ /* 0x000fe20000000009 */
[----:B------:R-:W-:Y:S01]  /*aa1f0*/  IMAD.X R17, R155, 0x1, R5, P2 ;  /* 0x000000019b117824 */ /* 0x000fe200010e0605 */
[----:B------:R-:W-:Y:S01]  /*aa200*/  PRMT R156, R10, 0x3340, R0 ;  /* 0x000033400a9c7816 */ /* 0x000fe20000000000 */
[----:B------:R-:W3:Y:S01]  /*aa210*/  LDL.LU R9, [R1+0x810] ;  /* 0x0008100001097983 */ /* 0x000ee20000300800 */
[----:B------:R-:W-:-:S03]  /*aa220*/  PRMT R154, R154, 0x5210, R8 ;  /* 0x000052109a9a7816 */ /* 0x000fc60000000008 */
[----:B------:R-:W3:Y:S04]  /*aa230*/  LDL.LU R10, [R1+0x1008] ;  /* 0x00100800010a7983 */ /* 0x000ee80000300800 */
[----:B------:R-:W3:Y:S04]  /*aa240*/  LDL.LU R14, [R1+0x4680] ;  /* 0x00468000010e7983 */ /* 0x000ee80000300800 */
[----:B------:R-:W3:Y:S04]  /*aa250*/  LDL.LU R8, [R1+0x1004] ;  /* 0x0010040001087983 */ /* 0x000ee80000300800 */
[----:B------:R-:W-:Y:S04]  /*aa260*/  STL.64 [R1+0x16b8], R18 ;  /* 0x0016b81201007387 */ /* 0x000fe80000100a00 */
[----:B------:R0:W-:Y:S02]  /*aa270*/  STL.64 [R1+0x16b0], R16 ;  /* 0x0016b01001007387 */ /* 0x0001e40000100a00 */
[----:B0-----:R-:W-:-:S05]  /*aa280*/  IADD3 R16, P2, R165, R4, RZ ;  /* 0x00000004a5107210 */ /* 0x001fca0007f5e0ff */
[----:B------:R-:W-:-:S05]  /*aa290*/  IMAD.X R17, R155, 0x1, R3, P2 ;  /* 0x000000019b117824 */ /* 0x000fca00010e0603 */
[----:B------:R-:W-:Y:S01]  /*aa2a0*/  STL.64 [R1+0x16a8], R16 ;  /* 0x0016a81001007387 */ /* 0x000fe20000100a00 */
[----:B------:R-:W-:Y:S06]  /*aa2b0*/  BAR.SYNC.DEFER_BLOCKING 0x0 ;  /* 0x0000000000007b1d */ /* 0x000fec0000010000 */
[----:B------:R-:W0:Y:S01]  /*aa2c0*/  LDS.128 R16, [R11] ;  /* 0x000000000b107984 */ /* 0x000e220000000c00 */
[----:B------:R-:W-:Y:S02]  /*aa2d0*/  F2FP.SATFINITE.E4M3.F32.PACK_AB_MERGE_C R159, R234, R233, RZ ;  /* 0x000000e9ea9f723e */ /* 0x000fe400048070ff */
[----:B------:R-:W-:Y:S01]  /*aa2e0*/  F2FP.SATFINITE.E4M3.F32.PACK_AB_MERGE_C R158, R236, R235, RZ ;  /* 0x000000ebec9e723e */ /* 0x000fe200048070ff */
[----:B0-----:R-:W-:Y:S04]  /*aa2f0*/  STL.64 [R1+0xc40], R16 ;  /* 0x000c401001007387 */ /* 0x001fe80000100a00 */
[----:B------:R-:W-:Y:S04]  /*aa300*/  STL.64 [R1+0xc48], R18 ;  /* 0x000c481201007387 */ /* 0x000fe80000100a00 */
        /* <DEDUP_REMOVED lines=8> */
[----:B------:R-:W-:-:S03]  /*aa390*/  PRMT R156, R163, 0x5410, R156 ;  /* 0x00005410a39c7816 */ /* 0x000fc6000000009c */
[----:B------:R-:W3:Y:S01]  /*aa3a0*/  LDL.LU R237, [R1+0xdf8] ;  /* 0x000df80001ed7983 */ /* 0x000ee20000300800 */
[----:B------:R-:W-:Y:S01]  /*aa3b0*/  PRMT R155, R156, 0x5210, R15 ;  /* 0x000052109c9b7816 */ /* 0x000fe2000000000f */
[----:B------:R-:W-:Y:S06]  /*aa3c0*/  BAR.SYNC.DEFER_BLOCKING 0x0 ;  /* 0x0000000000007b1d */ /* 0x000fec0000010000 */
[----:B------:R-:W3:Y:S04]  /*aa3d0*/  LDL.LU R238, [R1+0xdfc] ;  /* 0x000dfc0001ee7983 */ /* 0x000ee80000300800 */
[----:B------:R2:W-:Y:S02]  /*aa3e0*/  STSM.16.M88.4 [R222], R152 ;  /* 0x00000098de007844 */ /* 0x0005e40000000200 */
[----:B--2---:R-:W-:-:S02]  /*aa3f0*/  F2FP.SATFINITE.E4M3.F32.PACK_AB_MERGE_C R154, R240, R239, RZ ;  /* 0x000000eff09a723e */ /* 0x004fc400048070ff */
[----:B------:R-:W2:Y:S04]  /*aa400*/  LDL.LU R239, [R1+0xa00] ;  /* 0x000a000001ef7983 */ /* 0x000ea80000300800 */
[----:B------:R-:W2:Y:S01]  /*aa410*/  LDL.LU R240, [R1+0xa04] ;  /* 0x000a040001f07983 */ /* 0x000ea20000300800 */
[----:B----4-:R-:W-:-:S03]  /*aa420*/  F2FP.SATFINITE.E4M3.F32.PACK_AB_MERGE_C R153, R242, R241, RZ ;  /* 0x000000f1f299723e */ /* 0x010fc600048070ff */
[----:B------:R-:W4:Y:S04]  /*aa430*/  LDL.LU R241, [R1+0x830] ;  /* 0x0008300001f17983 */ /* 0x000f280000300800 */
[----:B------:R-:W4:Y:S01]  /*aa440*/  LDL.LU R242, [R1+0x834] ;  /* 0x0008340001f27983 */ /* 0x000f220000300800 */
[----:B------:R-:W-:Y:S02]  /*aa450*/  LOP3.LUT R163, R243, 0xffff, RZ, 0xc0, !PT ;  /* 0x0000fffff3a37812 */ /* 0x000fe400078ec0ff */
[----:B------:R-:W-:Y:S01]  /*aa460*/  LOP3.LUT R22, R244, 0xffff, RZ, 0xc0, !PT ;  /* 0x0000fffff4167812 */ /* 0x000fe200078ec0ff */
[----:B------:R-:W4:Y:S04]  /*aa470*/  LDL.LU R243, [R1+0x838] ;  /* 0x0008380001f37983 */ /* 0x000f280000300800 */
[----:B------:R-:W4:Y:S01]  /*aa480*/  LDL.LU R244, [R1+0x83c] ;  /* 0x00083c0001f47983 */ /* 0x000f220000300800 */
[----:B------:R-:W-:-:S02]  /*aa490*/  LOP3.LUT R162, R245, 0xffff, RZ, 0xc0, !PT ;  /* 0x0000fffff5a27812 */ /* 0x000fc400078ec0ff */
[----:B------:R-:W-:Y:S01]  /*aa4a0*/  PRMT R152, R22, 0x3340, R0 ;  /* 0x0000334016987816 */ /* 0x000fe20000000000 */
[----:B------:R-:W4:Y:S01]  /*aa4b0*/  LDL.LU R245, [R1+0x430] ;  /* 0x0004300001f57983 */ /* 0x000f220000300800 */
[----:B------:R-:W-:Y:S02]  /*aa4c0*/  PRMT R161, R163, 0x3340, R162 ;  /* 0x00003340a3a17816 */ /* 0x000fe400000000a2 */
[----:B---3--:R-:W-:Y:S02]  /*aa4d0*/  LOP3.LUT R21, R246, 0xffff, RZ, 0xc0, !PT ;  /* 0x0000fffff6157812 */ /* 0x008fe400078ec0ff */
[----:B------:R-:W-:Y:S01]  /*aa4e0*/  LOP3.LUT R165, R247, 0xffff, RZ, 0xc0, !PT ;  /* 0x0000fffff7a57812 */ /* 0x000fe200078ec0ff */
[----:B------:R-:W3:Y:S01]  /*aa4f0*/  LDL.LU R246, [R1+0x434] ;  /* 0x0004340001f67983 */ /* 0x000ee20000300800 */
[----:B------:R-:W-:Y:S02]  /*aa500*/  LOP3.LUT R164, R248, 0xffff, RZ, 0xc0, !PT ;  /* 0x0000fffff8a47812 */ /* 0x000fe400078ec0ff */
[----:B------:R-:W-:Y:S01]  /*aa510*/  PRMT R161, R161, 0x5410, R152 ;  /* 0x00005410a1a17816 */ /* 0x000fe20000000098 */
[----:B------:R-:W3:Y:S01]  /*aa520*/  LDL.LU R247, [R1+0x438] ;  /* 0x0004380001f77983 */ /* 0x000ee20000300800 */
[----:B------:R-:W-:-:S02]  /*aa530*/  PRMT R152, R165, 0x3340, R0 ;  /* 0x00003340a5987816 */ /* 0x000fc40000000000 */
[----:B------:R-:W-:Y:S01]  /*aa540*/  PRMT R160, R21, 0x3340, R164 ;  /* 0x0000334015a07816 */ /* 0x000fe200000000a4 */
[----:B------:R-:W3:Y:S03]  /*aa550*/  LDL.LU R248, [R1+0x43c] ;  /* 0x00043c0001f87983 */ /* 0x000ee60000300800 */
[----:B------:R-:W-:Y:S02]  /*aa560*/  PRMT R160, R160, 0x5410, R152 ;  /* 0x00005410a0a07816 */ /* 0x000fe40000000098 */
[----:B------:R-:W-:Y:S02]  /*aa570*/  LOP3.LUT R20, R12, 0xffff, RZ, 0xc0, !PT ;  /* 0x0000ffff0c147812 */ /* 0x000fe400078ec0ff */
[----:B------:R-:W-:Y:S02]  /*aa580*/  LOP3.LUT R17, R157, 0xffff, RZ, 0xc0, !PT ;  /* 0x0000ffff9d117812 */ /* 0x000fe400078ec0ff */
[----:B------:R-:W-:-:S02]  /*aa590*/  LOP3.LUT R18, R9, 0xffff, RZ, 0xc0, !PT ;  /* 0x0000ffff09127812 */ /* 0x000fc400078ec0ff */
[----:B------:R-:W-:Y:S02]  /*aa5a0*/  LOP3.LUT R19, R10, 0xffff, RZ, 0xc0, !PT ;  /* 0x0000ffff0a137812 */ /* 0x000fe400078ec0ff */
[----:B------:R-:W-:Y:S02]  /*aa5b0*/  PRMT R152, R18, 0x3340, R0 ;  /* 0x0000334012987816 */ /* 0x000fe40000000000 */
[----:B------:R-:W-:Y:S02]  /*aa5c0*/  PRMT R156, R20, 0x3340, R19 ;  /* 0x00003340149c7816 */ /* 0x000fe40000000013 */
[----:B------:R-:W-:Y:S02]  /*aa5d0*/  LOP3.LUT R12, R8, 0xffff, RZ, 0xc0, !PT ;  /* 0x0000ffff080c7812 */ /* 0x000fe400078ec0ff */
[----:B------:R-:W-:Y:S02]  /*aa5e0*/  PRMT R156, R156, 0x5410, R152 ;  /* 0x000054109c9c7816 */ /* 0x000fe40000000098 */
[----:B------:R-:W-:-:S02]  /*aa5f0*/  LOP3.LUT R8, R154, 0xffff, RZ, 0xc0, !PT ;  /* 0x0000ffff9a087812 */ /* 0x000fc400078ec0ff */
[----:B------:R-:W-:Y:S02]  /*aa600*/  LOP3.LUT R10, R159, 0xffff, RZ, 0xc0, !PT ;  /* 0x0000ffff9f0a7812 */ /* 0x000fe400078ec0ff */
[----:B------:R-:W-:Y:S02]  /*aa610*/  LOP3.LUT R9, R158, 0xffff, RZ, 0xc0, !PT ;  /* 0x0000ffff9e097812 */ /* 0x000fe400078ec0ff */
[----:B------:R-:W-:Y:S01]  /*aa620*/  PRMT R154, R156, 0x4210, R8 ;  /* 0x000042109c9a7816 */ /* 0x000fe20000000008 */
[----:B------:R-:W-:Y:S01]  /*aa630*/  BAR.SYNC.DEFER_BLOCKING 0x0 ;  /* 0x0000000000007b1d */ /* 0x000fe20000010000 */
[----:B------:R-:W-:-:S05]  /*aa640*/  LOP3.LUT R14, R14, 0xffff, RZ, 0xc0, !PT ;  /* 0x0000ffff0e0e7812 */ /* 0x000fca00078ec0ff */
[----:B------:R-:W0:Y:S01]  /*aa650*/  LDS.128 R156, [R11] ;  /* 0x000000000b9c7984 */ /* 0x000e220000000c00 */
[----:B------:R-:W-:Y:S02]  /*aa660*/  PRMT R152, R10, 0x3340, R0 ;  /* 0x000033400a987816 */ /* 0x000fe40000000000 */
[----:B------:R-:W-:Y:S02]  /*aa670*/  PRMT R155, R14, 0x3340, R12 ;  /* 0x000033400e9b7816 */ /* 0x000fe4000000000c */
[----:B------:R-:W-:Y:S02]  /*aa680*/  LOP3.LUT R15, R153, 0xffff, RZ, 0xc0, !PT ;  /* 0x0000ffff990f7812 */ /* 0x000fe400078ec0ff */
[----:B------:R-:W-:Y:S02]  /*aa690*/  PRMT R155, R155, 0x5410, R152 ;  /* 0x000054109b9b7816 */ /* 0x000fe40000000098 */
[----:B------:R-:W-:Y:S02]  /*aa6a0*/  PRMT R152, R161, 0x4210, R9 ;  /* 0x00004210a1987816 */ /* 0x000fe40000000009 */
[----:B------:R-:W-:-:S02]  /*aa6b0*/  PRMT R153, R160, 0x4210, R17 ;  /* 0x00004210a0997816 */ /* 0x000fc40000000011 */
[----:B------:R-:W-:Y:S01]  /*aa6c0*/  PRMT R155, R155, 0x4210, R15 ;  /* 0x000042109b9b7816 */ /* 0x000fe2000000000f */
[----:B------:R-:W-:Y:S06]  /*aa6d0*/  BAR.SYNC.DEFER_BLOCKING 0x0 ;  /* 0x0000000000007b1d */ /* 0x000fec0000010000 */
[----:B------:R1:W-:Y:S04]  /*aa6e0*/  STSM.16.M88.4 [R222], R152 ;  /* 0x00000098de007844 */ /* 0x0003e80000000200 */
[----:B0-----:R0:W-:Y:S04]  /*aa6f0*/  STL.64 [R1+0xc30], R156 ;  /* 0x000c309c01007387 */ /* 0x0011e80000100a00 */
[----:B------:R-:W-:Y:S01]  /*aa700*/  STL.64 [R1+0xc38], R158 ;  /* 0x000c389e01007387 */ /* 0x000fe20000100a00 */
[----:B-1----:R-:W-:-:S02]  /*aa710*/  SHF.R.S32.HI R152, RZ, 0x1f, R168 ;  /* 0x0000001fff987819 */ /* 0x002fc400000114a8 */
[----:B0-----:R-:W-:-:S05]  /*aa720*/  IADD3 R156, P2, R168, R2, RZ ;  /* 0x00000002a89c7210 */ /* 0x001fca0007f5e0ff */
[----:B------:R-:W-:Y:S01]  /*aa730*/  IMAD.X R157, R152, 0x1, R13, P2 ;  /* 0x00000001989d7824 */ /* 0x000fe200010e060d */
[----:B------:R-:W-:Y:S02]  /*aa740*/  IADD3 R154, P2, R168, R0, RZ ;  /* 0x00000000a89a7210 */ /* 0x000fe40007f5e0ff */
[----:B------:R-:W-:-:S05]  /*aa750*/  F2FP.SATFINITE.E4M3.F32.PACK_AB_MERGE_C R16, R230, R229, RZ ;  /* 0x000000e5e610723e */ /* 0x000fca00048070ff */
[----:B------:R0:W-:Y:S01]  /*aa760*/  STL [R1+0x551c], R16 ;  /* 0x00551c1001007387 */ /* 0x0001e20000100800 */
[----:B------:R-:W-:-:S03]  /*aa770*/  IMAD.X R155, R152, 0x1, R7, P2 ;  /* 0x00000001989b7824 */ /* 0x000fc600010e0607 */
[----:B------:R-:W-:Y:S01]  /*aa780*/  STL.64 [R1+0x16a0], R156 ;  /* 0x0016a09c01007387 */ /* 0x000fe20000100a00 */
[----:B0-----:R-:W-:-:S05]  /*aa790*/  F2FP.SATFINITE.E4M3.F32.PACK_AB_MERGE_C R16, R232, R231, RZ ;  /* 0x000000e7e810723e */ /* 0x001fca00048070ff */
[----:B------:R0:W-:Y:S02]  /*aa7a0*/  STL [R1+0x4acc], R16 ;  /* 0x004acc1001007387 */ /* 0x0001e40000100800 */
[----:B0-----:R-:W-:-:S05]  /*aa7b0*/  F2FP.SATFINITE.E4M3.F32.PACK_AB_MERGE_C R16, R234, R233, RZ ;  /* 0x000000e9ea10723e */ /* 0x001fca00048070ff */
[----:B------:R0:W-:Y:S04]  /*aa7c0*/  STL [R1+0x5520], R16 ;  /* 0x0055201001007387 */ /* 0x0001e80000100800 */
[----:B------:R1:W-:Y:S01]  /*aa7d0*/  STL.64 [R1+0x1698], R154 ;  /* 0x0016989a01007387 */ /* 0x0003e20000100a00 */
[----:B0-----:R-:W-:Y:S02]  /*aa7e0*/  F2FP.SATFINITE.E4M3.F32.PACK_AB_MERGE_C R16, R236, R235, RZ ;  /* 0x000000ebec10723e */ /* 0x001fe400048070ff */
[----:B-1----:R-:W-:-:S03]  /*aa7f0*/  IADD3 R154, P2, R168, R6, RZ ;  /* 0x00000006a89a7210 */ /* 0x002fc60007f5e0ff */
[----:B------:R-:W-:Y:S02]  /*aa800*/  STL [R1+0x4a64], R16 ;  /* 0x004a641001007387 */ /* 0x000fe40000100800 */
[----:B------:R-:W-:-:S05]  /*aa810*/  IMAD.X R155, R152, 0x1, R5, P2 ;  /* 0x00000001989b7824 */ /* 0x000fca00010e0605 */
[----:B------:R0:W-:Y:S02]  /*aa820*/  STL.64 [R1+0x1690], R154 ;  /* 0x0016909a01007387 */ /* 0x0001e40000100a00 */
[----:B0-----:R-:W-:-:S05]  /*aa830*/  IADD3 R154, P2, R168, R4, RZ ;  /* 0x00000004a89a7210 */ /* 0x001fca0007f5e0ff */
[----:B------:R-:W-:Y:S01]  /*aa840*/  IMAD.X R155, R152, 0x1, R3, P2 ;  /* 0x00000001989b7824 */ /* 0x000fe200010e0603 */
[----:B------:R-:W-:-:S04]  /*aa850*/  SHF.R.S32.HI R152, RZ, 0x1f, R167 ;  /* 0x0000001fff987819 */ /* 0x000fc800000114a7 */
[----:B------:R0:W-:Y:S01]  /*aa860*/  STL.64 [R1+0x1688], R154 ;  /* 0x0016889a01007387 */ /* 0x0001e20000100a00 */
[----:B------:R-:W-:Y:S02]  /*aa870*/  F2FP.SATFINITE.E4M3.F32.PACK_AB_MERGE_C R23, R238, R237, RZ ;  /* 0x000000edee17723e */ /* 0x000fe400048070ff */
[----:B--2---:R-:W-:Y:S02]  /*aa880*/  F2FP.SATFINITE.E4M3.F32.PACK_AB_MERGE_C R16, R240, R239, RZ ;  /* 0x000000eff010723e */ /* 0x004fe400048070ff */
[C---:B0-----:R-:W-:Y:S01]  /*aa890*/  IADD3 R154, P2, R167.reuse, R2, RZ ;  /* 0x00000002a79a7210 */ /* 0x041fe20007f5e0ff */
[----:B------:R-:W-:Y:S04]  /*aa8a0*/  STL [R1+0x4a78], R23 ;  /* 0x004a781701007387 */ /* 0x000fe80000100800 */
[----:B------:R-:W-:Y:S01]  /*aa8b0*/  IMAD.X R155, R152, 0x1, R13, P2 ;  /* 0x00000001989b7824 */ /* 0x000fe200010e060d */
[----:B------:R-:W-:Y:S04]  /*aa8c0*/  STL [R1+0x49f8], R16 ;  /* 0x0049f81001007387 */ /* 0x000fe80000100800 */
[----:B------:R0:W-:Y:S02]  /*aa8d0*/  STL.64 [R1+0x15f8], R154 ;  /* 0x0015f89a01007387 */ /* 0x0001e40000100a00 */
[----:B0-----:R-:W-:-:S05]  /*aa8e0*/  IADD3 R154, P2, R167, R0, RZ ;  /* 0x00000000a79a7210 */ /* 0x001fca0007f5e0ff */
[----:B------:R-:W-:-:S05]  /*aa8f0*/  IMAD.X R155, R152, 0x1, R7, P2 ;  /* 0x00000001989b7824 */ /* 0x000fca00010e0607 */
[----:B------:R0:W-:Y:S02]  /*aa900*/  STL.64 [R1+0x15e8], R154 ;  /* 0x0015e89a01007387 */ /* 0x0001e40000100a00 */
[----:B0-----:R-:W-:-:S05]  /*aa910*/  IADD3 R154, P2, R167, R6, RZ ;  /* 0x00000006a79a7210 */ /* 0x001fca0007f5e0ff */
[----:B------:R-:W-:-:S05]  /*aa920*/  IMAD.X R155, R152, 0x1, R5, P2 ;  /* 0x00000001989b7824 */ /* 0x000fca00010e0605 */
[----:B------:R0:W-:Y:S01]  /*aa930*/  STL.64 [R1+0x15e0], R154 ;  /* 0x0015e09a01007387 */ /* 0x0001e20000100a00 */
[----:B------:R-:W-:Y:S02]  /*aa940*/  SHF.R.U32.HI R153, RZ, 0x8, R163 ;  /* 0x00000008ff997819 */ /* 0x000fe400000116a3 */
[----:B------:R-:W-:Y:S02]  /*aa950*/  SHF.R.U32.HI R163, RZ, 0x8, R162 ;  /* 0x00000008ffa37819 */ /* 0x000fe400000116a2 */
[----:B------:R-:W-:Y:S02]  /*aa960*/  SHF.R.U32.HI R161, RZ, 0x8, R164 ;  /* 0x00000008ffa17819 */ /* 0x000fe400000116a4 */
[----:B0-----:R-:W-:-:S05]  /*aa970*/  IADD3 R154, P2, R167, R4, RZ ;  /* 0x00000004a79a7210 */ /* 0x001fca0007f5e0ff */
[----:B------:R-:W-:Y:S01]  /*aa980*/  IMAD.X R155, R152, 0x1, R3, P2 ;  /* 0x00000001989b7824 */ /* 0x000fe200010e0603 */
[----:B------:R-:W-:Y:S02]  /*aa990*/  SHF.R.U32.HI R152, RZ, 0x8, R21 ;  /* 0x00000008ff987819 */ /* 0x000fe40000011615 */
[----:B------:R-:W-:Y:S02]  /*aa9a0*/  LOP3.LUT R153, R153, 0xffff, RZ, 0xc0, !PT ;  /* 0x0000ffff99997812 */ /* 0x000fe400078ec0ff */
[----:B------:R-:W-:Y:S02]  /*aa9b0*/  LOP3.LUT R163, R163, 0xffff, RZ, 0xc0, !PT ;  /* 0x0000ffffa3a37812 */ /* 0x000fe400078ec0ff */
[----:B------:R-:W-:Y:S02]  /*aa9c0*/  LOP3.LUT R152, R152, 0xffff, RZ, 0xc0, !PT ;  /* 0x0000ffff98987812 */ /* 0x000fe400078ec0ff */
[----:B------:R-:W-:Y:S02]  /*aa9d0*/  LOP3.LUT R161, R161, 0xffff, RZ, 0xc0, !PT ;  /* 0x0000ffffa1a17812 */ /* 0x000fe400078ec0ff */
[----:B------:R-:W-:-:S02]  /*aa9e0*/  PRMT R163, R153, 0x3340, R163 ;  /* 0x0000334099a37816 */ /* 0x000fc400000000a3 */
[----:B------:R-:W-:Y:S02]  /*aa9f0*/  SHF.R.U32.HI R153, RZ, 0x8, R22 ;  /* 0x00000008ff997819 */ /* 0x000fe40000011616 */
[----:B------:R-:W-:Y:S02]  /*aaa00*/  PRMT R161, R152, 0x3340, R161 ;  /* 0x0000334098a17816 */ /* 0x000fe400000000a1 */
[----:B------:R-:W-:Y:S02]  /*aaa10*/  SHF.R.S32.HI R152, RZ, 0x1f, R166 ;  /* 0x0000001fff987819 */ /* 0x000fe400000114a6 */
[----:B------:R-:W-:Y:S02]  /*aaa20*/  IADD3 R22, P2, R166, R2, RZ ;  /* 0x00000002a6167210 */ /* 0x000fe40007f5e0ff */
[----:B------:R-:W-:-:S03]  /*aaa30*/  SHF.R.U32.HI R156, RZ, 0x8, R18 ;  /* 0x00000008ff9c7819 */ /* 0x000fc60000011612 */
[----:B------:R-:W-:Y:S01]  /*aaa40*/  IMAD.X R23, R152, 0x1, R13, P2 ;  /* 0x0000000198177824 */ /* 0x000fe200010e060d */
[----:B------:R-:W-:Y:S02]  /*aaa50*/  IADD3 R18, P2, R166, R0, RZ ;  /* 0x00000000a6127210 */ /* 0x000fe40007f5e0ff */
[----:B------:R-:W-:-:S03]  /*aaa60*/  SHF.R.U32.HI R162, RZ, 0x8, R19 ;  /* 0x00000008ffa27819 */ /* 0x000fc60000011613 */
[----:B------:R-:W-:Y:S01]  /*aaa70*/  IMAD.X R19, R152, 0x1, R7, P2 ;  /* 0x0000000198137824 */ /* 0x000fe200010e0607 */
[----:B------:R-:W-:Y:S04]  /*aaa80*/  STL.64 [R1+0x15d8], R154 ;  /* 0x0015d89a01007387 */ /* 0x000fe80000100a00 */
[----:B------:R-:W-:Y:S04]  /*aaa90*/  STL.64 [R1+0x15d0], R22 ;  /* 0x0015d01601007387 */ /* 0x000fe80000100a00 */
[----:B------:R0:W-:Y:S01]  /*aaaa0*/  STL.64 [R1+0x15f0], R18 ;  /* 0x0015f01201007387 */ /* 0x0001e20000100a00 */
[----:B----4-:R-:W-:-:S02]  /*aaab0*/  F2FP.SATFINITE.E4M3.F32.PACK_AB_MERGE_C R160, R242, R241, RZ ;  /* 0x000000f1f2a0723e */ /* 0x010fc400048070ff */
[----:B0-----:R-:W-:-:S05]  /*aaac0*/  IADD3 R18, P2, R166, R6, RZ ;  /* 0x00000006a6127210 */ /* 0x001fca0007f5e0ff */
[----:B------:R-:W-:-:S05]  /*aaad0*/  IMAD.X R19, R152, 0x1, R5, P2 ;  /* 0x0000000198137824 */ /* 0x000fca00010e0605 */
[----:B------:R0:W-:Y:S04]  /*aaae0*/  STL.64 [R1+0x1680], R18 ;  /* 0x0016801201007387 */ /* 0x0001e80000100a00 */
[----:B------:R-:W2:Y:S04]  /*aaaf0*/  LDL.LU R240, [R1+0x30] ;  /* 0x0000300001f07983 */ /* 0x000ea80000300800 */
[----:B------:R-:W2:Y:S01]  /*aab00*/  LDL.LU R241, [R1+0x34] ;  /* 0x0000340001f17983 */ /* 0x000ea20000300800 */
[----:B0-----:R-:W-:-:S03]  /*aab10*/  IADD3 R18, P2, R166, R4, RZ ;  /* 0x00000004a6127210 */ /* 0x001fc60007f5e0ff */
[----:B------:R-:W4:Y:S02]  /*aab20*/  LDL.LU R242, [R1+0x38] ;  /* 0x0000380001f27983 */ /* 0x000f240000300800 */
[----:B------:R-:W-:Y:S01]  /*aab30*/  IMAD.X R19, R152, 0x1, R3, P2 ;  /* 0x0000000198137824 */ /* 0x000fe200010e0603 */
[----:B------:R-:W-:-:S04]  /*aab40*/  F2FP.SATFINITE.E4M3.F32.PACK_AB_MERGE_C R159, R244, R243, RZ ;  /* 0x000000f3f49f723e */ /* 0x000fc800048070ff */
[----:B------:R0:W-:Y:S04]  /*aab50*/  STL.64 [R1+0x1678], R18 ;  /* 0x0016781201007387 */ /* 0x0001e80000100a00 */
[----:B------:R-:W4:Y:S04]  /*aab60*/  LDL.LU R243, [R1+0x3c] ;  /* 0x00003c0001f37983 */ /* 0x000f280000300800 */
[----:B------:R-:W2:Y:S01]  /*aab70*/  LDL.LU R244, [R1+0x46b8] ;  /* 0x0046b80001f47983 */ /* 0x000ea20000300800 */
[----:B------:R-:W-:Y:S02]  /*aab80*/  SHF.R.U32.HI R154, RZ, 0x8, R165 ;  /* 0x00000008ff9a7819 */ /* 0x000fe400000116a5 */
[----:B------:R-:W-:Y:S01]  /*aab90*/  SHF.R.U32.HI R155, RZ, 0x8, R20 ;  /* 0x00000008ff9b7819 */ /* 0x000fe20000011614 */
[----:B------:R-:W-:Y:S01]  /*aaba0*/  BAR.SYNC.DEFER_BLOCKING 0x0 ;  /* 0x0000000000007b1d */ /* 0x000fe20000010000 */
        /* <DEDUP_REMOVED lines=11> */
[----:B---3--:R-:W-:Y:S02]  /*aac60*/  F2FP.SATFINITE.E4M3.F32.PACK_AB_MERGE_C R158, R246, R245, RZ ;  /* 0x000000f5f69e723e */ /* 0x008fe400048070ff */
[----:B------:R-:W-:Y:S01]  /*aac70*/  PRMT R154, R162, 0x5410, R155 ;  /* 0x00005410a29a7816 */ /* 0x000fe2000000009b */
[----:B------:R-:W3:Y:S01]  /*aac80*/  LDL.LU R245, [R1+0xc0c] ;  /* 0x000c0c0001f57983 */ /* 0x000ee20000300800 */
[----:B------:R-:W-:-:S02]  /*aac90*/  SHF.R.S32.HI R155, RZ, 0x1f, R169 ;  /* 0x0000001fff9b7819 */ /* 0x000fc400000114a9 */
[----:B0-----:R-:W-:Y:S01]  /*aaca0*/  IADD3 R18, P2, R169, R2, RZ ;  /* 0x00000002a9127210 */ /* 0x001fe20007f5e0ff */
[----:B------:R-:W3:Y:S01]  /*aacb0*/  LDL.LU R246, [R1+0x140c] ;  /* 0x00140c0001f67983 */ /* 0x000ee20000300800 */
[----:B------:R-:W-:-:S03]  /*aacc0*/  F2FP.SATFINITE.E4M3.F32.PACK_AB_MERGE_C R157, R248, R247, RZ ;  /* 0x000000f7f89d723e */ /* 0x000fc600048070ff */
[----:B------:R-:W-:Y:S01]  /*aacd0*/  IMAD.X R19, R155, 0x1, R13, P2 ;  /* 0x000000019b137824 */ /* 0x000fe200010e060d */
[----:B------:R-:W3:Y:S01]  /*aace0*/  LDL.LU R247, [R1+0x46ac] ;  /* 0x0046ac0001f77983 */ /* 0x000ee20000300800 */
[----:B------:R-:W-:Y:S02]  /*aacf0*/  SHF.R.U32.HI R164, RZ, 0x8, R12 ;  /* 0x00000008ffa47819 */ /* 0x000fe4000001160c */
[----:B------:R-:W-:Y:S01]  /*aad00*/  PRMT R152, R152, 0x5210, R9 ;  /* 0x0000521098987816 */ /* 0x000fe20000000009 */
[----:B------:R-:W3:Y:S04]  /*aad10*/  LDL.LU R248, [R1+0xc08] ;  /* 0x000c080001f87983 */ /* 0x000ee80000300800 */
[----:B------:R-:W3:Y:S04]  /*aad20*/  LDL.LU R12, [R1+0x1408] ;  /* 0x00140800010c7983 */ /* 0x000ee80000300800 */
[----:B------:R-:W3:Y:S04]  /*aad30*/  LDL.LU R9, [R1+0x468c] ;  /* 0x00468c0001097983 */ /* 0x000ee80000300800 */
[----:B------:R0:W-:Y:S01]  /*aad40*/  STL.64 [R1+0x15c8], R18 ;  /* 0x0015c81201007387 */ /* 0x0001e20000100a00 */
[----:B------:R-:W-:-:S02]  /*aad50*/  PRMT R153, R153, 0x5210, R17 ;  /* 0x0000521099997816 */ /* 0x000fc40000000011 */
[----:B0-----:R-:W-:-:S05]  /*aad60*/  IADD3 R18, P2, R169, R0, RZ ;  /* 0x00000000a9127210 */ /* 0x001fca0007f5e0ff */
[----:B------:R-:W-:Y:S01]  /*aad70*/  IMAD.X R19, R155, 0x1, R7, P2 ;  /* 0x000000019b137824 */ /* 0x000fe200010e0607 */
[----:B------:R-:W-:Y:S02]  /*aad80*/  IADD3 R16, P2, R169, R6, RZ ;  /* 0x00000006a9107210 */ /* 0x000fe40007f5e0ff */
[----:B------:R-:W-:Y:S02]  /*aad90*/  SHF.R.U32.HI R165, RZ, 0x8, R10 ;  /* 0x00000008ffa57819 */ /* 0x000fe4000001160a */
[----:B------:R-:W-:Y:S01]  /*aada0*/  SHF.R.U32.HI R156, RZ, 0x8, R14 ;  /* 0x00000008ff9c7819 */ /* 0x000fe2000001160e */
[----:B------:R-:W-:Y:S01]  /*aadb0*/  IMAD.X R17, R155, 0x1, R5, P2 ;  /* 0x000000019b117824 */ /* 0x000fe200010e0605 */
[----:B------:R-:W3:Y:S01]  /*aadc0*/  LDL.LU R10, [R1+0x1010] ;  /* 0x00101000010a7983 */ /* 0x000ee20000300800 */
[----:B------:R-:W-:-:S03]  /*aadd0*/  PRMT R154, R154, 0x5210, R8 ;  /* 0x000052109a9a7816 */ /* 0x000fc60000000008 */
[----:B------:R-:W3:Y:S04]  /*aade0*/  LDL.LU R14, [R1+0x4688] ;  /* 0x00468800010e7983 */ /* 0x000ee80000300800 */
[----:B------:R-:W3:Y:S04]  /*aadf0*/  LDL.LU R8, [R1+0x100c] ;  /* 0x00100c0001087983 */ /* 0x000ee80000300800 */
[----:B------:R-:W-:Y:S04]  /*aae00*/  STL.64 [R1+0x15c0], R18 ;  /* 0x0015c01201007387 */ /* 0x000fe80000100a00 */
[----:B------:R0:W-:Y:S02]  /*aae10*/  STL.64 [R1+0x15b8], R16 ;  /* 0x0015b81001007387 */ /* 0x0001e40000100a00 */
[----:B0-----:R-:W-:-:S05]  /*aae20*/  IADD3 R16, P2, R169, R4, RZ ;  /* 0x00000004a9107210 */ /* 0x001fca0007f5e0ff */
[----:B------:R-:W-:-:S05]  /*aae30*/  IMAD.X R17, R155, 0x1, R3, P2 ;  /* 0x000000019b117824 */ /* 0x000fca00010e0603 */
[----:B------:R-:W-:Y:S04]  /*aae40*/  STL.64 [R1+0x15b0], R16 ;  /* 0x0015b01001007387 */ /* 0x000fe80000100a00 */
[----:B------:R-:W0:Y:S01]  /*aae50*/  LDS.128 R16, [R11] ;  /* 0x000000000b107984 */ /* 0x000e220000000c00 */
[----:B------:R-:W-:Y:S02]  /*aae60*/  LOP3.LUT R156, R156, 0xffff, RZ, 0xc0, !PT ;  /* 0x0000ffff9c9c7812 */ /* 0x000fe400078ec0ff */
[----:B------:R-:W-:Y:S02]  /*aae70*/  LOP3.LUT R164, R164, 0xffff, RZ, 0xc0, !PT ;  /* 0x0000ffffa4a47812 */ /* 0x000fe400078ec0ff */
[----:B------:R-:W-:Y:S02]  /*aae80*/  LOP3.LUT R165, R165, 0xffff, RZ, 0xc0, !PT ;  /* 0x0000ffffa5a57812 */ /* 0x000fe400078ec0ff */
[----:B------:R-:W-:-:S02]  /*aae90*/  PRMT R164, R156, 0x3340, R164 ;  /* 0x000033409ca47816 */ /* 0x000fc400000000a4 */
[----:B------:R-:W-:Y:S01]  /*aaea0*/  PRMT R156, R165, 0x3340, R0 ;  /* 0x00003340a59c7816 */ /* 0x000fe20000000000 */
        /* <DEDUP_REMOVED lines=15> */
[----:B------:R-:W3:Y:S04]  /*aafa0*/  LDL.LU R239, [R1+0xa30] ;  /* 0x000a300001ef7983 */ /* 0x000ee80000300800 */
[----:B------:R0:W-:Y:S01]  /*aafb0*/  STSM.16.M88.4 [R222], R152 ;  /* 0x00000098de007844 */ /* 0x0001e20000000200 */
[----:B------:R-:W-:Y:S01]  /*aafc0*/  BAR.SYNC.DEFER_BLOCKING 0x0 ;  /* 0x0000000000007b1d */ /* 0x000fe20000010000 */
[----:B--2---:R-:W-:-:S05]  /*aafd0*/  LOP3.LUT R166, R244, 0xffff, RZ, 0xc0, !PT ;  /* 0x0000fffff4a67812 */ /* 0x004fca00078ec0ff */
[----:B------:R-:W1:Y:S01]  /*aafe0*/  LDS.128 R20, [R11] ;  /* 0x000000000b147984 */ /* 0x000e620000000c00 */
[----:B0-----:R-:W-:-:S03]  /*aaff0*/  F2FP.SATFINITE.E4M3.F32.PACK_AB_MERGE_C R154, R241, R240, RZ ;  /* 0x000000f0f19a723e */ /* 0x001fc600048070ff */
[----:B------:R-:W2:Y:S01]  /*ab000*/  LDL.LU R240, [R1+0xa34] ;  /* 0x000a340001f07983 */ /* 0x000ea20000300800 */
[----:B----4-:R-:W-:-:S03]  /*ab010*/  F2FP.SATFINITE.E4M3.F32.PACK_AB_MERGE_C R153, R243, R242, RZ ;  /* 0x000000f2f399723e */ /* 0x010fc600048070ff */
[----:B------:R-:W4:Y:S04]  /*ab020*/  LDL.LU R241, [R1+0x840] ;  /* 0x0008400001f17983 */ /* 0x000f280000300800 */
[----:B------:R-:W4:Y:S04]  /*ab030*/  LDL.LU R242, [R1+0x844] ;  /* 0x0008440001f27983 */ /* 0x000f280000300800 */
[----:B------:R-:W4:Y:S04]  /*ab040*/  LDL.LU R243, [R1+0x848] ;  /* 0x0008480001f37983 */ /* 0x000f280000300800 */
[----:B------:R-:W4:Y:S01]  /*ab050*/  LDL.LU R244, [R1+0x84c] ;  /* 0x00084c0001f47983 */ /* 0x000f220000300800 */
[----:B---3--:R-:W-:-:S03]  /*ab060*/  LOP3.LUT R168, R245, 0xffff, RZ, 0xc0, !PT ;  /* 0x0000fffff5a87812 */ /* 0x008fc600078ec0ff */
[----:B------:R-:W3:Y:S01]  /*ab070*/  LDL.LU R245, [R1+0x440] ;  /* 0x0004400001f57983 */ /* 0x000ee20000300800 */
[----:B------:R-:W-:-:S03]  /*ab080*/  LOP3.LUT R163, R246, 0xffff, RZ, 0xc0, !PT ;  /* 0x0000fffff6a37812 */ /* 0x000fc600078ec0ff */
[----:B------:R-:W3:Y:S01]  /*ab090*/  LDL.LU R246, [R1+0x444] ;  /* 0x0004440001f67983 */ /* 0x000ee20000300800 */
[----:B------:R-:W-:-:S03]  /*ab0a0*/  LOP3.LUT R169, R247, 0xffff, RZ, 0xc0, !PT ;  /* 0x0000fffff7a97812 */ /* 0x000fc600078ec0ff */
[----:B------:R-:W3:Y:S01]  /*ab0b0*/  LDL.LU R247, [R1+0x448] ;  /* 0x0004480001f77983 */ /* 0x000ee20000300800 */
[----:B------:R-:W-:-:S03]  /*ab0c0*/  LOP3.LUT R17, R248, 0xffff, RZ, 0xc0, !PT ;  /* 0x0000fffff8117812 */ /* 0x000fc600078ec0ff */
[----:B------:R-:W3:Y:S01]  /*ab0d0*/  LDL.LU R248, [R1+0x44c] ;  /* 0x00044c0001f87983 */ /* 0x000ee20000300800 */
[----:B------:R-:W-:Y:S02]  /*ab0e0*/  PRMT R152, R168, 0x3340, R0 ;  /* 0x00003340a8987816 */ /* 0x000fe40000000000 */
[----:B------:R-:W-:Y:S02]  /*ab0f0*/  PRMT R162, R166, 0x3340, R163 ;  /* 0x00003340a6a27816 */ /* 0x000fe400000000a3 */
[----:B------:R-:W-:Y:S02]  /*ab100*/  LOP3.LUT R167, R12, 0xffff, RZ, 0xc0, !PT ;  /* 0x0000ffff0ca77812 */ /* 0x000fe400078ec0ff */
[----:B------:R-:W-:Y:S02]  /*ab110*/  PRMT R162, R162, 0x5410, R152 ;  /* 0x00005410a2a27816 */ /* 0x000fe40000000098 */
[----:B------:R-:W-:Y:S02]  /*ab120*/  PRMT R152, R17, 0x3340, R0 ;  /* 0x0000334011987816 */ /* 0x000fe40000000000 */
[----:B------:R-:W-:-:S02]  /*ab130*/  PRMT R161, R169, 0x3340, R167 ;  /* 0x00003340a9a17816 */ /* 0x000fc400000000a7 */
[----:B------:R-:W-:Y:S02]  /*ab140*/  LOP3.LUT R165, R9, 0xffff, RZ, 0xc0, !PT ;  /* 0x0000ffff09a57812 */ /* 0x000fe400078ec0ff */
[----:B------:R-:W-:Y:S02]  /*ab150*/  LOP3.LUT R18, R160, 0xffff, RZ, 0xc0, !PT ;  /* 0x0000ffffa0127812 */ /* 0x000fe400078ec0ff */
[----:B------:R-:W-:Y:S02]  /*ab160*/  PRMT R161, R161, 0x5410, R152 ;  /* 0x00005410a1a17816 */ /* 0x000fe40000000098 */
[----:B------:R-:W-:Y:S02]  /*ab170*/  PRMT R152, R18, 0x3340, R0 ;  /* 0x0000334012987816 */ /* 0x000fe40000000000 */
[----:B------:R-:W-:Y:S02]  /*ab180*/  LOP3.LUT R9, R158, 0xffff, RZ, 0xc0, !PT ;  /* 0x0000ffff9e097812 */ /* 0x000fe400078ec0ff */
[----:B------:R-:W-:-:S02]  /*ab190*/  LOP3.LUT R164, R10, 0xffff, RZ, 0xc0, !PT ;  /* 0x0000ffff0aa47812 */ /* 0x000fc400078ec0ff */
[----:B------:R-:W-:Y:S02]  /*ab1a0*/  LOP3.LUT R10, R159, 0xffff, RZ, 0xc0, !PT ;  /* 0x0000ffff9f0a7812 */ /* 0x000fe400078ec0ff */
[----:B------:R-:W-:Y:S02]  /*ab1b0*/  PRMT R156, R165, 0x3340, R164 ;  /* 0x00003340a59c7816 */ /* 0x000fe400000000a4 */
[----:B------:R-:W-:Y:S02]  /*ab1c0*/  LOP3.LUT R14, R14, 0xffff, RZ, 0xc0, !PT ;  /* 0x0000ffff0e0e7812 */ /* 0x000fe400078ec0ff */
[----:B------:R-:W-:Y:S02]  /*ab1d0*/  LOP3.LUT R12, R8, 0xffff, RZ, 0xc0, !PT ;  /* 0x0000ffff080c7812 */ /* 0x000fe400078ec0ff */
[----:B------:R-:W-:Y:S02]  /*ab1e0*/  PRMT R156, R156, 0x5410, R152 ;  /* 0x000054109c9c7816 */ /* 0x000fe40000000098 */
[----:B------:R-:W-:-:S02]  /*ab1f0*/  PRMT R152, R10, 0x3340, R0 ;  /* 0x000033400a987816 */ /* 0x000fc40000000000 */
[----:B------:R-:W-:Y:S02]  /*ab200*/  PRMT R155, R14, 0x3340, R12 ;  /* 0x000033400e9b7816 */ /* 0x000fe4000000000c */
[----:B------:R-:W-:Y:S02]  /*ab210*/  LOP3.LUT R16, R157, 0xffff, RZ, 0xc0, !PT ;  /* 0x0000ffff9d107812 */ /* 0x000fe400078ec0ff */
[----:B------:R-:W-:Y:S02]  /*ab220*/  PRMT R155, R155, 0x5410, R152 ;  /* 0x000054109b9b7816 */ /* 0x000fe40000000098 */
[----:B------:R-:W-:Y:S02]  /*ab230*/  LOP3.LUT R8, R154, 0xffff, RZ, 0xc0, !PT ;  /* 0x0000ffff9a087812 */ /* 0x000fe400078ec0ff */
[----:B------:R-:W-:Y:S02]  /*ab240*/  LOP3.LUT R15, R153, 0xffff, RZ, 0xc0, !PT ;  /* 0x0000ffff990f7812 */ /* 0x000fe400078ec0ff */
[----:B------:R-:W-:-:S02]  /*ab250*/  PRMT R152, R162, 0x4210, R9 ;  /* 0x00004210a2987816 */ /* 0x000fc40000000009 */
[----:B------:R-:W-:Y:S02]  /*ab260*/  PRMT R153, R161, 0x4210, R16 ;  /* 0x00004210a1997816 */ /* 0x000fe40000000010 */
[----:B------:R-:W-:Y:S02]  /*ab270*/  PRMT R154, R156, 0x4210, R8 ;  /* 0x000042109c9a7816 */ /* 0x000fe40000000008 */
[----:B------:R-:W-:Y:S01]  /*ab280*/  PRMT R155, R155, 0x4210, R15 ;  /* 0x000042109b9b7816 */ /* 0x000fe2000000000f */
[----:B------:R-:W-:Y:S06]  /*ab290*/  BAR.SYNC.DEFER_BLOCKING 0x0 ;  /* 0x0000000000007b1d */ /* 0x000fec0000010000 */
[----:B-1----:R0:W-:Y:S02]  /*ab2a0*/  STL.64 [R1+0xc10], R20 ;  /* 0x000c101401007387 */ /* 0x0021e40000100a00 */
[----:B0-----:R-:W-:-:S02]  /*ab2b0*/  IADD3 R20, P2, R172, R2, RZ ;  /* 0x00000002ac147210 */ /* 0x001fc40007f5e0ff */
[----:B------:R0:W-:Y:S04]  /*ab2c0*/  STSM.16.M88.4 [R222], R152 ;  /* 0x00000098de007844 */ /* 0x0001e80000000200 */
[----:B------:R-:W-:Y:S01]  /*ab2d0*/  STL.64 [R1+0xc18], R22 ;  /* 0x000c181601007387 */ /* 0x000fe20000100a00 */
[----:B0-----:R-:W-:-:S05]  /*ab2e0*/  SHF.R.S32.HI R152, RZ, 0x1f, R172 ;  /* 0x0000001fff987819 */ /* 0x001fca00000114ac */
[----:B------:R-:W-:-:S05]  /*ab2f0*/  IMAD.X R21, R152, 0x1, R13, P2 ;  /* 0x0000000198157824 */ /* 0x000fca00010e060d */
[----:B------:R0:W-:Y:S02]  /*ab300*/  STL.64 [R1+0x15a8], R20 ;  /* 0x0015a81401007387 */ /* 0x0001e40000100a00 */
[----:B0-----:R-:W-:Y:S02]  /*ab310*/  IADD3 R20, P2, R172, R0, RZ ;  /* 0x00000000ac147210 */ /* 0x001fe40007f5e0ff */
[----:B------:R-:W-:-:S03]  /*ab320*/  F2FP.SATFINITE.E4M3.F32.PACK_AB_MERGE_C R22, R230, R229, RZ ;  /* 0x000000e5e616723e */ /* 0x000fc600048070ff */
[----:B------:R-:W-:Y:S01]  /*ab330*/  IMAD.X R21, R152, 0x1, R7, P2 ;  /* 0x0000000198157824 */ /* 0x000fe200010e0607 */
[----:B------:R-:W-:Y:S01]  /*ab340*/  F2FP.SATFINITE.E4M3.F32.PACK_AB_MERGE_C R19, R232, R231, RZ ;  /* 0x000000e7e813723e */ /* 0x000fe200048070ff */
[----:B------:R0:W-:Y:S04]  /*ab350*/  STL [R1+0x4978], R22 ;  /* 0x0049781601007387 */ /* 0x0001e80000100800 */
[----:B------:R1:W-:Y:S04]  /*ab360*/  STL [R1+0x4928], R19 ;  /* 0x0049281301007387 */ /* 0x0003e80000100800 */
[----:B------:R1:W-:Y:S01]  /*ab370*/  STL.64 [R1+0x15a0], R20 ;  /* 0x0015a01401007387 */ /* 0x0003e20000100a00 */
[----:B0-----:R-:W-:-:S02]  /*ab380*/  F2FP.SATFINITE.E4M3.F32.PACK_AB_MERGE_C R22, R234, R233, RZ ;  /* 0x000000e9ea16723e */ /* 0x001fc400048070ff */
[----:B-1----:R-:W-:Y:S02]  /*ab390*/  F2FP.SATFINITE.E4M3.F32.PACK_AB_MERGE_C R19, R236, R235, RZ ;  /* 0x000000ebec13723e */ /* 0x002fe400048070ff */
[----:B------:R-:W-:Y:S01]  /*ab3a0*/  IADD3 R20, P2, R172, R6, RZ ;  /* 0x00000006ac147210 */ /* 0x000fe20007f5e0ff */
[----:B------:R-:W-:Y:S04]  /*ab3b0*/  STL [R1+0x493c], R22 ;  /* 0x00493c1601007387 */ /* 0x000fe80000100800 */
[----:B------:R-:W-:Y:S01]  /*ab3c0*/  IMAD.X R21, R152, 0x1, R5, P2 ;  /* 0x0000000198157824 */ /* 0x000fe200010e0605 */
[----:B------:R-:W-:Y:S04]  /*ab3d0*/  STL [R1+0x48d4], R19 ;  /* 0x0048d41301007387 */ /* 0x000fe80000100800 */
[----:B------:R0:W-:Y:S02]  /*ab3e0*/  STL.64 [R1+0x1598], R20 ;  /* 0x0015981401007387 */ /* 0x0001e40000100a00 */
[----:B0-----:R-:W-:-:S05]  /*ab3f0*/  IADD3 R20, P2, R172, R4, RZ ;  /* 0x00000004ac147210 */ /* 0x001fca0007f5e0ff */
[----:B------:R-:W-:-:S05]  /*ab400*/  IMAD.X R21, R152, 0x1, R3, P2 ;  /* 0x0000000198157824 */ /* 0x000fca00010e0603 */
[----:B------:R0:W-:Y:S01]  /*ab410*/  STL.64 [R1+0x1590], R20 ;  /* 0x0015901401007387 */ /* 0x0001e20000100a00 */
[----:B------:R-:W-:Y:S02]  /*ab420*/  SHF.R.S32.HI R152, RZ, 0x1f, R171 ;  /* 0x0000001fff987819 */ /* 0x000fe400000114ab */
[----:B0-----:R-:W-:-:S05]  /*ab430*/  F2FP.SATFINITE.E4M3.F32.PACK_AB_MERGE_C R20, R238, R237, RZ ;  /* 0x000000edee14723e */ /* 0x001fca00048070ff */
[----:B------:R0:W-:Y:S02]  /*ab440*/  STL [R1+0x48e8], R20 ;  /* 0x0048e81401007387 */ /* 0x0001e40000100800 */
[----:B0-----:R-:W-:-:S05]  /*ab450*/  IADD3 R20, P2, R171, R2, RZ ;  /* 0x00000002ab147210 */ /* 0x001fca0007f5e0ff */
[----:B------:R-:W-:Y:S01]  /*ab460*/  IMAD.X R21, R152, 0x1, R13, P2 ;  /* 0x0000000198157824 */ /* 0x000fe200010e060d */
[----:B------:R-:W-:Y:S02]  /*ab470*/  SHF.R.U32.HI R162, RZ, 0x8, R167 ;  /* 0x00000008ffa27819 */ /* 0x000fe400000116a7 */
[----:B--2---:R-:W-:-:S05]  /*ab480*/  F2FP.SATFINITE.E4M3.F32.PACK_AB_MERGE_C R19, R240, R239, RZ ;  /* 0x000000eff013723e */ /* 0x004fca00048070ff */
        /* <DEDUP_REMOVED lines=8> */
[----:B------:R-:W-:Y:S02]  /*ab510*/  LOP3.LUT R162, R162, 0xffff, RZ, 0xc0, !PT ;  /* 0x0000ffffa2a27812 */ /* 0x000fe400078ec0ff */
[----:B0-----:R-:W-:-:S05]  /*ab520*/  IADD3 R20, P2, R171, R4, RZ ;  /* 0x00000004ab147210 */ /* 0x001fca0007f5e0ff */
[----:B------:R-:W-:Y:S01]  /*ab530*/  IMAD.X R21, R152, 0x1, R3, P2 ;  /* 0x0000000198157824 */ /* 0x000fe200010e0603 */
[----:B------:R-:W-:-:S04]  /*ab540*/  SHF.R.U32.HI R152, RZ, 0x8, R169 ;  /* 0x00000008ff987819 */ /* 0x000fc800000116a9 */
[----:B------:R-:W-:Y:S01]  /*ab550*/  LOP3.LUT R152, R152, 0xffff, RZ, 0xc0, !PT ;  /* 0x0000ffff98987812 */ /* 0x000fe200078ec0ff */
[----:B------:R0:W-:Y:S03]  /*ab560*/  STL.64 [R1+0x1558], R20 ;  /* 0x0015581401007387 */ /* 0x0001e60000100a00 */
[----:B------:R-:W-:Y:S02]  /*ab570*/  PRMT R162, R152, 0x3340, R162 ;  /* 0x0000334098a27816 */ /* 0x000fe400000000a2 */
[----:B------:R-:W-:Y:S02]  /*ab580*/  SHF.R.S32.HI R152, RZ, 0x1f, R170 ;  /* 0x0000001fff987819 */ /* 0x000fe400000114aa */
[----:B------:R-:W-:Y:S02]  /*ab590*/  SHF.R.U32.HI R155, RZ, 0x8, R18 ;  /* 0x00000008ff9b7819 */ /* 0x000fe40000011612 */
[----:B0-----:R-:W-:-:S05]  /*ab5a0*/  IADD3 R20, P2, R170, R2, RZ ;  /* 0x00000002aa147210 */ /* 0x001fca0007f5e0ff */
[----:B------:R-:W-:Y:S01]  /*ab5b0*/  IMAD.X R21, R152, 0x1, R13, P2 ;  /* 0x0000000198157824 */ /* 0x000fe200010e060d */
[----:B------:R-:W-:-:S05]  /*ab5c0*/  IADD3 R18, P2, R170, R0, RZ ;  /* 0x00000000aa127210 */ /* 0x000fca0007f5e0ff */
[----:B------:R-:W-:Y:S01]  /*ab5d0*/  IMAD.X R19, R152, 0x1, R7, P2 ;  /* 0x0000000198137824 */ /* 0x000fe200010e0607 */
[----:B------:R-:W-:Y:S04]  /*ab5e0*/  STL.64 [R1+0x1550], R20 ;  /* 0x0015501401007387 */ /* 0x000fe80000100a00 */
[----:B------:R0:W-:Y:S01]  /*ab5f0*/  STL.64 [R1+0x1570], R18 ;  /* 0x0015701201007387 */ /* 0x0001e20000100a00 */
[----:B----4-:R-:W-:Y:S02]  /*ab600*/  F2FP.SATFINITE.E4M3.F32.PACK_AB_MERGE_C R161, R242, R241, RZ ;  /* 0x000000f1f2a1723e */ /* 0x010fe400048070ff */
[----:B------:R-:W-:Y:S01]  /*ab610*/  F2FP.SATFINITE.E4M3.F32.PACK_AB_MERGE_C R160, R244, R243, RZ ;  /* 0x000000f3f4a0723e */ /* 0x000fe200048070ff */
[----:B------:R-:W-:Y:S01]  /*ab620*/  BAR.SYNC.DEFER_BLOCKING 0x0 ;  /* 0x0000000000007b1d */ /* 0x000fe20000010000 */
        /* <DEDUP_REMOVED lines=10> */
[----:B------:R-:W-:Y:S02]  /*ab6d0*/  SHF.R.U32.HI R153, RZ, 0x8, R166 ;  /* 0x00000008ff997819 */ /* 0x000fe400000116a6 */
[----:B------:R-:W-:Y:S01]  /*ab6e0*/  SHF.R.U32.HI R163, RZ, 0x8, R163 ;  /* 0x00000008ffa37819 */ /* 0x000fe200000116a3 */
[----:B------:R-:W2:Y:S01]  /*ab6f0*/  LDL.LU R244, [R1+0x46c8] ;  /* 0x0046c80001f47983 */ /* 0x000ea20000300800 */
[----:B------:R-:W-:Y:S02]  /*ab700*/  LOP3.LUT R153, R153, 0xffff, RZ, 0xc0, !PT ;  /* 0x0000ffff99997812 */ /* 0x000fe400078ec0ff */
[----:B------:R-:W-:-:S02]  /*ab710*/  LOP3.LUT R163, R163, 0xffff, RZ, 0xc0, !PT ;  /* 0x0000ffffa3a37812 */ /* 0x000fc400078ec0ff */
[----:B------:R-:W-:Y:S02]  /*ab720*/  SHF.R.U32.HI R154, RZ, 0x8, R165 ;  /* 0x00000008ff9a7819 */ /* 0x000fe400000116a5 */
[----:B------:R-:W-:Y:S02]  /*ab730*/  SHF.R.U32.HI R157, RZ, 0x8, R164 ;  /* 0x00000008ff9d7819 */ /* 0x000fe400000116a4 */
[----:B---3--:R-:W-:Y:S02]  /*ab740*/  F2FP.SATFINITE.E4M3.F32.PACK_AB_MERGE_C R159, R246, R245, RZ ;  /* 0x000000f5f69f723e */ /* 0x008fe400048070ff */
[----:B------:R-:W-:Y:S01]  /*ab750*/  PRMT R163, R153, 0x3340, R163 ;  /* 0x0000334099a37816 */ /* 0x000fe200000000a3 */
[----:B------:R-:W3:Y:S01]  /*ab760*/  LDL.LU R245, [R1+0xe0c] ;  /* 0x000e0c0001f57983 */ /* 0x000ee20000300800 */
[----:B------:R-:W-:Y:S02]  /*ab770*/  LOP3.LUT R154, R154, 0xffff, RZ, 0xc0, !PT ;  /* 0x0000ffff9a9a7812 */ /* 0x000fe400078ec0ff */
[----:B------:R-:W-:Y:S01]  /*ab780*/  LOP3.LUT R157, R157, 0xffff, RZ, 0xc0, !PT ;  /* 0x0000ffff9d9d7812 */ /* 0x000fe200078ec0ff */
[----:B------:R-:W3:Y:S01]  /*ab790*/  LDL.LU R246, [R1+0x1414] ;  /* 0x0014140001f67983 */ /* 0x000ee20000300800 */
[----:B------:R-:W-:-:S02]  /*ab7a0*/  LOP3.LUT R155, R155, 0xffff, RZ, 0xc0, !PT ;  /* 0x0000ffff9b9b7812 */ /* 0x000fc400078ec0ff */
[----:B------:R-:W-:Y:S02]  /*ab7b0*/  SHF.R.U32.HI R153, RZ, 0x8, R168 ;  /* 0x00000008ff997819 */ /* 0x000fe400000116a8 */
[----:B------:R-:W-:Y:S02]  /*ab7c0*/  PRMT R157, R154, 0x3340, R157 ;  /* 0x000033409a9d7816 */ /* 0x000fe4000000009d */
[--C-:B------:R-:W-:Y:S02]  /*ab7d0*/  PRMT R155, R155, 0x3340, R0.reuse ;  /* 0x000033409b9b7816 */ /* 0x100fe40000000000 */
[----:B------:R-:W-:Y:S02]  /*ab7e0*/  LOP3.LUT R153, R153, 0xffff, RZ, 0xc0, !PT ;  /* 0x0000ffff99997812 */ /* 0x000fe400078ec0ff */
[----:B------:R-:W-:Y:S02]  /*ab7f0*/  PRMT R157, R157, 0x5410, R155 ;  /* 0x000054109d9d7816 */ /* 0x000fe4000000009b */
[----:B------:R-:W-:-:S02]  /*ab800*/  PRMT R153, R153, 0x3340, R0 ;  /* 0x0000334099997816 */ /* 0x000fc40000000000 */
[----:B------:R-:W-:Y:S02]  /*ab810*/  SHF.R.S32.HI R155, RZ, 0x1f, R173 ;  /* 0x0000001fff9b7819 */ /* 0x000fe400000114ad */
[----:B0-----:R-:W-:Y:S02]  /*ab820*/  IADD3 R18, P2, R173, R2, RZ ;  /* 0x00000002ad127210 */ /* 0x001fe40007f5e0ff */
[----:B------:R-:W-:Y:S02]  /*ab830*/  PRMT R152, R163, 0x5410, R153 ;  /* 0x00005410a3987816 */ /* 0x000fe40000000099 */
[----:B------:R-:W-:Y:S01]  /*ab840*/  F2FP.SATFINITE.E4M3.F32.PACK_AB_MERGE_C R158, R248, R247, RZ ;  /* 0x000000f7f89e723e */ /* 0x000fe200048070ff */
[----:B------:R-:W-:Y:S01]  /*ab850*/  IMAD.X R19, R155, 0x1, R13, P2 ;  /* 0x000000019b137824 */ /* 0x000fe200010e060d */
[----:B------:R-:W3:Y:S01]  /*ab860*/  LDL.LU R247, [R1+0x46bc] ;  /* 0x0046bc0001f77983 */ /* 0x000ee20000300800 */
[----:B------:R-:W-:Y:S02]  /*ab870*/  SHF.R.U32.HI R164, RZ, 0x8, R12 ;  /* 0x00000008ffa47819 */ /* 0x000fe4000001160c */
[----:B------:R-:W-:Y:S01]  /*ab880*/  PRMT R152, R152, 0x5210, R9 ;  /* 0x0000521098987816 */ /* 0x000fe20000000009 */
[----:B------:R-:W3:Y:S01]  /*ab890*/  LDL.LU R248, [R1+0xe08] ;  /* 0x000e080001f87983 */ /* 0x000ee20000300800 */
[----:B------:R-:W-:-:S03]  /*ab8a0*/  SHF.R.U32.HI R165, RZ, 0x8, R10 ;  /* 0x00000008ffa57819 */ /* 0x000fc6000001160a */
[----:B------:R-:W3:Y:S01]  /*ab8b0*/  LDL.LU R12, [R1+0x1410] ;  /* 0x00141000010c7983 */ /* 0x000ee20000300800 */
[----:B------:R-:W-:-:S03]  /*ab8c0*/  SHF.R.U32.HI R156, RZ, 0x8, R14 ;  /* 0x00000008ff9c7819 */ /* 0x000fc6000001160e */
[----:B------:R-:W3:Y:S04]  /*ab8d0*/  LDL.LU R9, [R1+0x4694] ;  /* 0x0046940001097983 */ /* 0x000ee80000300800 */
[----:B------:R0:W-:Y:S04]  /*ab8e0*/  STL.64 [R1+0x1548], R18 ;  /* 0x0015481201007387 */ /* 0x0001e80000100a00 */
[----:B------:R-:W3:Y:S04]  /*ab8f0*/  LDL.LU R10, [R1+0x1018] ;  /* 0x00101800010a7983 */ /* 0x000ee80000300800 */
[----:B------:R-:W3:Y:S01]  /*ab900*/  LDL.LU R14, [R1+0x4690] ;  /* 0x00469000010e7983 */ /* 0x000ee20000300800 */
[----:B------:R-:W-:-:S04]  /*ab910*/  SHF.R.U32.HI R154, RZ, 0x8, R17 ;  /* 0x00000008ff9a7819 */ /* 0x000fc80000011611 */
[----:B------:R-:W-:-:S04]  /*ab920*/  LOP3.LUT R154, R154, 0xffff, RZ, 0xc0, !PT ;  /* 0x0000ffff9a9a7812 */ /* 0x000fc800078ec0ff */
[----:B------:R-:W-:Y:S02]  /*ab930*/  PRMT R154, R154, 0x3340, R0 ;  /* 0x000033409a9a7816 */ /* 0x000fe40000000000 */
[----:B0-----:R-:W-:Y:S02]  /*ab940*/  IADD3 R18, P2, R173, R0, RZ ;  /* 0x00000000ad127210 */ /* 0x001fe40007f5e0ff */
[----:B------:R-:W-:-:S03]  /*ab950*/  PRMT R153, R162, 0x5410, R154 ;  /* 0x00005410a2997816 */ /* 0x000fc6000000009a */
[----:B------:R-:W-:Y:S01]  /*ab960*/  IMAD.X R19, R155, 0x1, R7, P2 ;  /* 0x000000019b137824 */ /* 0x000fe200010e0607 */
[----:B------:R-:W-:Y:S02]  /*ab970*/  PRMT R153, R153, 0x5210, R16 ;  /* 0x0000521099997816 */ /* 0x000fe40000000010 */
[----:B------:R-:W-:Y:S02]  /*ab980*/  IADD3 R16, P2, R173, R6, RZ ;  /* 0x00000006ad107210 */ /* 0x000fe40007f5e0ff */
[----:B------:R-:W-:Y:S02]  /*ab990*/  PRMT R154, R157, 0x5210, R8 ;  /* 0x000052109d9a7816 */ /* 0x000fe40000000008 */
[----:B------:R-:W3:Y:S01]  /*ab9a0*/  LDL.LU R8, [R1+0x1014] ;  /* 0x0010140001087983 */ /* 0x000ee20000300800 */
[----:B------:R-:W-:-:S03]  /*ab9b0*/  IMAD.X R17, R155, 0x1, R5, P2 ;  /* 0x000000019b117824 */ /* 0x000fc600010e0605 */
        /* <DEDUP_REMOVED lines=10> */
[----:B------:R-:W-:-:S04]  /*aba60*/  PRMT R156, R165, 0x3340, R0 ;  /* 0x00003340a59c7816 */ /* 0x000fc80000000000 */
        /* <DEDUP_REMOVED lines=11> */
[----:B------:R-:W-:Y:S01]  /*abb20*/  PRMT R155, R156, 0x5210, R15 ;  /* 0x000052109c9b7816 */ /* 0x000fe2000000000f */
[----:B------:R-:W-:Y:S06]  /*abb30*/  BAR.SYNC.DEFER_BLOCKING 0x0 ;  /* 0x0000000000007b1d */ /* 0x000fec0000010000 */
[----:B------:R0:W-:Y:S01]  /*abb40*/  STSM.16.M88.4 [R222], R152 ;  /* 0x00000098de007844 */ /* 0x0001e20000000200 */
[----:B------:R-:W-:Y:S01]  /*abb50*/  LOP3.LUT R166, R161, 0xffff, RZ, 0xc0, !PT ;  /* 0x0000ffffa1a67812 */ /* 0x000fe200078ec0ff */
[----:B------:R-:W-:Y:S01]  /*abb60*/  BAR.SYNC.DEFER_BLOCKING 0x0 ;  /* 0x0000000000007b1d */ /* 0x000fe20000010000 */
[----:B--2---:R-:W-:-:S05]  /*abb70*/  LOP3.LUT R164, R244, 0xffff, RZ, 0xc0, !PT ;  /* 0x0000fffff4a47812 */ /* 0x004fca00078ec0ff */
[----:B------:R-:W1:Y:S01]  /*abb80*/  LDS.128 R20, [R11] ;  /* 0x000000000b147984 */ /* 0x000e620000000c00 */
[----:B0-----:R-:W-:-:S03]  /*abb90*/  F2FP.SATFINITE.E4M3.F32.PACK_AB_MERGE_C R154, R241, R240, RZ ;  /* 0x000000f0f19a723e */ /* 0x001fc600048070ff */
[----:B------:R-:W2:Y:S04]  /*abba0*/  LDL.LU R240, [R1+0xa58] ;  /* 0x000a580001f07983 */ /* 0x000ea80000300800 */
[----:B------:R-:W2:Y:S01]  /*abbb0*/  LDL.LU R241, [R1+0xa5c] ;  /* 0x000a5c0001f17983 */ /* 0x000ea20000300800 */
[----:B----4-:R-:W-:-:S03]  /*abbc0*/  F2FP.SATFINITE.E4M3.F32.PACK_AB_MERGE_C R153, R243, R242, RZ ;  /* 0x000000f2f399723e */ /* 0x010fc600048070ff */
[----:B------:R-:W4:Y:S04]  /*abbd0*/  LDL.LU R242, [R1+0xa60] ;  /* 0x000a600001f27983 */ /* 0x000f280000300800 */
[----:B------:R-:W4:Y:S01]  /*abbe0*/  LDL.LU R243, [R1+0xa64] ;  /* 0x000a640001f37983 */ /* 0x000f220000300800 */
[----:B---3--:R-:W-:-:S03]  /*abbf0*/  LOP3.LUT R169, R245, 0xffff, RZ, 0xc0, !PT ;  /* 0x0000fffff5a97812 */ /* 0x008fc600078ec0ff */
[----:B------:R-:W3:Y:S04]  /*abc00*/  LDL.LU R244, [R1+0x850] ;  /* 0x0008500001f47983 */ /* 0x000ee80000300800 */
[----:B------:R-:W3:Y:S01]  /*abc10*/  LDL.LU R245, [R1+0x854] ;  /* 0x0008540001f57983 */ /* 0x000ee20000300800 */
[----:B------:R-:W-:-:S03]  /*abc20*/  LOP3.LUT R163, R246, 0xffff, RZ, 0xc0, !PT ;  /* 0x0000fffff6a37812 */ /* 0x000fc600078ec0ff */
        /* <DEDUP_REMOVED lines=13> */
[----:B------:R-:W-:Y:S02]  /*abd00*/  PRMT R157, R171, 0x3340, R165 ;  /* 0x00003340ab9d7816 */ /* 0x000fe400000000a5 */
[----:B------:R-:W-:Y:S02]  /*abd10*/  PRMT R162, R162, 0x5410, R152 ;  /* 0x00005410a2a27816 */ /* 0x000fe40000000098 */
[----:B------:R-:W-:Y:S02]  /*abd20*/  PRMT R152, R167, 0x3340, R0 ;  /* 0x00003340a7987816 */ /* 0x000fe40000000000 */
[----:B------:R-:W-:-:S02]  /*abd30*/  LOP3.LUT R168, R9, 0xffff, RZ, 0xc0, !PT ;  /* 0x0000ffff09a87812 */ /* 0x000fc400078ec0ff */
[----:B------:R-:W-:Y:S02]  /*abd40*/  PRMT R157, R157, 0x5410, R152 ;  /* 0x000054109d9d7816 */ /* 0x000fe40000000098 */
[----:B------:R-:W-:Y:S02]  /*abd50*/  PRMT R152, R166, 0x3340, R0 ;  /* 0x00003340a6987816 */ /* 0x000fe40000000000 */
[----:B------:R-:W-:Y:S02]  /*abd60*/  PRMT R156, R168, 0x3340, R161 ;  /* 0x00003340a89c7816 */ /* 0x000fe400000000a1 */
[----:B------:R-:W-:Y:S02]  /*abd70*/  LOP3.LUT R172, R160, 0xffff, RZ, 0xc0, !PT ;  /* 0x0000ffffa0ac7812 */ /* 0x000fe400078ec0ff */
[----:B------:R-:W-:Y:S02]  /*abd80*/  LOP3.LUT R170, R8, 0xffff, RZ, 0xc0, !PT ;  /* 0x0000ffff08aa7812 */ /* 0x000fe400078ec0ff */
[----:B------:R-:W-:-:S02]  /*abd90*/  PRMT R156, R156, 0x5410, R152 ;  /* 0x000054109c9c7816 */ /* 0x000fc40000000098 */
[----:B------:R-:W-:Y:S02]  /*abda0*/  PRMT R152, R172, 0x3340, R0 ;  /* 0x00003340ac987816 */ /* 0x000fe40000000000 */
[----:B------:R-:W-:Y:S02]  /*abdb0*/  PRMT R155, R173, 0x3340, R170 ;  /* 0x00003340ad9b7816 */ /* 0x000fe400000000aa */
[----:B------:R-:W-:Y:S02]  /*abdc0*/  LOP3.LUT R9, R159, 0xffff, RZ, 0xc0, !PT ;  /* 0x0000ffff9f097812 */ /* 0x000fe400078ec0ff */
[----:B------:R-:W-:Y:S02]  /*abdd0*/  PRMT R155, R155, 0x5410, R152 ;  /* 0x000054109b9b7816 */ /* 0x000fe40000000098 */
[----:B------:R-:W-:Y:S02]  /*abde0*/  LOP3.LUT R16, R158, 0xffff, RZ, 0xc0, !PT ;  /* 0x0000ffff9e107812 */ /* 0x000fe400078ec0ff */
[----:B------:R-:W-:-:S02]  /*abdf0*/  LOP3.LUT R8, R154, 0xffff, RZ, 0xc0, !PT ;  /* 0x0000ffff9a087812 */ /* 0x000fc400078ec0ff */
[----:B------:R-:W-:Y:S02]  /*abe00*/  LOP3.LUT R15, R153, 0xffff, RZ, 0xc0, !PT ;  /* 0x0000ffff990f7812 */ /* 0x000fe400078ec0ff */
[----:B------:R-:W-:Y:S02]  /*abe10*/  PRMT R152, R162, 0x4210, R9 ;  /* 0x00004210a2987816 */ /* 0x000fe40000000009 */
[----:B------:R-:W-:Y:S02]  /*abe20*/  PRMT R153, R157, 0x4210, R16 ;  /* 0x000042109d997816 */ /* 0x000fe40000000010 */
[----:B------:R-:W-:Y:S02]  /*abe30*/  PRMT R154, R156, 0x4210, R8 ;  /* 0x000042109c9a7816 */ /* 0x000fe40000000008 */
[----:B------:R-:W-:Y:S01]  /*abe40*/  PRMT R155, R155, 0x4210, R15 ;  /* 0x000042109b9b7816 */ /* 0x000fe2000000000f */
[----:B------:R-:W-:Y:S01]  /*abe50*/  BAR.SYNC.DEFER_BLOCKING 0x0 ;  /* 0x0000000000007b1d */ /* 0x000fe20000010000 */
[----:B------:R-:W-:-:S05]  /*abe60*/  IADD3 R18, P2, R176, R2, RZ ;  /* 0x00000002b0127210 */ /* 0x000fca0007f5e0ff */
[----:B-1----:R-:W-:Y:S04]  /*abe70*/  STL.64 [R1+0xa20], R20 ;  /* 0x000a201401007387 */ /* 0x002fe80000100a00 */
[----:B------:R-:W-:Y:S04]  /*abe80*/  STL.64 [R1+0xa28], R22 ;  /* 0x000a281601007387 */ /* 0x000fe80000100a00 */
[----:B------:R0:W-:Y:S02]  /*abe90*/  STSM.16.M88.4 [R222], R152 ;  /* 0x00000098de007844 */ /* 0x0001e40000000200 */
        /* <DEDUP_REMOVED lines=21> */
[----:B------:R-:W-:-:S04]  /*abff0*/  SHF.R.U32.HI R162, RZ, 0x8, R165 ;  /* 0x00000008ffa27819 */ /* 0x000fc800000116a5 */
[----:B------:R-:W-:Y:S02]  /*ac000*/  LOP3.LUT R162, R162, 0xffff, RZ, 0xc0, !PT ;  /* 0x0000ffffa2a27812 */ /* 0x000fe400078ec0ff */
[----:B--2---:R-:W-:-:S05]  /*ac010*/  F2FP.SATFINITE.E4M3.F32.PACK_AB_MERGE_C R18, R241, R240, RZ ;  /* 0x000000f0f112723e */ /* 0x004fca00048070ff */
[----:B------:R0:W-:Y:S01]  /*ac020*/  STL [R1+0x481c], R18 ;  /* 0x00481c1201007387 */ /* 0x0001e20000100800 */
[----:B----4-:R-:W-:Y:S02]  /*ac030*/  F2FP.SATFINITE.E4M3.F32.PACK_AB_MERGE_C R17, R243, R242, RZ ;  /* 0x000000f2f311723e */ /* 0x010fe400048070ff */
[----:B0-----:R-:W-:-:S03]  /*ac040*/  IADD3 R18, P2, R175, R2, RZ ;  /* 0x00000002af127210 */ /* 0x001fc60007f5e0ff */
[----:B------:R-:W-:Y:S02]  /*ac050*/  STL [R1+0x46f8], R17 ;  /* 0x0046f81101007387 */ /* 0x000fe40000100800 */
[----:B------:R-:W-:-:S05]  /*ac060*/  IMAD.X R19, R152, 0x1, R13, P2 ;  /* 0x0000000198137824 */ /* 0x000fca00010e060d */
[----:B------:R0:W-:Y:S02]  /*ac070*/  STL.64 [R1+0x14f8], R18 ;  /* 0x0014f81201007387 */ /* 0x0001e40000100a00 */
[----:B0-----:R-:W-:-:S05]  /*ac080*/  IADD3 R18, P2, R175, R0, RZ ;  /* 0x00000000af127210 */ /* 0x001fca0007f5e0ff */
[----:B------:R-:W-:-:S05]  /*ac090*/  IMAD.X R19, R152, 0x1, R7, P2 ;  /* 0x0000000198137824 */ /* 0x000fca00010e0607 */
[----:B------:R0:W-:Y:S02]  /*ac0a0*/  STL.64 [R1+0x14e8], R18 ;  /* 0x0014e81201007387 */ /* 0x0001e40000100a00 */
[----:B0-----:R-:W-:-:S05]  /*ac0b0*/  IADD3 R18, P2, R175, R6, RZ ;  /* 0x00000006af127210 */ /* 0x001fca0007f5e0ff */
[----:B------:R-:W-:-:S05]  /*ac0c0*/  IMAD.X R19, R152, 0x1, R5, P2 ;  /* 0x0000000198137824 */ /* 0x000fca00010e0605 */
[----:B------:R0:W-:Y:S02]  /*ac0d0*/  STL.64 [R1+0x14e0], R18 ;  /* 0x0014e01201007387 */ /* 0x0001e40000100a00 */
[----:B0-----:R-:W-:-:S05]  /*ac0e0*/  IADD3 R18, P2, R175, R4, RZ ;  /* 0x00000004af127210 */ /* 0x001fca0007f5e0ff */
[----:B------:R-:W-:Y:S01]  /*ac0f0*/  IMAD.X R19, R152, 0x1, R3, P2 ;  /* 0x0000000198137824 */ /* 0x000fe200010e0603 */
[----:B------:R-:W-:-:S04]  /*ac100*/  SHF.R.U32.HI R152, RZ, 0x8, R171 ;  /* 0x00000008ff987819 */ /* 0x000fc800000116ab */
[----:B------:R-:W-:Y:S01]  /*ac110*/  LOP3.LUT R152, R152, 0xffff, RZ, 0xc0, !PT ;  /* 0x0000ffff98987812 */ /* 0x000fe200078ec0ff */
[----:B------:R0:W-:Y:S03]  /*ac120*/  STL.64 [R1+0x14d8], R18 ;  /* 0x0014d81201007387 */ /* 0x0001e60000100a00 */
[----:B------:R-:W-:Y:S02]  /*ac130*/  PRMT R162, R152, 0x3340, R162 ;  /* 0x0000334098a27816 */ /* 0x000fe400000000a2 */
[----:B------:R-:W-:Y:S02]  /*ac140*/  SHF.R.S32.HI R152, RZ, 0x1f, R174 ;  /* 0x0000001fff987819 */ /* 0x000fe400000114ae */
[----:B0-----:R-:W-:-:S05]  /*ac150*/  IADD3 R18, P2, R174, R2, RZ ;  /* 0x00000002ae127210 */ /* 0x001fca0007f5e0ff */
        /* <DEDUP_REMOVED lines=10> */
[----:B------:R-:W-:Y:S02]  /*ac200*/  SHF.R.U32.HI R153, RZ, 0x8, R164 ;  /* 0x00000008ff997819 */ /* 0x000fe400000116a4 */
[----:B------:R-:W-:Y:S01]  /*ac210*/  SHF.R.U32.HI R163, RZ, 0x8, R163 ;  /* 0x00000008ffa37819 */ /* 0x000fe200000116a3 */
[----:B------:R-:W4:Y:S01]  /*ac220*/  LDL.LU R242, [R1+0x58] ;  /* 0x0000580001f27983 */ /* 0x000f220000300800 */
[----:B0-----:R-:W-:-:S02]  /*ac230*/  IADD3 R18, P2, R174, R4, RZ ;  /* 0x00000004ae127210 */ /* 0x001fc40007f5e0ff */
[----:B------:R-:W-:Y:S02]  /*ac240*/  LOP3.LUT R153, R153, 0xffff, RZ, 0xc0, !PT ;  /* 0x0000ffff99997812 */ /* 0x000fe400078ec0ff */
[----:B------:R-:W-:Y:S01]  /*ac250*/  LOP3.LUT R163, R163, 0xffff, RZ, 0xc0, !PT ;  /* 0x0000ffffa3a37812 */ /* 0x000fe200078ec0ff */
[----:B------:R-:W-:Y:S01]  /*ac260*/  IMAD.X R19, R152, 0x1, R3, P2 ;  /* 0x0000000198137824 */ /* 0x000fe200010e0603 */
[----:B------:R-:W-:Y:S02]  /*ac270*/  SHF.R.U32.HI R154, RZ, 0x8, R167 ;  /* 0x00000008ff9a7819 */ /* 0x000fe400000116a7 */
[----:B------:R-:W-:Y:S02]  /*ac280*/  PRMT R163, R153, 0x3340, R163 ;  /* 0x0000334099a37816 */ /* 0x000fe400000000a3 */
[----:B------:R-:W-:Y:S01]  /*ac290*/  SHF.R.U32.HI R153, RZ, 0x8, R169 ;  /* 0x00000008ff997819 */ /* 0x000fe200000116a9 */
[----:B------:R0:W-:Y:S01]  /*ac2a0*/  STL.64 [R1+0x1500], R18 ;  /* 0x0015001201007387 */ /* 0x0001e20000100a00 */
[----:B------:R-:W-:-:S02]  /*ac2b0*/  SHF.R.U32.HI R155, RZ, 0x8, R168 ;  /* 0x00000008ff9b7819 */ /* 0x000fc400000116a8 */
[----:B------:R-:W-:Y:S01]  /*ac2c0*/  SHF.R.U32.HI R161, RZ, 0x8, R161 ;  /* 0x00000008ffa17819 */ /* 0x000fe200000116a1 */
[----:B------:R-:W4:Y:S01]  /*ac2d0*/  LDL.LU R243, [R1+0x5c] ;  /* 0x00005c0001f37983 */ /* 0x000f220000300800 */
[----:B------:R-:W-:Y:S02]  /*ac2e0*/  SHF.R.U32.HI R156, RZ, 0x8, R166 ;  /* 0x00000008ff9c7819 */ /* 0x000fe400000116a6 */
[----:B---3--:R-:W-:Y:S02]  /*ac2f0*/  F2FP.SATFINITE.E4M3.F32.PACK_AB_MERGE_C R160, R245, R244, RZ ;  /* 0x000000f4f5a0723e */ /* 0x008fe400048070ff */
[----:B------:R-:W-:Y:S01]  /*ac300*/  LOP3.LUT R153, R153, 0xffff, RZ, 0xc0, !PT ;  /* 0x0000ffff99997812 */ /* 0x000fe200078ec0ff */
[----:B------:R-:W3:Y:S01]  /*ac310*/  LDL.LU R244, [R1+0x46d8] ;  /* 0x0046d80001f47983 */ /* 0x000ee20000300800 */
[----:B------:R-:W-:Y:S02]  /*ac320*/  LOP3.LUT R154, R154, 0xffff, RZ, 0xc0, !PT ;  /* 0x0000ffff9a9a7812 */ /* 0x000fe400078ec0ff */
[----:B------:R-:W-:Y:S01]  /*ac330*/  LOP3.LUT R155, R155, 0xffff, RZ, 0xc0, !PT ;  /* 0x0000ffff9b9b7812 */ /* 0x000fe200078ec0ff */
[----:B------:R-:W4:Y:S01]  /*ac340*/  LDL.LU R245, [R1+0xe14] ;  /* 0x000e140001f57983 */ /* 0x000f220000300800 */
[----:B------:R-:W-:-:S02]  /*ac350*/  LOP3.LUT R161, R161, 0xffff, RZ, 0xc0, !PT ;  /* 0x0000ffffa1a17812 */ /* 0x000fc400078ec0ff */
[----:B------:R-:W-:Y:S02]  /*ac360*/  LOP3.LUT R156, R156, 0xffff, RZ, 0xc0, !PT ;  /* 0x0000ffff9c9c7812 */ /* 0x000fe400078ec0ff */
[--C-:B------:R-:W-:Y:S02]  /*ac370*/  PRMT R153, R153, 0x3340, R0.reuse ;  /* 0x0000334099997816 */ /* 0x100fe40000000000 */
[--C-:B------:R-:W-:Y:S02]  /*ac380*/  PRMT R154, R154, 0x3340, R0.reuse ;  /* 0x000033409a9a7816 */ /* 0x100fe40000000000 */
[----:B------:R-:W-:Y:S02]  /*ac390*/  PRMT R161, R155, 0x3340, R161 ;  /* 0x000033409ba17816 */ /* 0x000fe400000000a1 */
[----:B------:R-:W-:Y:S02]  /*ac3a0*/  PRMT R155, R156, 0x3340, R0 ;  /* 0x000033409c9b7816 */ /* 0x000fe40000000000 */
[----:B------:R-:W-:-:S02]  /*ac3b0*/  PRMT R152, R163, 0x5410, R153 ;  /* 0x00005410a3987816 */ /* 0x000fc40000000099 */
[----:B------:R-:W-:Y:S02]  /*ac3c0*/  PRMT R153, R162, 0x5410, R154 ;  /* 0x00005410a2997816 */ /* 0x000fe4000000009a */
[----:B------:R-:W-:Y:S02]  /*ac3d0*/  PRMT R154, R161, 0x5410, R155 ;  /* 0x00005410a19a7816 */ /* 0x000fe4000000009b */
[----:B------:R-:W-:Y:S02]  /*ac3e0*/  SHF.R.S32.HI R155, RZ, 0x1f, R177 ;  /* 0x0000001fff9b7819 */ /* 0x000fe400000114b1 */
[----:B0-----:R-:W-:Y:S02]  /*ac3f0*/  IADD3 R18, P2, R177, R2, RZ ;  /* 0x00000002b1127210 */ /* 0x001fe40007f5e0ff */
[----:B------:R-:W-:Y:S02]  /*ac400*/  F2FP.SATFINITE.E4M3.F32.PACK_AB_MERGE_C R159, R247, R246, RZ ;  /* 0x000000f6f79f723e */ /* 0x000fe400048070ff */
[----:B------:R-:W4:Y:S01]  /*ac410*/  LDL.LU R246, [R1+0x141c] ;  /* 0x00141c0001f67983 */ /* 0x000f220000300800 */
[----:B------:R-:W-:Y:S01]  /*ac420*/  IMAD.X R19, R155, 0x1, R13, P2 ;  /* 0x000000019b137824 */ /* 0x000fe200010e060d */
[----:B------:R-:W-:-:S02]  /*ac430*/  F2FP.SATFINITE.E4M3.F32.PACK_AB_MERGE_C R158, R12, R248, RZ ;  /* 0x000000f80c9e723e */ /* 0x000fc400048070ff */
[----:B------:R-:W4:Y:S01]  /*ac440*/  LDL.LU R247, [R1+0x46cc] ;  /* 0x0046cc0001f77983 */ /* 0x000f220000300800 */
[----:B------:R-:W-:-:S03]  /*ac450*/  PRMT R152, R152, 0x5210, R9 ;  /* 0x0000521098987816 */ /* 0x000fc60000000009 */
[----:B------:R-:W4:Y:S01]  /*ac460*/  LDL.LU R248, [R1+0xe10] ;  /* 0x000e100001f87983 */ /* 0x000f220000300800 */
[----:B------:R-:W-:-:S03]  /*ac470*/  F2FP.SATFINITE.E4M3.F32.PACK_AB_MERGE_C R157, R14, R10, RZ ;  /* 0x0000000a0e9d723e */ /* 0x000fc600048070ff */
[----:B------:R-:W4:Y:S01]  /*ac480*/  LDL.LU R12, [R1+0x1418] ;  /* 0x00141800010c7983 */ /* 0x000f220000300800 */
[----:B------:R-:W-:-:S03]  /*ac490*/  PRMT R154, R154, 0x5210, R8 ;  /* 0x000052109a9a7816 */ /* 0x000fc60000000008 */
[----:B------:R-:W4:Y:S04]  /*ac4a0*/  LDL.LU R9, [R1+0x469c] ;  /* 0x00469c0001097983 */ /* 0x000f280000300800 */
[----:B------:R0:W-:Y:S04]  /*ac4b0*/  STL.64 [R1+0x14c8], R18 ;  /* 0x0014c81201007387 */ /* 0x0001e80000100a00 */
[----:B------:R-:W4:Y:S04]  /*ac4c0*/  LDL.LU R10, [R1+0x1020] ;  /* 0x00102000010a7983 */ /* 0x000f280000300800 */
[----:B------:R-:W4:Y:S04]  /*ac4d0*/  LDL.LU R14, [R1+0x4698] ;  /* 0x00469800010e7983 */ /* 0x000f280000300800 */
[----:B------:R-:W4:Y:S01]  /*ac4e0*/  LDL.LU R8, [R1+0x101c] ;  /* 0x00101c0001087983 */ /* 0x000f220000300800 */
[----:B0-----:R-:W-:-:S02]  /*ac4f0*/  IADD3 R18, P2, R177, R0, RZ ;  /* 0x00000000b1127210 */ /* 0x001fc40007f5e0ff */
[----:B------:R-:W-:-:S03]  /*ac500*/  PRMT R153, R153, 0x5210, R16 ;  /* 0x0000521099997816 */ /* 0x000fc60000000010 */
[----:B------:R-:W-:Y:S01]  /*ac510*/  IMAD.X R19, R155, 0x1, R7, P2 ;  /* 0x000000019b137824 */ /* 0x000fe200010e0607 */
[----:B------:R-:W-:-:S05]  /*ac520*/  IADD3 R16, P2, R177, R6, RZ ;  /* 0x00000006b1107210 */ /* 0x000fca0007f5e0ff */
[----:B------:R-:W-:Y:S01]  /*ac530*/  IMAD.X R17, R155, 0x1, R5, P2 ;  /* 0x000000019b117824 */ /* 0x000fe200010e0605 */
[----:B------:R-:W-:Y:S04]  /*ac540*/  STL.64 [R1+0x14c0], R18 ;  /* 0x0014c01201007387 */ /* 0x000fe80000100a00 */
[----:B------:R0:W-:Y:S02]  /*ac550*/  STL.64 [R1+0x14b8], R16 ;  /* 0x0014b81001007387 */ /* 0x0001e40000100a00 */
[----:B0-----:R-:W-:-:S05]  /*ac560*/  IADD3 R16, P2, R177, R4, RZ ;  /* 0x00000004b1107210 */ /* 0x001fca0007f5e0ff */
[----:B------:R-:W-:-:S05]  /*ac570*/  IMAD.X R17, R155, 0x1, R3, P2 ;  /* 0x000000019b117824 */ /* 0x000fca00010e0603 */
[----:B------:R-:W-:Y:S01]  /*ac580*/  STL.64 [R1+0x14b0], R16 ;  /* 0x0014b01001007387 */ /* 0x000fe20000100a00 */
[----:B------:R-:W-:Y:S06]  /*ac590*/  BAR.SYNC.DEFER_BLOCKING 0x0 ;  /* 0x0000000000007b1d */ /* 0x000fec0000010000 */
[----:B------:R-:W0:Y:S01]  /*ac5a0*/  LDS.128 R16, [R11] ;  /* 0x000000000b107984 */ /* 0x000e220000000c00 */
[----:B------:R-:W-:Y:S02]  /*ac5b0*/  SHF.R.U32.HI R156, RZ, 0x8, R173 ;  /* 0x00000008ff9c7819 */ /* 0x000fe400000116ad */
[----:B------:R-:W-:-:S02]  /*ac5c0*/  SHF.R.U32.HI R164, RZ, 0x8, R170 ;  /* 0x00000008ffa47819 */ /* 0x000fc400000116aa */
[----:B------:R-:W-:Y:S02]  /*ac5d0*/  SHF.R.U32.HI R165, RZ, 0x8, R172 ;  /* 0x00000008ffa57819 */ /* 0x000fe400000116ac */
[----:B------:R-:W-:Y:S02]  /*ac5e0*/  LOP3.LUT R156, R156, 0xffff, RZ, 0xc0, !PT ;  /* 0x0000ffff9c9c7812 */ /* 0x000fe400078ec0ff */
[----:B------:R-:W-:Y:S02]  /*ac5f0*/  LOP3.LUT R164, R164, 0xffff, RZ, 0xc0, !PT ;  /* 0x0000ffffa4a47812 */ /* 0x000fe400078ec0ff */
[----:B------:R-:W-:Y:S02]  /*ac600*/  LOP3.LUT R165, R165, 0xffff, RZ, 0xc0, !PT ;  /* 0x0000ffffa5a57812 */ /* 0x000fe400078ec0ff */
[----:B------:R-:W-:Y:S02]  /*ac610*/  PRMT R164, R156, 0x3340, R164 ;  /* 0x000033409ca47816 */ /* 0x000fe400000000a4 */
[----:B------:R-:W-:-:S04]  /*ac620*/  PRMT R156, R165, 0x3340, R0 ;  /* 0x00003340a59c7816 */ /* 0x000fc80000000000 */
[----:B------:R-:W-:-:S04]  /*ac630*/  PRMT R156, R164, 0x5410, R156 ;  /* 0x00005410a49c7816 */ /* 0x000fc8000000009c */
[----:B------:R-:W-:Y:S01]  /*ac640*/  PRMT R155, R156, 0x5210, R15 ;  /* 0x000052109c9b7816 */ /* 0x000fe2000000000f */
[----:B------:R-:W-:Y:S06]  /*ac650*/  BAR.SYNC.DEFER_BLOCKING 0x0 ;  /* 0x0000000000007b1d */ /* 0x000fec0000010000 */
[----:B0-----:R-:W-:Y:S04]  /*ac660*/  STL.64 [R1+0xa10], R16 ;  /* 0x000a101001007387 */ /* 0x001fe80000100a00 */
[----:B------:R-:W-:Y:S04]  /*ac670*/  STL.64 [R1+0xa18], R18 ;  /* 0x000a181201007387 */ /* 0x000fe80000100a00 */
[----:B------:R-:W4:Y:S04]  /*ac680*/  LDL.LU R234, [R1+0xa68] ;  /* 0x000a680001ea7983 */ /* 0x000f280000300800 */
[----:B------:R-:W4:Y:S04]  /*ac690*/  LDL.LU R235, [R1+0xa6c] ;  /* 0x000a6c0001eb7983 */ /* 0x000f280000300800 */
[----:B------:R-:W4:Y:S04]  /*ac6a0*/  LDL.LU R236, [R1+0xa70] ;  /* 0x000a700001ec7983 */ /* 0x000f280000300800 */
[----:B------:R-:W4:Y:S04]  /*ac6b0*/  LDL.LU R237, [R1+0xa74] ;  /* 0x000a740001ed7983 */ /* 0x000f280000300800 */
[----:B------:R2:W-:Y:S04]  /*ac6c0*/  STSM.16.M88.4 [R222], R152 ;  /* 0x00000098de007844 */ /* 0x0005e80000000200 */
[----:B------:R-:W4:Y:S04]  /*ac6d0*/  LDL.LU R238, [R1+0xa78] ;  /* 0x000a780001ee7983 */ /* 0x000f280000300800 */
[----:B------:R-:W4:Y:S01]  /*ac6e0*/  LDL.LU R239, [R1+0xa7c] ;  /* 0x000a7c0001ef7983 */ /* 0x000f220000300800 */
[----:B------:R-:W-:Y:S01]  /*ac6f0*/  BAR.SYNC.DEFER_BLOCKING 0x0 ;  /* 0x0000000000007b1d */ /* 0x000fe20000010000 */
[----:B---3--:R-:W-:-:S05]  /*ac700*/  LOP3.LUT R174, R244, 0xffff, RZ, 0xc0, !PT ;  /* 0x0000fffff4ae7812 */ /* 0x008fca00078ec0ff */
[----:B------:R-:W0:Y:S01]  /*ac710*/  LDS.128 R16, [R11] ;  /* 0x000000000b107984 */ /* 0x000e220000000c00 */
[----:B--2---:R-:W-:-:S03]  /*ac720*/  F2FP.SATFINITE.E4M3.F32.PACK_AB_MERGE_C R154, R241, R240, RZ ;  /* 0x000000f0f19a723e */ /* 0x004fc600048070ff */
[----:B------:R-:W2:Y:S04]  /*ac730*/  LDL.LU R240, [R1+0xa80] ;  /* 0x000a800001f07983 */ /* 0x000ea80000300800 */
[----:B------:R-:W2:Y:S01]  /*ac740*/  LDL.LU R241, [R1+0xa84] ;  /* 0x000a840001f17983 */ /* 0x000ea20000300800 */
[----:B----4-:R-:W-:-:S03]  /*ac750*/  F2FP.SATFINITE.E4M3.F32.PACK_AB_MERGE_C R153, R243, R242, RZ ;  /* 0x000000f2f399723e */ /* 0x010fc600048070ff */
[----:B------:R-:W3:Y:S01]  /*ac760*/  LDL.LU R242, [R1+0xa88] ;  /* 0x000a880001f27983 */ /* 0x000ee20000300800 */
[----:B------:R-:W-:-:S03]  /*ac770*/  LOP3.LUT R172, R245, 0xffff, RZ, 0xc0, !PT ;  /* 0x0000fffff5ac7812 */ /* 0x000fc600078ec0ff */
[----:B------:R-:W3:Y:S04]  /*ac780*/  LDL.LU R243, [R1+0xa8c] ;  /* 0x000a8c0001f37983 */ /* 0x000ee80000300800 */
[----:B------:R-:W4:Y:S04]  /*ac790*/  LDL.LU R244, [R1+0xa90] ;  /* 0x000a900001f47983 */ /* 0x000f280000300800 */
[----:B------:R-:W4:Y:S01]  /*ac7a0*/  LDL.LU R245, [R1+0xa94] ;  /* 0x000a940001f57983 */ /* 0x000f220000300800 */
[----:B------:R-:W-:-:S03]  /*ac7b0*/  LOP3.LUT R170, R246, 0xffff, RZ, 0xc0, !PT ;  /* 0x0000fffff6aa7812 */ /* 0x000fc600078ec0ff */
        /* <DEDUP_REMOVED lines=32> */
[----:B------:R-:W-:-:S02]  /*ac9c0*/  LOP3.LUT R15, R153, 0xffff, RZ, 0xc0, !PT ;  /* 0x0000ffff990f7812 */ /* 0x000fc400078ec0ff */
[----:B------:R-:W-:Y:S02]  /*ac9d0*/  PRMT R152, R162, 0x4210, R175 ;  /* 0x00004210a2987816 */ /* 0x000fe400000000af */
[----:B------:R-:W-:Y:S02]  /*ac9e0*/  PRMT R153, R161, 0x4210, R177 ;  /* 0x00004210a1997816 */ /* 0x000fe400000000b1 */
[----:B------:R-:W-:Y:S02]  /*ac9f0*/  PRMT R154, R156, 0x4210, R176 ;  /* 0x000042109c9a7816 */ /* 0x000fe400000000b0 */
[----:B------:R-:W-:Y:S01]  /*aca00*/  PRMT R155, R155, 0x4210, R15 ;  /* 0x000042109b9b7816 */ /* 0x000fe2000000000f */
[----:B------:R-:W-:Y:S06]  /*aca10*/  BAR.SYNC.DEFER_BLOCKING 0x0 ;  /* 0x0000000000007b1d */ /* 0x000fec0000010000 */
[----:B0-----:R0:W-:Y:S02]  /*aca20*/  STL.64 [R1+0xa00], R16 ;  /* 0x000a001001007387 */ /* 0x0011e40000100a00 */
[----:B0-----:R-:W-:-:S02]  /*aca30*/  IADD3 R16, P2, R180, R2, RZ ;  /* 0x00000002b4107210 */ /* 0x001fc40007f5e0ff */
[----:B------:R0:W-:Y:S04]  /*aca40*/  STSM.16.M88.4 [R222], R152 ;  /* 0x00000098de007844 */ /* 0x0001e80000000200 */
[----:B------:R-:W-:Y:S01]  /*aca50*/  STL.64 [R1+0xa08], R18 ;  /* 0x000a081201007387 */ /* 0x000fe20000100a00 */
[----:B0-----:R-:W-:-:S05]  /*aca60*/  SHF.R.S32.HI R152, RZ, 0x1f, R180 ;  /* 0x0000001fff987819 */ /* 0x001fca00000114b4 */
[----:B------:R-:W-:-:S05]  /*aca70*/  IMAD.X R17, R152, 0x1, R13, P2 ;  /* 0x0000000198117824 */ /* 0x000fca00010e060d */
[----:B------:R0:W-:Y:S02]  /*aca80*/  STL.64 [R1+0x14a8], R16 ;  /* 0x0014a81001007387 */ /* 0x0001e40000100a00 */
[----:B0-----:R-:W-:-:S05]  /*aca90*/  IADD3 R16, P2, R180, R0, RZ ;  /* 0x00000000b4107210 */ /* 0x001fca0007f5e0ff */
[----:B------:R-:W-:Y:S01]  /*acaa0*/  IMAD.X R17, R152, 0x1, R7, P2 ;  /* 0x0000000198117824 */ /* 0x000fe200010e0607 */
[----:B------:R-:W-:Y:S02]  /*acab0*/  F2FP.SATFINITE.E4M3.F32.PACK_AB_MERGE_C R19, R235, R234, RZ ;  /* 0x000000eaeb13723e */ /* 0x000fe400048070ff */
[----:B------:R-:W-:-:S03]  /*acac0*/  F2FP.SATFINITE.E4M3.F32.PACK_AB_MERGE_C R18, R237, R236, RZ ;  /* 0x000000eced12723e */ /* 0x000fc600048070ff */
[----:B------:R0:W-:Y:S04]  /*acad0*/  STL [R1+0x46d8], R19 ;  /* 0x0046d81301007387 */ /* 0x0001e80000100800 */
[----:B------:R-:W-:Y:S04]  /*acae0*/  STL [R1+0x46cc], R18 ;  /* 0x0046cc1201007387 */ /* 0x000fe80000100800 */
[----:B------:R1:W-:Y:S01]  /*acaf0*/  STL.64 [R1+0x14a0], R16 ;  /* 0x0014a01001007387 */ /* 0x0003e20000100a00 */
[----:B0-----:R-:W-:Y:S02]  /*acb00*/  F2FP.SATFINITE.E4M3.F32.PACK_AB_MERGE_C R19, R239, R238, RZ ;  /* 0x000000eeef13723e */ /* 0x001fe400048070ff */
[----:B-1----:R-:W-:-:S03]  /*acb10*/  IADD3 R16, P2, R180, R6, RZ ;  /* 0x00000006b4107210 */ /* 0x002fc60007f5e0ff */
[----:B------:R-:W-:Y:S02]  /*acb20*/  STL [R1+0x46c8], R19 ;  /* 0x0046c81301007387 */ /* 0x000fe40000100800 */
[----:B------:R-:W-:Y:S01]  /*acb30*/  IMAD.X R17, R152, 0x1, R5, P2 ;  /* 0x0000000198117824 */ /* 0x000fe200010e0605 */
[----:B------:R-:W-:Y:S02]  /*acb40*/  SHF.R.U32.HI R157, RZ, 0x8, R163 ;  /* 0x00000008ff9d7819 */ /* 0x000fe400000116a3 */
[----:B------:R-:W-:-:S04]  /*acb50*/  SHF.R.U32.HI R163, RZ, 0x8, R170 ;  /* 0x00000008ffa37819 */ /* 0x000fc800000116aa */
[----:B------:R-:W-:Y:S02]  /*acb60*/  LOP3.LUT R163, R163, 0xffff, RZ, 0xc0, !PT ;  /* 0x0000ffffa3a37812 */ /* 0x000fe400078ec0ff */
[----:B--2---:R-:W-:-:S05]  /*acb70*/  F2FP.SATFINITE.E4M3.F32.PACK_AB_MERGE_C R18, R241, R240, RZ ;  /* 0x000000f0f112723e */ /* 0x004fca00048070ff */
[----:B------:R-:W-:Y:S04]  /*acb80*/  STL [R1+0x46bc], R18 ;  /* 0x0046bc1201007387 */ /* 0x000fe80000100800 */
[----:B------:R0:W-:Y:S02]  /*acb90*/  STL.64 [R1+0x1498], R16 ;  /* 0x0014981001007387 */ /* 0x0001e40000100a00 */
[----:B0-----:R-:W-:-:S05]  /*acba0*/  IADD3 R16, P2, R180, R4, RZ ;  /* 0x00000004b4107210 */ /* 0x001fca0007f5e0ff */
[----:B------:R-:W-:-:S05]  /*acbb0*/  IMAD.X R17, R152, 0x1, R3, P2 ;  /* 0x0000000198117824 */ /* 0x000fca00010e0603 */
[----:B------:R3:W-:Y:S01]  /*acbc0*/  STL.64 [R1+0x1490], R16 ;  /* 0x0014901001007387 */ /* 0x0007e20000100a00 */
[----:B------:R-:W-:Y:S02]  /*acbd0*/  SHF.R.S32.HI R152, RZ, 0x1f, R179 ;  /* 0x0000001fff987819 */ /* 0x000fe400000114b3 */
[----:B---3--:R-:W-:Y:S02]  /*acbe0*/  F2FP.SATFINITE.E4M3.F32.PACK_AB_MERGE_C R17, R243, R242, RZ ;  /* 0x000000f2f311723e */ /* 0x008fe400048070ff */
[----:B----4-:R-:W-:-:S03]  /*acbf0*/  F2FP.SATFINITE.E4M3.F32.PACK_AB_MERGE_C R16, R245, R244, RZ ;  /* 0x000000f4f510723e */ /* 0x010fc600048070ff */
[----:B------:R-:W-:Y:S04]  /*acc00*/  STL [R1+0x46b8], R17 ;  /* 0x0046b81101007387 */ /* 0x000fe80000100800 */
[----:B------:R0:W-:Y:S02]  /*acc10*/  STL [R1+0x46ac], R16 ;  /* 0x0046ac1001007387 */ /* 0x0001e40000100800 */
[----:B0-----:R-:W-:-:S05]  /*acc20*/  IADD3 R16, P2, R179, R2, RZ ;  /* 0x00000002b3107210 */ /* 0x001fca0007f5e0ff */
[----:B------:R-:W-:-:S05]  /*acc30*/  IMAD.X R17, R152, 0x1, R13, P2 ;  /* 0x0000000198117824 */ /* 0x000fca00010e060d */
[----:B------:R0:W-:Y:S01]  /*acc40*/  STL.64 [R1+0x1478], R16 ;  /* 0x0014781001007387 */ /* 0x0001e20000100a00 */
[----:B------:R-:W-:Y:S02]  /*acc50*/  F2FP.SATFINITE.E4M3.F32.PACK_AB_MERGE_C R158, R8, R14, RZ ;  /* 0x0000000e089e723e */ /* 0x000fe400048070ff */
[----:B0-----:R-:W-:-:S05]  /*acc60*/  IADD3 R16, P2, R179, R0, RZ ;  /* 0x00000000b3107210 */ /* 0x001fca0007f5e0ff */
[----:B------:R-:W-:Y:S01]  /*acc70*/  IMAD.X R17, R152, 0x1, R7, P2 ;  /* 0x0000000198117824 */ /* 0x000fe200010e0607 */
[----:B------:R-:W-:Y:S02]  /*acc80*/  IADD3 R8, P2, R179, R6, RZ ;  /* 0x00000006b3087210 */ /* 0x000fe40007f5e0ff */
[----:B------:R-:W-:-:S03]  /*acc90*/  F2FP.SATFINITE.E4M3.F32.PACK_AB_MERGE_C R159, R10, R9, RZ ;  /* 0x000000090a9f723e */ /* 0x000fc600048070ff */
[----:B------:R-:W-:Y:S01]  /*acca0*/  IMAD.X R9, R152, 0x1, R5, P2 ;  /* 0x0000000198097824 */ /* 0x000fe200010e0605 */
[----:B------:R-:W-:Y:S04]  /*accb0*/  STL.64 [R1+0x1468], R16 ;  /* 0x0014681001007387 */ /* 0x000fe80000100a00 */
        /* <DEDUP_REMOVED lines=20> */
[----:B------:R-:W3:Y:S01]  /*ace00*/  LDL.LU R242, [R1+0x68] ;  /* 0x0000680001f27983 */ /* 0x000ee20000300800 */
[----:B------:R-:W-:Y:S02]  /*ace10*/  SHF.R.U32.HI R153, RZ, 0x8, R164 ;  /* 0x00000008ff997819 */ /* 0x000fe400000116a4 */
[----:B------:R-:W-:Y:S01]  /*ace20*/  SHF.R.U32.HI R154, RZ, 0x8, R165 ;  /* 0x00000008ff9a7819 */ /* 0x000fe200000116a5 */
[----:B------:R-:W-:Y:S01]  /*ace30*/  IMAD.X R9, R152, 0x1, R3, P2 ;  /* 0x0000000198097824 */ /* 0x000fe200010e0603 */
[----:B------:R-:W-:Y:S02]  /*ace40*/  SHF.R.U32.HI R155, RZ, 0x8, R168 ;  /* 0x00000008ff9b7819 */ /* 0x000fe400000116a8 */
[----:B------:R-:W-:Y:S02]  /*ace50*/  SHF.R.U32.HI R162, RZ, 0x8, R166 ;  /* 0x00000008ffa27819 */ /* 0x000fe400000116a6 */
[----:B------:R-:W-:Y:S01]  /*ace60*/  SHF.R.U32.HI R156, RZ, 0x8, R167 ;  /* 0x00000008ff9c7819 */ /* 0x000fe200000116a7 */
[----:B------:R0:W-:Y:S01]  /*ace70*/  STL.64 [R1+0x1480], R8 ;  /* 0x0014800801007387 */ /* 0x0001e20000100a00 */
[----:B------:R-:W-:-:S02]  /*ace80*/  LOP3.LUT R153, R153, 0xffff, RZ, 0xc0, !PT ;  /* 0x0000ffff99997812 */ /* 0x000fc400078ec0ff */
[----:B------:R-:W-:Y:S01]  /*ace90*/  LOP3.LUT R157, R157, 0xffff, RZ, 0xc0, !PT ;  /* 0x0000ffff9d9d7812 */ /* 0x000fe200078ec0ff */
[----:B------:R-:W3:Y:S01]  /*acea0*/  LDL.LU R243, [R1+0x6c] ;  /* 0x00006c0001f37983 */ /* 0x000ee20000300800 */
[----:B------:R-:W-:Y:S02]  /*aceb0*/  LOP3.LUT R154, R154, 0xffff, RZ, 0xc0, !PT ;  /* 0x0000ffff9a9a7812 */ /* 0x000fe400078ec0ff */
[----:B------:R-:W-:Y:S01]  /*acec0*/  LOP3.LUT R155, R155, 0xffff, RZ, 0xc0, !PT ;  /* 0x0000ffff9b9b7812 */ /* 0x000fe200078ec0ff */
[----:B------:R-:W4:Y:S01]  /*aced0*/  LDL.LU R244, [R1+0x47fc] ;  /* 0x0047fc0001f47983 */ /* 0x000f220000300800 */
[----:B------:R-:W-:Y:S02]  /*acee0*/  LOP3.LUT R162, R162, 0xffff, RZ, 0xc0, !PT ;  /* 0x0000ffffa2a27812 */ /* 0x000fe400078ec0ff */
[----:B------:R-:W-:Y:S01]  /*acef0*/  LOP3.LUT R156, R156, 0xffff, RZ, 0xc0, !PT ;  /* 0x0000ffff9c9c7812 */ /* 0x000fe200078ec0ff */
[----:B------:R-:W3:Y:S01]  /*acf00*/  LDL.LU R245, [R1+0xe1c] ;  /* 0x000e1c0001f57983 */ /* 0x000ee20000300800 */
        /* <DEDUP_REMOVED lines=8> */
[----:B------:R-:W-:Y:S02]  /*acf90*/  F2FP.SATFINITE.E4M3.F32.PACK_AB_MERGE_C R161, R247, R246, RZ ;  /* 0x000000f6f7a1723e */ /* 0x000fe400048070ff */
[----:B------:R-:W3:Y:S01]  /*acfa0*/  LDL.LU R246, [R1+0x1424] ;  /* 0x0014240001f67983 */ /* 0x000ee20000300800 */
[----:B------:R-:W-:Y:S01]  /*acfb0*/  IMAD.X R9, R155, 0x1, R13, P2 ;  /* 0x000000019b097824 */ /* 0x000fe200010e060d */
[----:B------:R-:W-:Y:S02]  /*acfc0*/  F2FP.SATFINITE.E4M3.F32.PACK_AB_MERGE_C R160, R12, R248, RZ ;  /* 0x000000f80ca0723e */ /* 0x000fe400048070ff */
[----:B------:R-:W3:Y:S04]  /*acfd0*/  LDL.LU R247, [R1+0x47f4] ;  /* 0x0047f40001f77983 */ /* 0x000ee80000300800 */
[----:B------:R-:W3:Y:S04]  /*acfe0*/  LDL.LU R248, [R1+0xe18] ;  /* 0x000e180001f87983 */ /* 0x000ee80000300800 */
[----:B------:R-:W3:Y:S04]  /*acff0*/  LDL.LU R12, [R1+0x1420] ;  /* 0x00142000010c7983 */ /* 0x000ee80000300800 */
[----:B------:R0:W-:Y:S04]  /*ad000*/  STL.64 [R1+0x1448], R8 ;  /* 0x0014480801007387 */ /* 0x0001e80000100a00 */
[----:B0-----:R-:W3:Y:S04]  /*ad010*/  LDL.LU R9, [R1+0x47dc] ;  /* 0x0047dc0001097983 */ /* 0x001ee80000300800 */
[----:B------:R-:W3:Y:S04]  /*ad020*/  LDL.LU R10, [R1+0x1028] ;  /* 0x00102800010a7983 */ /* 0x000ee80000300800 */
[----:B------:R-:W3:Y:S04]  /*ad030*/  LDL.LU R14, [R1+0x46a8] ;  /* 0x0046a800010e7983 */ /* 0x000ee80000300800 */
[----:B------:R-:W3:Y:S01]  /*ad040*/  LDL.LU R8, [R1+0x1024] ;  /* 0x0010240001087983 */ /* 0x000ee20000300800 */
[----:B------:R-:W-:-:S05]  /*ad050*/  IADD3 R16, P2, R181, R0, RZ ;  /* 0x00000000b5107210 */ /* 0x000fca0007f5e0ff */
[----:B------:R-:W-:-:S05]  /*ad060*/  IMAD.X R17, R155, 0x1, R7, P2 ;  /* 0x000000019b117824 */ /* 0x000fca00010e0607 */
[----:B------:R0:W-:Y:S02]  /*ad070*/  STL.64 [R1+0x1440], R16 ;  /* 0x0014401001007387 */ /* 0x0001e40000100a00 */
[----:B0-----:R-:W-:-:S05]  /*ad080*/  IADD3 R16, P2, R181, R6, RZ ;  /* 0x00000006b5107210 */ /* 0x001fca0007f5e0ff */
[----:B------:R-:W-:-:S05]  /*ad090*/  IMAD.X R17, R155, 0x1, R5, P2 ;  /* 0x000000019b117824 */ /* 0x000fca00010e0605 */
        /* <DEDUP_REMOVED lines=9> */
[----:B------:R-:W-:Y:S02]  /*ad130*/  SHF.R.U32.HI R165, RZ, 0x8, R171 ;  /* 0x00000008ffa57819 */ /* 0x000fe400000116ab */
[----:B------:R-:W-:Y:S02]  /*ad140*/  LOP3.LUT R156, R156, 0xffff, RZ, 0xc0, !PT ;  /* 0x0000ffff9c9c7812 */ /* 0x000fe400078ec0ff */
[----:B------:R-:W-:Y:S02]  /*ad150*/  LOP3.LUT R164, R164, 0xffff, RZ, 0xc0, !PT ;  /* 0x0000ffffa4a47812 */ /* 0x000fe400078ec0ff */
[----:B------:R-:W-:Y:S02]  /*ad160*/  LOP3.LUT R153, R153, 0xffff, RZ, 0xc0, !PT ;  /* 0x0000ffff99997812 */ /* 0x000fe400078ec0ff */
[----:B------:R-:W-:-:S02]  /*ad170*/  LOP3.LUT R165, R165, 0xffff, RZ, 0xc0, !PT ;  /* 0x0000ffffa5a57812 */ /* 0x000fc400078ec0ff */
[----:B------:R-:W-:Y:S02]  /*ad180*/  PRMT R164, R156, 0x3340, R164 ;  /* 0x000033409ca47816 */ /* 0x000fe400000000a4 */
[--C-:B------:R-:W-:Y:S02]  /*ad190*/  PRMT R153, R153, 0x3340, R0.reuse ;  /* 0x0000334099997816 */ /* 0x100fe40000000000 */
[----:B------:R-:W-:Y:S02]  /*ad1a0*/  PRMT R156, R165, 0x3340, R0 ;  /* 0x00003340a59c7816 */ /* 0x000fe40000000000 */
[----:B------:R-:W-:Y:S02]  /*ad1b0*/  PRMT R152, R163, 0x5410, R153 ;  /* 0x00005410a3987816 */ /* 0x000fe40000000099 */
[----:B------:R-:W-:Y:S02]  /*ad1c0*/  PRMT R156, R164, 0x5410, R156 ;  /* 0x00005410a49c7816 */ /* 0x000fe4000000009c */
[----:B------:R-:W-:-:S02]  /*ad1d0*/  PRMT R152, R152, 0x5210, R175 ;  /* 0x0000521098987816 */ /* 0x000fc400000000af */
[----:B------:R-:W-:Y:S02]  /*ad1e0*/  PRMT R153, R157, 0x5210, R177 ;  /* 0x000052109d997816 */ /* 0x000fe400000000b1 */
[----:B------:R-:W-:Y:S01]  /*ad1f0*/  PRMT R154, R154, 0x5210, R176 ;  /* 0x000052109a9a7816 */ /* 0x000fe200000000b0 */
[----:B0-----:R-:W-:Y:S04]  /*ad200*/  STL.64 [R1+0x860], R16 ;  /* 0x0008601001007387 */ /* 0x001fe80000100a00 */
[----:B------:R-:W-:Y:S01]  /*ad210*/  STL.64 [R1+0x868], R18 ;  /* 0x0008681201007387 */ /* 0x000fe20000100a00 */
[----:B------:R-:W-:Y:S01]  /*ad220*/  BAR.SYNC.DEFER_BLOCKING 0x0 ;  /* 0x0000000000007b1d */ /* 0x000fe20000010000 */
[----:B------:R-:W-:-:S05]  /*ad230*/  PRMT R155, R156, 0x5210, R15 ;  /* 0x000052109c9b7816 */ /* 0x000fca000000000f */
[----:B------:R-:W3:Y:S04]  /*ad240*/  LDL.LU R234, [R1+0xa98] ;  /* 0x000a980001ea7983 */ /* 0x000ee80000300800 */
[----:B------:R-:W3:Y:S04]  /*ad250*/  LDL.LU R235, [R1+0xa9c] ;  /* 0x000a9c0001eb7983 */ /* 0x000ee80000300800 */
[----:B------:R-:W3:Y:S04]  /*ad260*/  LDL.LU R236, [R1+0xaa0] ;  /* 0x000aa00001ec7983 */ /* 0x000ee80000300800 */
[----:B------:R-:W3:Y:S04]  /*ad270*/  LDL.LU R237, [R1+0xaa4] ;  /* 0x000aa40001ed7983 */ /* 0x000ee80000300800 */
[----:B------:R2:W-:Y:S04]  /*ad280*/  STSM.16.M88.4 [R222], R152 ;  /* 0x00000098de007844 */ /* 0x0005e80000000200 */
[----:B------:R-:W3:Y:S04]  /*ad290*/  LDL.LU R238, [R1+0xaa8] ;  /* 0x000aa80001ee7983 */ /* 0x000ee80000300800 */
[----:B------:R-:W3:Y:S01]  /*ad2a0*/  LDL.LU R239, [R1+0xaac] ;  /* 0x000aac0001ef7983 */ /* 0x000ee20000300800 */
[----:B------:R-:W-:Y:S01]  /*ad2b0*/  BAR.SYNC.DEFER_BLOCKING 0x0 ;  /* 0x0000000000007b1d */ /* 0x000fe20000010000 */
[----:B----4-:R-:W-:-:S05]  /*ad2c0*/  LOP3.LUT R166, R244, 0xffff, RZ, 0xc0, !PT ;  /* 0x0000fffff4a67812 */ /* 0x010fca00078ec0ff */
[----:B------:R-:W0:Y:S01]  /*ad2d0*/  LDS.128 R16, [R11] ;  /* 0x000000000b107984 */ /* 0x000e220000000c00 */
[----:B--2---:R-:W-:-:S03]  /*ad2e0*/  F2FP.SATFINITE.E4M3.F32.PACK_AB_MERGE_C R154, R241, R240, RZ ;  /* 0x000000f0f19a723e */ /* 0x004fc600048070ff */
[----:B------:R-:W2:Y:S04]  /*ad2f0*/  LDL.LU R240, [R1+0xab0] ;  /* 0x000ab00001f07983 */ /* 0x000ea80000300800 */
[----:B------:R-:W2:Y:S01]  /*ad300*/  LDL.LU R241, [R1+0xab4] ;  /* 0x000ab40001f17983 */ /* 0x000ea20000300800 */
[----:B---3--:R-:W-:-:S03]  /*ad310*/  F2FP.SATFINITE.E4M3.F32.PACK_AB_MERGE_C R153, R243, R242, RZ ;  /* 0x000000f2f399723e */ /* 0x008fc600048070ff */
[----:B------:R-:W3:Y:S04]  /*ad320*/  LDL.LU R242, [R1+0xab8] ;  /* 0x000ab80001f27983 */ /* 0x000ee80000300800 */
[----:B------:R-:W3:Y:S01]  /*ad330*/  LDL.LU R243, [R1+0xabc] ;  /* 0x000abc0001f37983 */ /* 0x000ee20000300800 */
[----:B------:R-:W-:-:S03]  /*ad340*/  LOP3.LUT R169, R245, 0xffff, RZ, 0xc0, !PT ;  /* 0x0000fffff5a97812 */ /* 0x000fc600078ec0ff */
[----:B------:R-:W4:Y:S04]  /*ad350*/  LDL.LU R244, [R1+0xac0] ;  /* 0x000ac00001f47983 */ /* 0x000f280000300800 */
[----:B------:R-:W4:Y:S01]  /*ad360*/  LDL.LU R245, [R1+0xac4] ;  /* 0x000ac40001f57983 */ /* 0x000f220000300800 */
[----:B------:R-:W-:Y:S02]  /*ad370*/  LOP3.LUT R163, R246, 0xffff, RZ, 0xc0, !PT ;  /* 0x0000fffff6a37812 */ /* 0x000fe400078ec0ff */
[----:B------:R-:W-:Y:S01]  /*ad380*/  LOP3.LUT R171, R247, 0xffff, RZ, 0xc0, !PT ;  /* 0x0000fffff7ab7812 */ /* 0x000fe200078ec0ff */
[----:B------:R-:W4:Y:S01]  /*ad390*/  LDL.LU R246, [R1+0x870] ;  /* 0x0008700001f67983 */ /* 0x000f220000300800 */
[----:B------:R-:W-:-:S03]  /*ad3a0*/  LOP3.LUT R174, R248, 0xffff, RZ, 0xc0, !PT ;  /* 0x0000fffff8ae7812 */ /* 0x000fc600078ec0ff */
[----:B------:R-:W4:Y:S01]  /*ad3b0*/  LDL.LU R247, [R1+0x874] ;  /* 0x0008740001f77983 */ /* 0x000f220000300800 */
[----:B------:R-:W-:-:S03]  /*ad3c0*/  LOP3.LUT R167, R12, 0xffff, RZ, 0xc0, !PT ;  /* 0x0000ffff0ca77812 */ /* 0x000fc600078ec0ff */
        /* <DEDUP_REMOVED lines=60> */
[----:B---3--:R-:W-:-:S05]  /*ad790*/  F2FP.SATFINITE.E4M3.F32.PACK_AB_MERGE_C R16, R243, R242, RZ ;  /* 0x000000f2f310723e */ /* 0x008fca00048070ff */
[----:B------:R0:W-:Y:S01]  /*ad7a0*/  STL [R1+0x469c], R16 ;  /* 0x00469c1001007387 */ /* 0x0001e20000100800 */
[----:B----4-:R-:W-:Y:S02]  /*ad7b0*/  F2FP.SATFINITE.E4M3.F32.PACK_AB_MERGE_C R15, R245, R244, RZ ;  /* 0x000000f4f50f723e */ /* 0x010fe400048070ff */
[----:B0-----:R-:W-:-:S03]  /*ad7c0*/  IADD3 R16, P2, R183, R2, RZ ;  /* 0x00000002b7107210 */ /* 0x001fc60007f5e0ff */
[----:B------:R-:W-:Y:S02]  /*ad7d0*/  STL [R1+0x4694], R15 ;  /* 0x0046940f01007387 */ /* 0x000fe40000100800 */
        /* <DEDUP_REMOVED lines=30> */
[----:B------:R-:W-:Y:S01]  /*ad9c0*/  SHF.R.U32.HI R154, RZ, 0x8, R165 ;  /* 0x00000008ff9a7819 */ /* 0x000fe200000116a5 */
[----:B------:R-:W-:Y:S01]  /*ad9d0*/  IMAD.X R9, R152, 0x1, R3, P2 ;  /* 0x0000000198097824 */ /* 0x000fe200010e0603 */
[----:B------:R-:W-:Y:S02]  /*ad9e0*/  SHF.R.U32.HI R157, RZ, 0x8, R164 ;  /* 0x00000008ff9d7819 */ /* 0x000fe400000116a4 */
[----:B------:R-:W-:Y:S02]  /*ad9f0*/  SHF.R.U32.HI R155, RZ, 0x8, R168 ;  /* 0x00000008ff9b7819 */ /* 0x000fe400000116a8 */
[----:B------:R0:W-:Y:S01]  /*ada00*/  STL.64 [R1+0x1400], R8 ;  /* 0x0014000801007387 */ /* 0x0001e20000100a00 */
[----:B------:R-:W-:Y:S02]  /*ada10*/  LOP3.LUT R154, R154, 0xffff, RZ, 0xc0, !PT ;  /* 0x0000ffff9a9a7812 */ /* 0x000fe400078ec0ff */
[----:B------:R-:W-:Y:S01]  /*ada20*/  LOP3.LUT R157, R157, 0xffff, RZ, 0xc0, !PT ;  /* 0x0000ffff9d9d7812 */ /* 0x000fe200078ec0ff */
[----:B------:R-:W3:Y:S01]  /*ada30*/  LDL.LU R243, [R1+0x7c] ;  /* 0x00007c0001f37983 */ /* 0x000ee20000300800 */
[----:B------:R-:W-:-:S02]  /*ada40*/  LOP3.LUT R155, R155, 0xffff, RZ, 0xc0, !PT ;  /* 0x0000ffff9b9b7812 */ /* 0x000fc400078ec0ff */
[----:B------:R-:W-:Y:S01]  /*ada50*/  PRMT R157, R154, 0x3340, R157 ;  /* 0x000033409a9d7816 */ /* 0x000fe2000000009d */
[----:B------:R-:W4:Y:S01]  /*ada60*/  LDL.LU R244, [R1+0x4808] ;  /* 0x0048080001f47983 */ /* 0x000f220000300800 */
[----:B------:R-:W-:Y:S02]  /*ada70*/  PRMT R155, R155, 0x3340, R0 ;  /* 0x000033409b9b7816 */ /* 0x000fe40000000000 */
[----:B0-----:R-:W-:Y:S01]  /*ada80*/  IADD3 R8, P2, R185, R2, RZ ;  /* 0x00000002b9087210 */ /* 0x001fe20007f5e0ff */
[----:B------:R-:W3:Y:S01]  /*ada90*/  LDL.LU R245, [R1+0xe24] ;  /* 0x000e240001f57983 */ /* 0x000ee20000300800 */
[----:B------:R-:W-:Y:S02]  /*adaa0*/  PRMT R157, R157, 0x5410, R155 ;  /* 0x000054109d9d7816 */ /* 0x000fe4000000009b */
[----:B------:R-:W-:Y:S02]  /*adab0*/  SHF.R.S32.HI R155, RZ, 0x1f, R185 ;  /* 0x0000001fff9b7819 */ /* 0x000fe400000114b9 */
[----:B------:R-:W-:-:S02]  /*adac0*/  F2FP.SATFINITE.E4M3.F32.PACK_AB_MERGE_C R161, R247, R246, RZ ;  /* 0x000000f6f7a1723e */ /* 0x000fc400048070ff */
        /* <DEDUP_REMOVED lines=20> */
[----:B------:R-:W-:Y:S01]  /*adc10*/  BAR.SYNC.DEFER_BLOCKING 0x0 ;  /* 0x0000000000007b1d */ /* 0x000fe20000010000 */
[----:B------:R-:W-:-:S05]  /*adc20*/  SHF.R.U32.HI R153, RZ, 0x8, R166 ;  /* 0x00000008ff997819 */ /* 0x000fca00000116a6 */
[----:B------:R-:W0:Y:S01]  /*adc30*/  LDS.128 R16, [R11] ;  /* 0x000000000b107984 */ /* 0x000e220000000c00 */
[----:B------:R-:W-:Y:S02]  /*adc40*/  SHF.R.U32.HI R163, RZ, 0x8, R163 ;  /* 0x00000008ffa37819 */ /* 0x000fe400000116a3 */
[----:B------:R-:W-:Y:S02]  /*adc50*/  LOP3.LUT R153, R153, 0xffff, RZ, 0xc0, !PT ;  /* 0x0000ffff99997812 */ /* 0x000fe400078ec0ff */
[----:B------:R-:W-:Y:S02]  /*adc60*/  LOP3.LUT R163, R163, 0xffff, RZ, 0xc0, !PT ;  /* 0x0000ffffa3a37812 */ /* 0x000fe400078ec0ff */
[----:B------:R-:W-:Y:S02]  /*adc70*/  SHF.R.U32.HI R156, RZ, 0x8, R173 ;  /* 0x00000008ff9c7819 */ /* 0x000fe400000116ad */
[----:B------:R-:W-:Y:S02]  /*adc80*/  PRMT R163, R153, 0x3340, R163 ;  /* 0x0000334099a37816 */ /* 0x000fe400000000a3 */
[----:B------:R-:W-:-:S02]  /*adc90*/  SHF.R.U32.HI R153, RZ, 0x8, R169 ;  /* 0x00000008ff997819 */ /* 0x000fc400000116a9 */
[----:B------:R-:W-:Y:S02]  /*adca0*/  SHF.R.U32.HI R164, RZ, 0x8, R170 ;  /* 0x00000008ffa47819 */ /* 0x000fe400000116aa */
[----:B------:R-:W-:Y:S02]  /*adcb0*/  SHF.R.U32.HI R154, RZ, 0x8, R174 ;  /* 0x00000008ff9a7819 */ /* 0x000fe400000116ae */
[----:B------:R-:W-:Y:S02]  /*adcc0*/  SHF.R.U32.HI R165, RZ, 0x8, R172 ;  /* 0x00000008ffa57819 */ /* 0x000fe400000116ac */
[----:B------:R-:W-:Y:S02]  /*adcd0*/  LOP3.LUT R153, R153, 0xffff, RZ, 0xc0, !PT ;  /* 0x0000ffff99997812 */ /* 0x000fe400078ec0ff */
[----:B------:R-:W-:Y:S02]  /*adce0*/  LOP3.LUT R156, R156, 0xffff, RZ, 0xc0, !PT ;  /* 0x0000ffff9c9c7812 */ /* 0x000fe400078ec0ff */
[----:B------:R-:W-:-:S02]  /*adcf0*/  LOP3.LUT R164, R164, 0xffff, RZ, 0xc0, !PT ;  /* 0x0000ffffa4a47812 */ /* 0x000fc400078ec0ff */
[----:B------:R-:W-:Y:S02]  /*add00*/  LOP3.LUT R154, R154, 0xffff, RZ, 0xc0, !PT ;  /* 0x0000ffff9a9a7812 */ /* 0x000fe400078ec0ff */
[----:B------:R-:W-:Y:S02]  /*add10*/  LOP3.LUT R165, R165, 0xffff, RZ, 0xc0, !PT ;  /* 0x0000ffffa5a57812 */ /* 0x000fe400078ec0ff */
[----:B------:R-:W-:Y:S02]  /*add20*/  PRMT R153, R153, 0x3340, R0 ;  /* 0x0000334099997816 */ /* 0x000fe40000000000 */
[----:B------:R-:W-:Y:S02]  /*add30*/  PRMT R164, R156, 0x3340, R164 ;  /* 0x000033409ca47816 */ /* 0x000fe400000000a4 */
[--C-:B------:R-:W-:Y:S02]  /*add40*/  PRMT R154, R154, 0x3340, R0.reuse ;  /* 0x000033409a9a7816 */ /* 0x100fe40000000000 */
[----:B------:R-:W-:-:S02]  /*add50*/  PRMT R156, R165, 0x3340, R0 ;  /* 0x00003340a59c7816 */ /* 0x000fc40000000000 */
[----:B------:R-:W-:Y:S01]  /*add60*/  PRMT R152, R163, 0x5410, R153 ;  /* 0x00005410a3987816 */ /* 0x000fe20000000099 */
[----:B0-----:R-:W-:Y:S01]  /*add70*/  STL.64 [R1+0x840], R16 ;  /* 0x0008401001007387 */ /* 0x001fe20000100a00 */
[----:B------:R-:W-:-:S03]  /*add80*/  PRMT R153, R162, 0x5410, R154 ;  /* 0x00005410a2997816 */ /* 0x000fc6000000009a */
[----:B------:R-:W-:Y:S01]  /*add90*/  STL.64 [R1+0x848], R18 ;  /* 0x0008481201007387 */ /* 0x000fe20000100a00 */
[----:B------:R-:W-:Y:S01]  /*adda0*/  BAR.SYNC.DEFER_BLOCKING 0x0 ;  /* 0x0000000000007b1d */ /* 0x000fe20000010000 */
[----:B------:R-:W-:-:S05]  /*addb0*/  PRMT R156, R164, 0x5410, R156 ;  /* 0x00005410a49c7816 */ /* 0x000fca000000009c */
[----:B------:R-:W3:Y:S04]  /*addc0*/  LDL.LU R234, [R1+0xac8] ;  /* 0x000ac80001ea7983 */ /* 0x000ee80000300800 */
[----:B------:R-:W3:Y:S04]  /*addd0*/  LDL.LU R235, [R1+0xacc] ;  /* 0x000acc0001eb7983 */ /* 0x000ee80000300800 */
[----:B------:R-:W3:Y:S01]  /*adde0*/  LDL.LU R236, [R1+0xad0] ;  /* 0x000ad00001ec7983 */ /* 0x000ee20000300800 */
[----:B------:R-:W-:-:S03]  /*addf0*/  PRMT R152, R152, 0x5210, R175 ;  /* 0x0000521098987816 */ /* 0x000fc600000000af */
[----:B------:R-:W3:Y:S01]  /*ade00*/  LDL.LU R237, [R1+0xad4] ;  /* 0x000ad40001ed7983 */ /* 0x000ee20000300800 */
[----:B------:R-:W-:Y:S02]  /*ade10*/  PRMT R153, R153, 0x5210, R177 ;  /* 0x0000521099997816 */ /* 0x000fe400000000b1 */
[----:B------:R-:W-:Y:S01]  /*ade20*/  PRMT R154, R157, 0x5210, R176 ;  /* 0x000052109d9a7816 */ /* 0x000fe200000000b0 */
[----:B------:R-:W3:Y:S01]  /*ade30*/  LDL.LU R238, [R1+0xad8] ;  /* 0x000ad80001ee7983 */ /* 0x000ee20000300800 */
[----:B------:R-:W-:-:S03]  /*ade40*/  PRMT R155, R156, 0x5210, R178 ;  /* 0x000052109c9b7816 */ /* 0x000fc600000000b2 */
[----:B------:R-:W3:Y:S04]  /*ade50*/  LDL.LU R239, [R1+0xadc] ;  /* 0x000adc0001ef7983 */ /* 0x000ee80000300800 */
[----:B------:R2:W-:Y:S01]  /*ade60*/  STSM.16.M88.4 [R222], R152 ;  /* 0x00000098de007844 */ /* 0x0005e20000000200 */
        /* <DEDUP_REMOVED lines=15> */
[----:B------:R-:W-:Y:S02]  /*adf60*/  LOP3.LUT R173, R248, 0xffff, RZ, 0xc0, !PT ;  /* 0x0000fffff8ad7812 */ /* 0x000fe400078ec0ff */
[----:B------:R-:W-:Y:S01]  /*adf70*/  LOP3.LUT R172, R12, 0xffff, RZ, 0xc0, !PT ;  /* 0x0000ffff0cac7812 */ /* 0x000fe200078ec0ff */
        /* <DEDUP_REMOVED lines=9> */
[----:B------:R-:W4:Y:S04]  /*ae010*/  LDL.LU R14, [R1+0x488] ;  /* 0x00048800010e7983 */ /* 0x000f280000300800 */
[----:B------:R-:W4:Y:S01]  /*ae020*/  LDL.LU R8, [R1+0x48c] ;  /* 0x00048c0001087983 */ /* 0x000f220000300800 */
[----:B------:R-:W-:Y:S02]  /*ae030*/  PRMT R152, R168, 0x3340, R0 ;  /* 0x00003340a8987816 */ /* 0x000fe40000000000 */
[----:B------:R-:W-:Y:S02]  /*ae040*/  PRMT R162, R167, 0x3340, R163 ;  /* 0x00003340a7a27816 */ /* 0x000fe400000000a3 */
[----:B------:R-:W-:Y:S02]  /*ae050*/  PRMT R157, R174, 0x3340, R172 ;  /* 0x00003340ae9d7816 */ /* 0x000fe400000000ac */
[----:B------:R-:W-:-:S02]  /*ae060*/  PRMT R162, R162, 0x5410, R152 ;  /* 0x00005410a2a27816 */ /* 0x000fc40000000098 */
[----:B------:R-:W-:Y:S02]  /*ae070*/  PRMT R152, R173, 0x3340, R0 ;  /* 0x00003340ad987816 */ /* 0x000fe40000000000 */
[----:B------:R-:W-:Y:S02]  /*ae080*/  LOP3.LUT R165, R161, 0xffff, RZ, 0xc0, !PT ;  /* 0x0000ffffa1a57812 */ /* 0x000fe400078ec0ff */
        /* <DEDUP_REMOVED lines=9> */
[----:B------:R-:W-:-:S02]  /*ae120*/  LOP3.LUT R177, R158, 0xffff, RZ, 0xc0, !PT ;  /* 0x0000ffff9eb17812 */ /* 0x000fc400078ec0ff */
[----:B------:R-:W-:Y:S02]  /*ae130*/  LOP3.LUT R176, R154, 0xffff, RZ, 0xc0, !PT ;  /* 0x0000ffff9ab07812 */ /* 0x000fe400078ec0ff */
[----:B------:R-:W-:Y:S02]  /*ae140*/  LOP3.LUT R178, R153, 0xffff, RZ, 0xc0, !PT ;  /* 0x0000ffff99b27812 */ /* 0x000fe400078ec0ff */
        /* <DEDUP_REMOVED lines=59> */
[----:B------:R0:W-:Y:S01]  /*ae500*/  STL.64 [R1+0x1360], R8 ;  /* 0x0013600801007387 */ /* 0x0001e20000100a00 */
[----:B------:R-:W-:Y:S02]  /*ae510*/  SHF.R.U32.HI R155, RZ, 0x8, R165 ;  /* 0x00000008ff9b7819 */ /* 0x000fe400000116a5 */
[----:B0-----:R-:W-:-:S05]  /*ae520*/  IADD3 R8, P2, R186, R6, RZ ;  /* 0x00000006ba087210 */ /* 0x001fca0007f5e0ff */
[----:B------:R-:W-:Y:S01]  /*ae530*/  IMAD.X R9, R152, 0x1, R5, P2 ;  /* 0x0000000198097824 */ /* 0x000fe200010e0605 */
[----:B------:R-:W-:-:S04]  /*ae540*/  LOP3.LUT R155, R155, 0xffff, RZ, 0xc0, !PT ;  /* 0x0000ffff9b9b7812 */ /* 0x000fc800078ec0ff */
[----:B------:R0:W-:Y:S01]  /*ae550*/  STL.64 [R1+0x1358], R8 ;  /* 0x0013580801007387 */ /* 0x0001e20000100a00 */
[----:B------:R-:W-:-:S03]  /*ae560*/  PRMT R155, R155, 0x3340, R0 ;  /* 0x000033409b9b7816 */ /* 0x000fc60000000000 */
[----:B------:R-:W2:Y:S01]  /*ae570*/  LDL.LU R240, [R1+0x80] ;  /* 0x0000800001f07983 */ /* 0x000ea20000300800 */
[----:B0-----:R-:W-:-:S03]  /*ae580*/  IADD3 R8, P2, R186, R4, RZ ;  /* 0x00000004ba087210 */ /* 0x001fc60007f5e0ff */
[----:B------:R-:W2:Y:S02]  /*ae590*/  LDL.LU R241, [R1+0x84] ;  /* 0x0000840001f17983 */ /* 0x000ea40000300800 */
[----:B------:R-:W-:Y:S02]  /*ae5a0*/  IMAD.X R9, R152, 0x1, R3, P2 ;  /* 0x0000000198097824 */ /* 0x000fe400010e0603 */
[----:B------:R-:W3:Y:S01]  /*ae5b0*/  LDL.LU R242, [R1+0x88] ;  /* 0x0000880001f27983 */ /* 0x000ee20000300800 */
[----:B------:R-:W-:Y:S02]  /*ae5c0*/  PRMT R157, R157, 0x5410, R155 ;  /* 0x000054109d9d7816 */ /* 0x000fe4000000009b */
[----:B------:R-:W-:Y:S01]  /*ae5d0*/  SHF.R.S32.HI R155, RZ, 0x1f, R189 ;  /* 0x0000001fff9b7819 */ /* 0x000fe200000114bd */
[----:B------:R0:W-:Y:S01]  /*ae5e0*/  STL.64 [R1+0x1350], R8 ;  /* 0x0013500801007387 */ /* 0x0001e20000100a00 */
[----:B------:R-:W-:-:S03]  /*ae5f0*/  F2FP.SATFINITE.E4M3.F32.PACK_AB_MERGE_C R161, R247, R246, RZ ;  /* 0x000000f6f7a1723e */ /* 0x000fc600048070ff */
[----:B------:R-:W3:Y:S01]  /*ae600*/  LDL.LU R243, [R1+0x8c] ;  /* 0x00008c0001f37983 */ /* 0x000ee20000300800 */
[----:B------:R-:W-:-:S03]  /*ae610*/  F2FP.SATFINITE.E4M3.F32.PACK_AB_MERGE_C R160, R12, R248, RZ ;  /* 0x000000f80ca0723e */ /* 0x000fc600048070ff */
[----:B------:R-:W4:Y:S01]  /*ae620*/  LDL.LU R244, [R1+0x482c] ;  /* 0x00482c0001f47983 */ /* 0x000f220000300800 */
[----:B0-----:R-:W-:-:S03]  /*ae630*/  IADD3 R8, P2, R189, R2, RZ ;  /* 0x00000002bd087210 */ /* 0x001fc60007f5e0ff */
[----:B------:R-:W4:Y:S02]  /*ae640*/  LDL.LU R245, [R1+0xe2c] ;  /* 0x000e2c0001f57983 */ /* 0x000f240000300800 */
[----:B------:R-:W-:Y:S02]  /*ae650*/  IMAD.X R9, R155, 0x1, R13, P2 ;  /* 0x000000019b097824 */ /* 0x000fe400010e060d */
[----:B------:R-:W4:Y:S04]  /*ae660*/  LDL.LU R246, [R1+0x4634] ;  /* 0x0046340001f67983 */ /* 0x000f280000300800 */
[----:B------:R-:W4:Y:S04]  /*ae670*/  LDL.LU R247, [R1+0x4830] ;  /* 0x0048300001f77983 */ /* 0x000f280000300800 */
[----:B------:R-:W4:Y:S04]  /*ae680*/  LDL.LU R248, [R1+0xe28] ;  /* 0x000e280001f87983 */ /* 0x000f280000300800 */
[----:B------:R-:W4:Y:S04]  /*ae690*/  LDL.LU R12, [R1+0x4630] ;  /* 0x00463000010c7983 */ /* 0x000f280000300800 */
[----:B------:R0:W-:Y:S04]  /*ae6a0*/  STL.64 [R1+0x1348], R8 ;  /* 0x0013480801007387 */ /* 0x0001e80000100a00 */
[----:B0-----:R-:W2:Y:S04]  /*ae6b0*/  LDL.LU R9, [R1+0x47f0] ;  /* 0x0047f00001097983 */ /* 0x001ea80000300800 */
[----:B------:R-:W4:Y:S04]  /*ae6c0*/  LDL.LU R10, [R1+0x1038] ;  /* 0x00103800010a7983 */ /* 0x000f280000300800 */
[----:B------:R-:W4:Y:S04]  /*ae6d0*/  LDL.LU R14, [R1+0x47ec] ;  /* 0x0047ec00010e7983 */ /* 0x000f280000300800 */
[----:B------:R-:W4:Y:S01]  /*ae6e0*/  LDL.LU R8, [R1+0x1034] ;  /* 0x0010340001087983 */ /* 0x000f220000300800 */
        /* <DEDUP_REMOVED lines=23> */
[----:B------:R-:W-:Y:S02]  /*ae860*/  PRMT R154, R156, 0x3340, R0 ;  /* 0x000033409c9a7816 */ /* 0x000fe40000000000 */
[----:B------:R-:W-:-:S02]  /*ae870*/  SHF.R.U32.HI R153, RZ, 0x8, R168 ;  /* 0x00000008ff997819 */ /* 0x000fc400000116a8 */
[----:B------:R-:W-:Y:S01]  /*ae880*/  SHF.R.U32.HI R156, RZ, 0x8, R171 ;  /* 0x00000008ff9c7819 */ /* 0x000fe200000116ab */
[----:B0-----:R-:W-:Y:S04]  /*ae890*/  STL.64 [R1+0x820], R16 ;  /* 0x0008201001007387 */ /* 0x001fe80000100a00 */
[----:B------:R-:W-:Y:S04]  /*ae8a0*/  STL.64 [R1+0x828], R18 ;  /* 0x0008281201007387 */ /* 0x000fe80000100a00 */
[----:B------:R-:W4:Y:S04]  /*ae8b0*/  LDL.LU R234, [R1+0xaf8] ;  /* 0x000af80001ea7983 */ /* 0x000f280000300800 */
[----:B------:R-:W4:Y:S01]  /*ae8c0*/  LDL.LU R235, [R1+0xafc] ;  /* 0x000afc0001eb7983 */ /* 0x000f220000300800 */
[----:B------:R-:W-:Y:S01]  /*ae8d0*/  SHF.R.U32.HI R164, RZ, 0x8, R169 ;  /* 0x00000008ffa47819 */ /* 0x000fe200000116a9 */
[----:B------:R-:W-:Y:S01]  /*ae8e0*/  BAR.SYNC.DEFER_BLOCKING 0x0 ;  /* 0x0000000000007b1d */ /* 0x000fe20000010000 */
[----:B------:R-:W-:-:S02]  /*ae8f0*/  SHF.R.U32.HI R165, RZ, 0x8, R170 ;  /* 0x00000008ffa57819 */ /* 0x000fc400000116aa */
[----:B------:R-:W-:Y:S02]  /*ae900*/  LOP3.LUT R153, R153, 0xffff, RZ, 0xc0, !PT ;  /* 0x0000ffff99997812 */ /* 0x000fe400078ec0ff */
[----:B------:R-:W-:Y:S02]  /*ae910*/  LOP3.LUT R156, R156, 0xffff, RZ, 0xc0, !PT ;  /* 0x0000ffff9c9c7812 */ /* 0x000fe400078ec0ff */
[----:B------:R-:W-:Y:S01]  /*ae920*/  LOP3.LUT R164, R164, 0xffff, RZ, 0xc0, !PT ;  /* 0x0000ffffa4a47812 */ /* 0x000fe200078ec0ff */
[----:B------:R-:W4:Y:S01]  /*ae930*/  LDL.LU R236, [R1+0xb00] ;  /* 0x000b000001ec7983 */ /* 0x000f220000300800 */
[----:B------:R-:W-:Y:S02]  /*ae940*/  LOP3.LUT R165, R165, 0xffff, RZ, 0xc0, !PT ;  /* 0x0000ffffa5a57812 */ /* 0x000fe400078ec0ff */
[----:B------:R-:W-:Y:S01]  /*ae950*/  PRMT R153, R153, 0x3340, R0 ;  /* 0x0000334099997816 */ /* 0x000fe20000000000 */
        /* <DEDUP_REMOVED lines=8> */
[----:B------:R-:W-:Y:S02]  /*ae9e0*/  PRMT R152, R152, 0x5210, R175 ;  /* 0x0000521098987816 */ /* 0x000fe400000000af */
[----:B------:R-:W-:-:S02]  /*ae9f0*/  PRMT R153, R153, 0x5210, R177 ;  /* 0x0000521099997816 */ /* 0x000fc400000000b1 */
[----:B------:R-:W-:Y:S02]  /*aea00*/  PRMT R154, R157, 0x5210, R176 ;  /* 0x000052109d9a7816 */ /* 0x000fe400000000b0 */
[----:B------:R-:W-:-:S05]  /*aea10*/  PRMT R155, R156, 0x5210, R178 ;  /* 0x000052109c9b7816 */ /* 0x000fca00000000b2 */
[----:B------:R0:W-:Y:S01]  /*aea20*/  STSM.16.M88.4 [R222], R152 ;  /* 0x00000098de007844 */ /* 0x0001e20000000200 */
[----:B------:R-:W-:Y:S01]  /*aea30*/  BAR.SYNC.DEFER_BLOCKING 0x0 ;  /* 0x0000000000007b1d */ /* 0x000fe20000010000 */
[----:B--2---:R-:W-:-:S05]  /*aea40*/  LOP3.LUT R174, R9, 0xffff, RZ, 0xc0, !PT ;  /* 0x0000ffff09ae7812 */ /* 0x004fca00078ec0ff */
[----:B------:R-:W1:Y:S01]  /*aea50*/  LDS.128 R16, [R11] ;  /* 0x000000000b107984 */ /* 0x000e620000000c00 */
[----:B0-----:R-:W-:Y:S02]  /*aea60*/  F2FP.SATFINITE.E4M3.F32.PACK_AB_MERGE_C R154, R241, R240, RZ ;  /* 0x000000f0f19a723e */ /* 0x001fe400048070ff */
[----:B---3--:R-:W-:Y:S01]  /*aea70*/  F2FP.SATFINITE.E4M3.F32.PACK_AB_MERGE_C R153, R243, R242, RZ ;  /* 0x000000f2f399723e */ /* 0x008fe200048070ff */
[----:B------:R-:W2:Y:S01]  /*aea80*/  LDL.LU R240, [R1+0xb10] ;  /* 0x000b100001f07983 */ /* 0x000ea20000300800 */
[----:B----4-:R-:W-:-:S03]  /*aea90*/  LOP3.LUT R170, R244, 0xffff, RZ, 0xc0, !PT ;  /* 0x0000fffff4aa7812 */ /* 0x010fc600078ec0ff */
[----:B------:R-:W2:Y:S01]  /*aeaa0*/  LDL.LU R241, [R1+0xb14] ;  /* 0x000b140001f17983 */ /* 0x000ea20000300800 */
[----:B------:R-:W-:-:S03]  /*aeab0*/  LOP3.LUT R171, R245, 0xffff, RZ, 0xc0, !PT ;  /* 0x0000fffff5ab7812 */ /* 0x000fc600078ec0ff */
[----:B------:R-:W3:Y:S01]  /*aeac0*/  LDL.LU R242, [R1+0xb18] ;  /* 0x000b180001f27983 */ /* 0x000ee20000300800 */
[----:B------:R-:W-:-:S03]  /*aead0*/  LOP3.LUT R168, R246, 0xffff, RZ, 0xc0, !PT ;  /* 0x0000fffff6a87812 */ /* 0x000fc600078ec0ff */
[----:B------:R-:W3:Y:S01]  /*aeae0*/  LDL.LU R243, [R1+0xb1c] ;  /* 0x000b1c0001f37983 */ /* 0x000ee20000300800 */
        /* <DEDUP_REMOVED lines=12> */
[----:B------:R-:W2:Y:S04]  /*aebb0*/  LDL.LU R9, [R1+0x490] ;  /* 0x0004900001097983 */ /* 0x000ea80000300800 */
[----:B------:R-:W2:Y:S04]  /*aebc0*/  LDL.LU R10, [R1+0x494] ;  /* 0x00049400010a7983 */ /* 0x000ea80000300800 */
[----:B------:R-:W3:Y:S04]  /*aebd0*/  LDL.LU R14, [R1+0x498] ;  /* 0x00049800010e7983 */ /* 0x000ee80000300800 */
[----:B------:R-:W3:Y:S01]  /*aebe0*/  LDL.LU R8, [R1+0x49c] ;  /* 0x00049c0001087983 */ /* 0x000ee20000300800 */
[----:B------:R-:W-:-:S02]  /*aebf0*/  PRMT R152, R171, 0x3340, R0 ;  /* 0x00003340ab987816 */ /* 0x000fc40000000000 */
[----:B------:R-:W-:Y:S02]  /*aec00*/  PRMT R162, R170, 0x3340, R168 ;  /* 0x00003340aaa27816 */ /* 0x000fe400000000a8 */
[----:B------:R-:W-:Y:S02]  /*aec10*/  PRMT R157, R164, 0x3340, R163 ;  /* 0x00003340a49d7816 */ /* 0x000fe400000000a3 */
[----:B------:R-:W-:Y:S02]  /*aec20*/  PRMT R162, R162, 0x5410, R152 ;  /* 0x00005410a2a27816 */ /* 0x000fe40000000098 */
[----:B------:R-:W-:Y:S02]  /*aec30*/  PRMT R152, R169, 0x3340, R0 ;  /* 0x00003340a9987816 */ /* 0x000fe40000000000 */
[----:B------:R-:W-:Y:S02]  /*aec40*/  LOP3.LUT R173, R161, 0xffff, RZ, 0xc0, !PT ;  /* 0x0000ffffa1ad7812 */ /* 0x000fe400078ec0ff */
[----:B------:R-:W-:-:S02]  /*aec50*/  PRMT R157, R157, 0x5410, R152 ;  /* 0x000054109d9d7816 */ /* 0x000fc40000000098 */
[----:B------:R-:W-:Y:S02]  /*aec60*/  PRMT R152, R173, 0x3340, R0 ;  /* 0x00003340ad987816 */ /* 0x000fe40000000000 */
[----:B------:R-:W-:Y:S02]  /*aec70*/  PRMT R156, R174, 0x3340, R172 ;  /* 0x00003340ae9c7816 */ /* 0x000fe400000000ac */
[----:B------:R-:W-:Y:S02]  /*aec80*/  LOP3.LUT R166, R160, 0xffff, RZ, 0xc0, !PT ;  /* 0x0000ffffa0a67812 */ /* 0x000fe400078ec0ff */
[----:B------:R-:W-:Y:S02]  /*aec90*/  PRMT R156, R156, 0x5410, R152 ;  /* 0x000054109c9c7816 */ /* 0x000fe40000000098 */
[----:B------:R-:W-:Y:S02]  /*aeca0*/  PRMT R152, R166, 0x3340, R0 ;  /* 0x00003340a6987816 */ /* 0x000fe40000000000 */
[----:B------:R-:W-:-:S02]  /*aecb0*/  PRMT R155, R167, 0x3340, R165 ;  /* 0x00003340a79b7816 */ /* 0x000fc400000000a5 */
[----:B------:R-:W-:Y:S02]  /*aecc0*/  LOP3.LUT R175, R159, 0xffff, RZ, 0xc0, !PT ;  /* 0x0000ffff9faf7812 */ /* 0x000fe400078ec0ff */
[----:B------:R-:W-:Y:S02]  /*aecd0*/  PRMT R155, R155, 0x5410, R152 ;  /* 0x000054109b9b7816 */ /* 0x000fe40000000098 */
[----:B------:R-:W-:Y:S02]  /*aece0*/  LOP3.LUT R177, R158, 0xffff, RZ, 0xc0, !PT ;  /* 0x0000ffff9eb17812 */ /* 0x000fe400078ec0ff */
        /* <DEDUP_REMOVED lines=13> */
[----:B------:R0:W-:Y:S01]  /*aedc0*/  STL.64 [R1+0x1328], R16 ;  /* 0x0013281001007387 */ /* 0x0001e20000100a00 */
[----:B------:R-:W-:Y:S02]  /*aedd0*/  F2FP.SATFINITE.E4M3.F32.PACK_AB_MERGE_C R15, R235, R234, RZ ;  /* 0x000000eaeb0f723e */ /* 0x000fe400048070ff */
        /* <DEDUP_REMOVED lines=8> */
[----:B------:R-:W-:Y:S01]  /*aee60*/  IMAD.X R17, R152, 0x1, R3, P2 ;  /* 0x0000000198117824 */ /* 0x000fe200010e0603 */
[----:B------:R-:W-:-:S04]  /*aee70*/  SHF.R.S32.HI R152, RZ, 0x1f, R191 ;  /* 0x0000001fff987819 */ /* 0x000fc800000114bf */
[----:B------:R0:W-:Y:S02]  /*aee80*/  STL.64 [R1+0x1310], R16 ;  /* 0x0013101001007387 */ /* 0x0001e40000100a00 */
[----:B0-----:R-:W-:-:S05]  /*aee90*/  IADD3 R16, P2, R191, R2, RZ ;  /* 0x00000002bf107210 */ /* 0x001fca0007f5e0ff */
[----:B------:R-:W-:-:S05]  /*aeea0*/  IMAD.X R17, R152, 0x1, R13, P2 ;  /* 0x0000000198117824 */ /* 0x000fca00010e060d */
[----:B------:R0:W-:Y:S02]  /*aeeb0*/  STL.64 [R1+0x1308], R16 ;  /* 0x0013081001007387 */ /* 0x0001e40000100a00 */
[----:B0-----:R-:W-:-:S05]  /*aeec0*/  IADD3 R16, P2, R191, R0, RZ ;  /* 0x00000000bf107210 */ /* 0x001fca0007f5e0ff */
[----:B------:R-:W-:-:S05]  /*aeed0*/  IMAD.X R17, R152, 0x1, R7, P2 ;  /* 0x0000000198117824 */ /* 0x000fca00010e0607 */
[----:B------:R-:W-:Y:S01]  /*aeee0*/  STL.64 [R1+0x1300], R16 ;  /* 0x0013001001007387 */ /* 0x000fe20000100a00 */
[----:B------:R-:W-:-:S04]  /*aeef0*/  SHF.R.U32.HI R162, RZ, 0x8, R168 ;  /* 0x00000008ffa27819 */ /* 0x000fc800000116a8 */
[----:B------:R-:W-:Y:S02]  /*aef00*/  LOP3.LUT R162, R162, 0xffff, RZ, 0xc0, !PT ;  /* 0x0000ffffa2a27812 */ /* 0x000fe400078ec0ff */
[----:B------:R-:W-:Y:S02]  /*aef10*/  SHF.R.U32.HI R155, RZ, 0x8, R167 ;  /* 0x00000008ff9b7819 */ /* 0x000fe400000116a7 */
[----:B------:R-:W-:Y:S02]  /*aef20*/  SHF.R.U32.HI R156, RZ, 0x8, R165 ;  /* 0x00000008ff9c7819 */ /* 0x000fe400000116a5 */
[----:B------:R-:W-:Y:S02]  /*aef30*/  SHF.R.U32.HI R157, RZ, 0x8, R166 ;  /* 0x00000008ff9d7819 */ /* 0x000fe400000116a6 */
[----:B------:R-:W-:Y:S02]  /*aef40*/  LOP3.LUT R155, R155, 0xffff, RZ, 0xc0, !PT ;  /* 0x0000ffff9b9b7812 */ /* 0x000fe400078ec0ff */
[----:B------:R-:W-:-:S02]  /*aef50*/  LOP3.LUT R156, R156, 0xffff, RZ, 0xc0, !PT ;  /* 0x0000ffff9c9c7812 */ /* 0x000fc400078ec0ff */
[----:B------:R-:W-:Y:S02]  /*aef60*/  LOP3.LUT R157, R157, 0xffff, RZ, 0xc0, !PT ;  /* 0x0000ffff9d9d7812 */ /* 0x000fe400078ec0ff */
[----:B------:R-:W-:Y:S02]  /*aef70*/  PRMT R156, R155, 0x3340, R156 ;  /* 0x000033409b9c7816 */ /* 0x000fe4000000009c */
[----:B------:R-:W-:Y:S02]  /*aef80*/  PRMT R155, R157, 0x3340, R0 ;  /* 0x000033409d9b7816 */ /* 0x000fe40000000000 */
[----:B--2---:R-:W-:Y:S02]  /*aef90*/  F2FP.SATFINITE.E4M3.F32.PACK_AB_MERGE_C R159, R10, R9, RZ ;  /* 0x000000090a9f723e */ /* 0x004fe400048070ff */
[----:B---3--:R-:W-:Y:S02]  /*aefa0*/  F2FP.SATFINITE.E4M3.F32.PACK_AB_MERGE_C R158, R8, R14, RZ ;  /* 0x0000000e089e723e */ /* 0x008fe400048070ff */
[----:B------:R-:W-:-:S05]  /*aefb0*/  IADD3 R8, P2, R191, R6, RZ ;  /* 0x00000006bf087210 */ /* 0x000fca0007f5e0ff */
        /* <DEDUP_REMOVED lines=17> */
[----:B------:R0:W-:Y:S01]  /*af0d0*/  STL.64 [R1+0x12d8], R8 ;  /* 0x0012d80801007387 */ /* 0x0001e20000100a00 */
[----:B------:R-:W-:Y:S02]  /*af0e0*/  F2FP.SATFINITE.E4M3.F32.PACK_AB_MERGE_C R218, R241, R240, RZ ;  /* 0x000000f0f1da723e */ /* 0x000fe400048070ff */
[----:B------:R-:W-:Y:S01]  /*af0f0*/  F2FP.SATFINITE.E4M3.F32.PACK_AB_MERGE_C R217, R243, R242, RZ ;  /* 0x000000f2f3d9723e */ /* 0x000fe200048070ff */
[----:B------:R-:W2:Y:S01]  /*af100*/  LDL.LU R240, [R1+0x90] ;  /* 0x0000900001f07983 */ /* 0x000ea20000300800 */
[----:B------:R-:W-:-:S03]  /*af110*/  PRMT R156, R156, 0x5410, R155 ;  /* 0x000054109c9c7816 */ /* 0x000fc6000000009b */
[----:B------:R-:W2:Y:S01]  /*af120*/  LDL.LU R241, [R1+0x94] ;  /* 0x0000940001f17983 */ /* 0x000ea20000300800 */
[----:B0-----:R-:W-:-:S03]  /*af130*/  IADD3 R8, P2, R190, R4, RZ ;  /* 0x00000004be087210 */ /* 0x001fc60007f5e0ff */
[----:B------:R-:W3:Y:S02]  /*af140*/  LDL.LU R242, [R1+0x98] ;  /* 0x0000980001f27983 */ /* 0x000ee40000300800 */
[----:B------:R-:W-:Y:S01]  /*af150*/  IMAD.X R9, R152, 0x1, R3, P2 ;  /* 0x0000000198097824 */ /* 0x000fe200010e0603 */
[----:B------:R-:W-:-:S04]  /*af160*/  SHF.R.S32.HI R155, RZ, 0x1f, R193 ;  /* 0x0000001fff9b7819 */ /* 0x000fc800000114c1 */
[----:B------:R0:W-:Y:S01]  /*af170*/  STL.64 [R1+0x12d0], R8 ;  /* 0x0012d00801007387 */ /* 0x0001e20000100a00 */
[----:B----4-:R-:W-:-:S03]  /*af180*/  F2FP.SATFINITE.E4M3.F32.PACK_AB_MERGE_C R220, R245, R244, RZ ;  /* 0x000000f4f5dc723e */ /* 0x010fc600048070ff */
[----:B------:R-:W3:Y:S01]  /*af190*/  LDL.LU R243, [R1+0x9c] ;  /* 0x00009c0001f37983 */ /* 0x000ee20000300800 */
[----:B------:R-:W-:-:S03]  /*af1a0*/  F2FP.SATFINITE.E4M3.F32.PACK_AB_MERGE_C R161, R247, R246, RZ ;  /* 0x000000f6f7a1723e */ /* 0x000fc600048070ff */
[----:B------:R-:W4:Y:S01]  /*af1b0*/  LDL.LU R244, [R1+0x4874] ;  /* 0x0048740001f47983 */ /* 0x000f220000300800 */
[----:B0-----:R-:W-:-:S03]  /*af1c0*/  IADD3 R8, P2, R193, R2, RZ ;  /* 0x00000002c1087210 */ /* 0x001fc60007f5e0ff */
[----:B------:R-:W3:Y:S01]  /*af1d0*/  LDL.LU R245, [R1+0xe34] ;  /* 0x000e340001f57983 */ /* 0x000ee20000300800 */
[----:B------:R-:W-:Y:S01]  /*af1e0*/  F2FP.SATFINITE.E4M3.F32.PACK_AB_MERGE_C R160, R12, R248, RZ ;  /* 0x000000f80ca0723e */ /* 0x000fe200048070ff */
[----:B------:R-:W-:Y:S02]  /*af1f0*/  IMAD.X R9, R155, 0x1, R13, P2 ;  /* 0x000000019b097824 */ /* 0x000fe400010e060d */
[----:B------:R-:W3:Y:S04]  /*af200*/  LDL.LU R246, [R1+0x4640] ;  /* 0x0046400001f67983 */ /* 0x000ee80000300800 */
        /* <DEDUP_REMOVED lines=18> */
[----:B------:R-:W-:Y:S02]  /*af330*/  SHF.R.U32.HI R153, RZ, 0x8, R164 ;  /* 0x00000008ff997819 */ /* 0x000fe400000116a4 */
[----:B------:R-:W-:Y:S02]  /*af340*/  SHF.R.U32.HI R164, RZ, 0x8, R163 ;  /* 0x00000008ffa47819 */ /* 0x000fe400000116a3 */
[----:B------:R-:W-:Y:S01]  /*af350*/  LOP3.LUT R153, R153, 0xffff, RZ, 0xc0, !PT ;  /* 0x0000ffff99997812 */ /* 0x000fe200078ec0ff */
[----:B------:R-:W0:Y:S01]  /*af360*/  LDS.128 R16, [R11] ;  /* 0x000000000b107984 */ /* 0x000e220000000c00 */
[----:B------:R-:W-:Y:S02]  /*af370*/  LOP3.LUT R164, R164, 0xffff, RZ, 0xc0, !PT ;  /* 0x0000ffffa4a47812 */ /* 0x000fe400078ec0ff */
[----:B------:R-:W-:-:S02]  /*af380*/  SHF.R.U32.HI R154, RZ, 0x8, R169 ;  /* 0x00000008ff9a7819 */ /* 0x000fc400000116a9 */
[----:B------:R-:W-:Y:S02]  /*af390*/  PRMT R164, R153, 0x3340, R164 ;  /* 0x0000334099a47816 */ /* 0x000fe400000000a4 */
[----:B------:R-:W-:Y:S02]  /*af3a0*/  SHF.R.U32.HI R153, RZ, 0x8, R171 ;  /* 0x00000008ff997819 */ /* 0x000fe400000116ab */
[----:B------:R-:W-:Y:S02]  /*af3b0*/  SHF.R.U32.HI R157, RZ, 0x8, R174 ;  /* 0x00000008ff9d7819 */ /* 0x000fe400000116ae */
[----:B------:R-:W-:Y:S02]  /*af3c0*/  SHF.R.U32.HI R163, RZ, 0x8, R172 ;  /* 0x00000008ffa37819 */ /* 0x000fe400000116ac */
[----:B------:R-:W-:Y:S02]  /*af3d0*/  SHF.R.U32.HI R165, RZ, 0x8, R173 ;  /* 0x00000008ffa57819 */ /* 0x000fe400000116ad */
[----:B------:R-:W-:-:S02]  /*af3e0*/  LOP3.LUT R153, R153, 0xffff, RZ, 0xc0, !PT ;  /* 0x0000ffff99997812 */ /* 0x000fc400078ec0ff */
[----:B------:R-:W-:Y:S02]  /*af3f0*/  LOP3.LUT R154, R154, 0xffff, RZ, 0xc0, !PT ;  /* 0x0000ffff9a9a7812 */ /* 0x000fe400078ec0ff */
[----:B------:R-:W-:Y:S02]  /*af400*/  LOP3.LUT R157, R157, 0xffff, RZ, 0xc0, !PT ;  /* 0x0000ffff9d9d7812 */ /* 0x000fe400078ec0ff */
[----:B------:R-:W-:Y:S02]  /*af410*/  LOP3.LUT R163, R163, 0xffff, RZ, 0xc0, !PT ;  /* 0x0000ffffa3a37812 */ /* 0x000fe400078ec0ff */
[----:B------:R-:W-:Y:S02]  /*af420*/  LOP3.LUT R165, R165, 0xffff, RZ, 0xc0, !PT ;  /* 0x0000ffffa5a57812 */ /* 0x000fe400078ec0ff */
[--C-:B------:R-:W-:Y:S02]  /*af430*/  PRMT R153, R153, 0x3340, R0.reuse ;  /* 0x0000334099997816 */ /* 0x100fe40000000000 */
[----:B------:R-:W-:-:S02]  /*af440*/  PRMT R154, R154, 0x3340, R0 ;  /* 0x000033409a9a7816 */ /* 0x000fc40000000000 */
[----:B------:R-:W-:Y:S02]  /*af450*/  PRMT R163, R157, 0x3340, R163 ;  /* 0x000033409da37816 */ /* 0x000fe400000000a3 */
[----:B------:R-:W-:Y:S02]  /*af460*/  PRMT R157, R165, 0x3340, R0 ;  /* 0x00003340a59d7816 */ /* 0x000fe40000000000 */
[----:B------:R-:W-:Y:S02]  /*af470*/  PRMT R152, R162, 0x5410, R153 ;  /* 0x00005410a2987816 */ /* 0x000fe40000000099 */
[----:B------:R-:W-:Y:S02]  /*af480*/  PRMT R153, R164, 0x5410, R154 ;  /* 0x00005410a4997816 */ /* 0x000fe4000000009a */
[----:B------:R-:W-:Y:S02]  /*af490*/  PRMT R154, R163, 0x5410, R157 ;  /* 0x00005410a39a7816 */ /* 0x000fe4000000009d */
[----:B------:R-:W-:Y:S01]  /*af4a0*/  PRMT R152, R152, 0x5210, R175 ;  /* 0x0000521098987816 */ /* 0x000fe200000000af */
[----:B0-----:R-:W-:Y:S01]  /*af4b0*/  STL.64 [R1+0x800], R16 ;  /* 0x0008001001007387 */ /* 0x001fe20000100a00 */
[----:B------:R-:W-:-:S02]  /*af4c0*/  PRMT R153, R153, 0x5210, R177 ;  /* 0x0000521099997816 */ /* 0x000fc400000000b1 */
[----:B------:R-:W-:Y:S01]  /*af4d0*/  PRMT R154, R154, 0x5210, R176 ;  /* 0x000052109a9a7816 */ /* 0x000fe200000000b0 */
[----:B------:R-:W-:Y:S01]  /*af4e0*/  STL.64 [R1+0x808], R18 ;  /* 0x0008081201007387 */ /* 0x000fe20000100a00 */
[----:B------:R-:W-:Y:S01]  /*af4f0*/  BAR.SYNC.DEFER_BLOCKING 0x0 ;  /* 0x0000000000007b1d */ /* 0x000fe20000010000 */
[----:B------:R-:W-:Y:S02]  /*af500*/  PRMT R155, R156, 0x5210, R178 ;  /* 0x000052109c9b7816 */ /* 0x000fe400000000b2 */
[----:B------:R-:W-:Y:S02]  /*af510*/  F2FP.SATFINITE.E4M3.F32.PACK_AB_MERGE_C R216, R237, R236, RZ ;  /* 0x000000ecedd8723e */ /* 0x000fe400048070ff */
[----:B------:R-:W-:Y:S01]  /*af520*/  F2FP.SATFINITE.E4M3.F32.PACK_AB_MERGE_C R23, R239, R238, RZ ;  /* 0x000000eeef17723e */ /* 0x000fe200048070ff */
        /* <DEDUP_REMOVED lines=10> */
[----:B--2---:R-:W-:Y:S02]  /*af5d0*/  F2FP.SATFINITE.E4M3.F32.PACK_AB_MERGE_C R154, R241, R240, RZ ;  /* 0x000000f0f19a723e */ /* 0x004fe400048070ff */
[----:B---3--:R-:W-:Y:S01]  /*af5e0*/  F2FP.SATFINITE.E4M3.F32.PACK_AB_MERGE_C R153, R243, R242, RZ ;  /* 0x000000f2f399723e */ /* 0x008fe200048070ff */
[----:B------:R-:W2:Y:S01]  /*af5f0*/  LDL.LU R240, [R1+0xb40] ;  /* 0x000b400001f07983 */ /* 0x000ea20000300800 */
[----:B------:R-:W-:-:S03]  /*af600*/  LOP3.LUT R168, R245, 0xffff, RZ, 0xc0, !PT ;  /* 0x0000fffff5a87812 */ /* 0x000fc600078ec0ff */
        /* <DEDUP_REMOVED lines=8> */
[----:B------:R-:W4:Y:S04]  /*af690*/  LDL.LU R245, [R1+0xb54] ;  /* 0x000b540001f57983 */ /* 0x000f280000300800 */
[----:B------:R-:W4:Y:S04]  /*af6a0*/  LDL.LU R246, [R1+0x8a0] ;  /* 0x0008a00001f67983 */ /* 0x000f280000300800 */
[----:B------:R-:W4:Y:S04]  /*af6b0*/  LDL.LU R247, [R1+0x8a4] ;  /* 0x0008a40001f77983 */ /* 0x000f280000300800 */
[----:B------:R-:W4:Y:S01]  /*af6c0*/  LDL.LU R248, [R1+0x8a8] ;  /* 0x0008a80001f87983 */ /* 0x000f220000300800 */
[----:B------:R-:W-:-:S03]  /*af6d0*/  LOP3.LUT R166, R9, 0xffff, RZ, 0xc0, !PT ;  /* 0x0000ffff09a67812 */ /* 0x000fc600078ec0ff */
[----:B------:R-:W4:Y:S01]  /*af6e0*/  LDL.LU R12, [R1+0x8ac] ;  /* 0x0008ac00010c7983 */ /* 0x000f220000300800 */
[----:B------:R-:W-:-:S03]  /*af6f0*/  LOP3.LUT R164, R10, 0xffff, RZ, 0xc0, !PT ;  /* 0x0000ffff0aa47812 */ /* 0x000fc600078ec0ff */
[----:B------:R-:W2:Y:S01]  /*af700*/  LDL.LU R9, [R1+0x4a0] ;  /* 0x0004a00001097983 */ /* 0x000ea20000300800 */
[----:B------:R-:W-:-:S03]  /*af710*/  LOP3.LUT R171, R14, 0xffff, RZ, 0xc0, !PT ;  /* 0x0000ffff0eab7812 */ /* 0x000fc600078ec0ff */
[----:B------:R-:W2:Y:S01]  /*af720*/  LDL.LU R10, [R1+0x4a4] ;  /* 0x0004a400010a7983 */ /* 0x000ea20000300800 */
[----:B------:R-:W-:-:S03]  /*af730*/  LOP3.LUT R169, R8, 0xffff, RZ, 0xc0, !PT ;  /* 0x0000ffff08a97812 */ /* 0x000fc600078ec0ff */
[----:B------:R-:W3:Y:S04]  /*af740*/  LDL.LU R14, [R1+0x4a8] ;  /* 0x0004a800010e7983 */ /* 0x000ee80000300800 */
[----:B------:R-:W3:Y:S01]  /*af750*/  LDL.LU R8, [R1+0x4ac] ;  /* 0x0004ac0001087983 */ /* 0x000ee20000300800 */
        /* <DEDUP_REMOVED lines=48> */
[----:B------:R-:W-:-:S04]  /*afa60*/  SHF.R.U32.HI R155, RZ, 0x8, R165 ;  /* 0x00000008ff9b7819 */ /* 0x000fc800000116a5 */
[----:B------:R-:W-:-:S04]  /*afa70*/  LOP3.LUT R155, R155, 0xffff, RZ, 0xc0, !PT ;  /* 0x0000ffff9b9b7812 */ /* 0x000fc800078ec0ff */
        /* <DEDUP_REMOVED lines=61> */
[----:B------:R-:W-:Y:S02]  /*afe50*/  SHF.R.U32.HI R153, RZ, 0x8, R167 ;  /* 0x00000008ff997819 */ /* 0x000fe400000116a7 */
[----:B------:R-:W-:Y:S01]  /*afe60*/  SHF.R.U32.HI R163, RZ, 0x8, R163 ;  /* 0x00000008ffa37819 */ /* 0x000fe200000116a3 */
[----:B------:R-:W0:Y:S01]  /*afe70*/  LDS.128 R16, [R11] ;  /* 0x000000000b107984 */ /* 0x000e220000000c00 */
[----:B------:R-:W-:-:S02]  /*afe80*/  SHF.R.U32.HI R156, RZ, 0x8, R173 ;  /* 0x00000008ff9c7819 */ /* 0x000fc400000116ad */
[----:B------:R-:W-:Y:S02]  /*afe90*/  LOP3.LUT R154, R154, 0xffff, RZ, 0xc0, !PT ;  /* 0x0000ffff9a9a7812 */ /* 0x000fe400078ec0ff */
[----:B------:R-:W-:Y:S02]  /*afea0*/  LOP3.LUT R162, R162, 0xffff, RZ, 0xc0, !PT ;  /* 0x0000ffffa2a27812 */ /* 0x000fe400078ec0ff */
[----:B------:R-:W-:Y:S02]  /*afeb0*/  LOP3.LUT R153, R153, 0xffff, RZ, 0xc0, !PT ;  /* 0x0000ffff99997812 */ /* 0x000fe400078ec0ff */
[----:B------:R-:W-:Y:S02]  /*afec0*/  LOP3.LUT R163, R163, 0xffff, RZ, 0xc0, !PT ;  /* 0x0000ffffa3a37812 */ /* 0x000fe400078ec0ff */
[----:B------:R-:W-:Y:S02]  /*afed0*/  LOP3.LUT R156, R156, 0xffff, RZ, 0xc0, !PT ;  /* 0x0000ffff9c9c7812 */ /* 0x000fe400078ec0ff */
[----:B------:R-:W-:-:S02]  /*afee0*/  PRMT R162, R154, 0x3340, R162 ;  /* 0x000033409aa27816 */ /* 0x000fc400000000a2 */
[----:B------:R-:W-:Y:S02]  /*afef0*/  PRMT R163, R153, 0x3340, R163 ;  /* 0x0000334099a37816 */ /* 0x000fe400000000a3 */
[----:B------:R-:W-:Y:S02]  /*aff00*/  PRMT R154, R156, 0x3340, R0 ;  /* 0x000033409c9a7816 */ /* 0x000fe40000000000 */
[----:B------:R-:W-:Y:S02]  /*aff10*/  SHF.R.U32.HI R153, RZ, 0x8, R168 ;  /* 0x00000008ff997819 */ /* 0x000fe400000116a8 */
[----:B------:R-:W-:Y:S02]  /*aff20*/  SHF.R.U32.HI R156, RZ, 0x8, R171 ;  /* 0x00000008ff9c7819 */ /* 0x000fe400000116ab */
[----:B------:R-:W-:Y:S02]  /*aff30*/  SHF.R.U32.HI R164, RZ, 0x8, R169 ;  /* 0x00000008ffa47819 */ /* 0x000fe400000116a9 */
[----:B------:R-:W-:-:S02]  /*aff40*/  SHF.R.U32.HI R165, RZ, 0x8, R170 ;  /* 0x00000008ffa57819 */ /* 0x000fc400000116aa */
        /* <DEDUP_REMOVED lines=9> */
[----:B------:R-:W-:Y:S01]  /*affe0*/  PRMT R156, R164, 0x5410, R156 ;  /* 0x00005410a49c7816 */ /* 0x000fe2000000009c */
[----:B0-----:R-:W-:Y:S01]  /*afff0*/  STL.64 [R1+0x480], R16 ;  /* 0x0004801001007387 */ /* 0x001fe20000100a00 */
[----:B------:R-:W-:Y:S02]  /*b0000*/  F2FP.SATFINITE.E4M3.F32.PACK_AB_MERGE_C R219, R235, R234, RZ ;  /* 0x000000eaebdb723e */ /* 0x000fe400048070ff */
[----:B------:R-:W-:Y:S01]  /*b0010*/  PRMT R152, R152, 0x5210, R175 ;  /* 0x0000521098987816 */ /* 0x000fe200000000af */
[----:B------:R-:W-:Y:S01]  /*b0020*/  STL.64 [R1+0x488], R18 ;  /* 0x0004881201007387 */ /* 0x000fe20000100a00 */
[----:B------:R-:W-:Y:S01]  /*b0030*/  BAR.SYNC.DEFER_BLOCKING 0x0 ;  /* 0x0000000000007b1d */ /* 0x000fe20000010000 */
[----:B------:R-:W-:-:S02]  /*b0040*/  PRMT R153, R153, 0x5210, R177 ;  /* 0x0000521099997816 */ /* 0x000fc400000000b1 */
[----:B------:R-:W-:Y:S02]  /*b0050*/  PRMT R154, R157, 0x5210, R176 ;  /* 0x000052109d9a7816 */ /* 0x000fe400000000b0 */
[----:B------:R-:W-:Y:S02]  /*b0060*/  PRMT R155, R156, 0x5210, R178 ;  /* 0x000052109c9b7816 */ /* 0x000fe400000000b2 */
[----:B------:R-:W-:Y:S01]  /*b0070*/  F2FP.SATFINITE.E4M3.F32.PACK_AB_MERGE_C R225, R237, R236, RZ ;  /* 0x000000ecede1723e */ /* 0x000fe200048070ff */
[----:B------:R-:W3:Y:S01]  /*b0080*/  LDL.LU R234, [R1+0xb58] ;  /* 0x000b580001ea7983 */ /* 0x000ee20000300800 */
[----:B------:R-:W-:-:S03]  /*b0090*/  F2FP.SATFINITE.E4M3.F32.PACK_AB_MERGE_C R224, R239, R238, RZ ;  /* 0x000000eeefe0723e */ /* 0x000fc600048070ff */
[----:B------:R-:W3:Y:S04]  /*b00a0*/  LDL.LU R235, [R1+0xb5c] ;  /* 0x000b5c0001eb7983 */ /* 0x000ee80000300800 */
[----:B------:R-:W3:Y:S04]  /*b00b0*/  LDL.LU R236, [R1+0xb60] ;  /* 0x000b600001ec7983 */ /* 0x000ee80000300800 */
[----:B------:R2:W-:Y:S01]  /*b00c0*/  STSM.16.M88.4 [R222], R152 ;  /* 0x00000098de007844 */ /* 0x0005e20000000200 */
[----:B------:R-:W-:Y:S01]  /*b00d0*/  BAR.SYNC.DEFER_BLOCKING 0x0 ;  /* 0x0000000000007b1d */ /* 0x000fe20000010000 */
[----:B----4-:R-:W-:-:S05]  /*b00e0*/  LOP3.LUT R166, R244, 0xffff, RZ, 0xc0, !PT ;  /* 0x0000fffff4a67812 */ /* 0x010fca00078ec0ff */
[----:B------:R-:W0:Y:S01]  /*b00f0*/  LDS.128 R16, [R11] ;  /* 0x000000000b107984 */ /* 0x000e220000000c00 */
[----:B--2---:R-:W-:Y:S02]  /*b0100*/  F2FP.SATFINITE.E4M3.F32.PACK_AB_MERGE_C R154, R241, R240, RZ ;  /* 0x000000f0f19a723e */ /* 0x004fe400048070ff */
[----:B---3--:R-:W-:Y:S02]  /*b0110*/  F2FP.SATFINITE.E4M3.F32.PACK_AB_MERGE_C R153, R243, R242, RZ ;  /* 0x000000f2f399723e */ /* 0x008fe400048070ff */
[----:B------:R-:W-:Y:S02]  /*b0120*/  LOP3.LUT R168, R245, 0xffff, RZ, 0xc0, !PT ;  /* 0x0000fffff5a87812 */ /* 0x000fe400078ec0ff */
[----:B------:R-:W-:Y:S02]  /*b0130*/  LOP3.LUT R163, R246, 0xffff, RZ, 0xc0, !PT ;  /* 0x0000fffff6a37812 */ /* 0x000fe400078ec0ff */
[----:B------:R-:W-:Y:S02]  /*b0140*/  LOP3.LUT R170, R247, 0xffff, RZ, 0xc0, !PT ;  /* 0x0000fffff7aa7812 */ /* 0x000fe400078ec0ff */
[----:B------:R-:W-:-:S02]  /*b0150*/  LOP3.LUT R174, R248, 0xffff, RZ, 0xc0, !PT ;  /* 0x0000fffff8ae7812 */ /* 0x000fc400078ec0ff */
[----:B------:R-:W-:Y:S02]  /*b0160*/  LOP3.LUT R167, R12, 0xffff, RZ, 0xc0, !PT ;  /* 0x0000ffff0ca77812 */ /* 0x000fe400078ec0ff */
[----:B------:R-:W-:Y:S02]  /*b0170*/  LOP3.LUT R165, R9, 0xffff, RZ, 0xc0, !PT ;  /* 0x0000ffff09a57812 */ /* 0x000fe400078ec0ff */
[----:B------:R-:W2:Y:S04]  /*b0180*/  LDL.LU R9, [R1+0xb64] ;  /* 0x000b640001097983 */ /* 0x000ea80000300800 */
[----:B------:R-:W3:Y:S04]  /*b0190*/  LDL.LU R237, [R1+0xb68] ;  /* 0x000b680001ed7983 */ /* 0x000ee80000300800 */
[----:B------:R-:W3:Y:S04]  /*b01a0*/  LDL.LU R238, [R1+0xb6c] ;  /* 0x000b6c0001ee7983 */ /* 0x000ee80000300800 */
[----:B------:R-:W4:Y:S04]  /*b01b0*/  LDL.LU R239, [R1+0xb70] ;  /* 0x000b700001ef7983 */ /* 0x000f280000300800 */
[----:B------:R-:W4:Y:S04]  /*b01c0*/  LDL.LU R240, [R1+0xb74] ;  /* 0x000b740001f07983 */ /* 0x000f280000300800 */
[----:B------:R-:W3:Y:S04]  /*b01d0*/  LDL.LU R241, [R1+0xb78] ;  /* 0x000b780001f17983 */ /* 0x000ee80000300800 */
[----:B------:R-:W3:Y:S04]  /*b01e0*/  LDL.LU R242, [R1+0xb7c] ;  /* 0x000b7c0001f27983 */ /* 0x000ee80000300800 */
[----:B------:R-:W3:Y:S04]  /*b01f0*/  LDL.LU R243, [R1+0xb80] ;  /* 0x000b800001f37983 */ /* 0x000ee80000300800 */
[----:B------:R-:W3:Y:S04]  /*b0200*/  LDL.LU R244, [R1+0xb84] ;  /* 0x000b840001f47983 */ /* 0x000ee80000300800 */
[----:B------:R-:W3:Y:S01]  /*b0210*/  LDL.LU R245, [R1+0x8b0] ;  /* 0x0008b00001f57983 */ /* 0x000ee20000300800 */
[----:B------:R-:W-:-:S03]  /*b0220*/  LOP3.LUT R164, R10, 0xffff, RZ, 0xc0, !PT ;  /* 0x0000ffff0aa47812 */ /* 0x000fc600078ec0ff */
[----:B------:R-:W3:Y:S01]  /*b0230*/  LDL.LU R246, [R1+0x8b4] ;  /* 0x0008b40001f67983 */ /* 0x000ee20000300800 */
[----:B------:R-:W-:-:S03]  /*b0240*/  LOP3.LUT R173, R14, 0xffff, RZ, 0xc0, !PT ;  /* 0x0000ffff0ead7812 */ /* 0x000fc600078ec0ff */
[----:B------:R-:W3:Y:S01]  /*b0250*/  LDL.LU R247, [R1+0x8b8] ;  /* 0x0008b80001f77983 */ /* 0x000ee20000300800 */
[----:B------:R-:W-:-:S03]  /*b0260*/  LOP3.LUT R171, R8, 0xffff, RZ, 0xc0, !PT ;  /* 0x0000ffff08ab7812 */ /* 0x000fc600078ec0ff */
[----:B------:R-:W3:Y:S04]  /*b0270*/  LDL.LU R248, [R1+0x8bc] ;  /* 0x0008bc0001f87983 */ /* 0x000ee80000300800 */
[----:B------:R-:W3:Y:S04]  /*b0280*/  LDL.LU R12, [R1+0x4b0] ;  /* 0x0004b000010c7983 */ /* 0x000ee80000300800 */
[----:B------:R-:W3:Y:S04]  /*b0290*/  LDL.LU R10, [R1+0x4b4] ;  /* 0x0004b400010a7983 */ /* 0x000ee80000300800 */
[----:B------:R-:W2:Y:S04]  /*b02a0*/  LDL.LU R14, [R1+0x4b8] ;  /* 0x0004b800010e7983 */ /* 0x000ea80000300800 */
[----:B------:R-:W2:Y:S01]  /*b02b0*/  LDL.LU R8, [R1+0x4bc] ;  /* 0x0004bc0001087983 */ /* 0x000ea20000300800 */
        /* <DEDUP_REMOVED lines=56> */
[----:B------:R-:W-:Y:S02]  /*b0640*/  F2FP.SATFINITE.E4M3.F32.PACK_AB_MERGE_C R231, R235, R234, RZ ;  /* 0x000000eaebe7723e */ /* 0x000fe400048070ff */
[----:B------:R-:W-:Y:S02]  /*b0650*/  PRMT R157, R157, 0x5410, R155 ;  /* 0x000054109d9d7816 */ /* 0x000fe4000000009b */
[----:B--2---:R-:W-:-:S02]  /*b0660*/  F2FP.SATFINITE.E4M3.F32.PACK_AB_MERGE_C R158, R8, R14, RZ ;  /* 0x0000000e089e723e */ /* 0x004fc400048070ff */
        /* <DEDUP_REMOVED lines=20> */
[----:B----4-:R-:W-:Y:S02]  /*b07b0*/  F2FP.SATFINITE.E4M3.F32.PACK_AB_MERGE_C R236, R240, R239, RZ ;  /* 0x000000eff0ec723e */ /* 0x010fe400048070ff */
[----:B------:R-:W2:Y:S01]  /*b07c0*/  LDL.LU R239, [R1+0xb0] ;  /* 0x0000b00001ef7983 */ /* 0x000ea20000300800 */
[----:B---3--:R-:W-:-:S03]  /*b07d0*/  F2FP.SATFINITE.E4M3.F32.PACK_AB_MERGE_C R234, R242, R241, RZ ;  /* 0x000000f1f2ea723e */ /* 0x008fc600048070ff */
[----:B------:R-:W2:Y:S01]  /*b07e0*/  LDL.LU R240, [R1+0xb4] ;  /* 0x0000b40001f07983 */ /* 0x000ea20000300800 */
[----:B0-----:R-:W-:-:S03]  /*b07f0*/  IADD3 R14, P2, R200, R4, RZ ;  /* 0x00000004c80e7210 */ /* 0x001fc60007f5e0ff */
[----:B------:R-:W3:Y:S02]  /*b0800*/  LDL.LU R241, [R1+0xb8] ;  /* 0x0000b80001f17983 */ /* 0x000ee40000300800 */
[----:B------:R-:W-:Y:S01]  /*b0810*/  IMAD.X R15, R152, 0x1, R3, P2 ;  /* 0x00000001980f7824 */ /* 0x000fe200010e0603 */
[----:B------:R-:W-:Y:S02]  /*b0820*/  SHF.R.S32.HI R155, RZ, 0x1f, R201 ;  /* 0x0000001fff9b7819 */ /* 0x000fe400000114c9 */
[----:B------:R-:W-:Y:S02]  /*b0830*/  F2FP.SATFINITE.E4M3.F32.PACK_AB_MERGE_C R199, R244, R243, RZ ;  /* 0x000000f3f4c7723e */ /* 0x000fe400048070ff */
[----:B------:R0:W-:Y:S01]  /*b0840*/  STL.64 [R1+0x11d0], R14 ;  /* 0x0011d00e01007387 */ /* 0x0001e20000100a00 */
[----:B------:R-:W-:-:S03]  /*b0850*/  F2FP.SATFINITE.E4M3.F32.PACK_AB_MERGE_C R161, R246, R245, RZ ;  /* 0x000000f5f6a1723e */ /* 0x000fc600048070ff */
[----:B------:R-:W3:Y:S01]  /*b0860*/  LDL.LU R242, [R1+0xbc] ;  /* 0x0000bc0001f27983 */ /* 0x000ee20000300800 */
[----:B------:R-:W-:-:S03]  /*b0870*/  F2FP.SATFINITE.E4M3.F32.PACK_AB_MERGE_C R160, R248, R247, RZ ;  /* 0x000000f7f8a0723e */ /* 0x000fc600048070ff */
[----:B------:R-:W4:Y:S01]  /*b0880*/  LDL.LU R243, [R1+0x48e0] ;  /* 0x0048e00001f37983 */ /* 0x000f220000300800 */
[----:B0-----:R-:W-:-:S03]  /*b0890*/  IADD3 R14, P2, R201, R2, RZ ;  /* 0x00000002c90e7210 */ /* 0x001fc60007f5e0ff */
[----:B------:R-:W3:Y:S01]  /*b08a0*/  LDL.LU R244, [R1+0xe44] ;  /* 0x000e440001f47983 */ /* 0x000ee20000300800 */
[----:B------:R-:W-:-:S03]  /*b08b0*/  F2FP.SATFINITE.E4M3.F32.PACK_AB_MERGE_C R159, R10, R12, RZ ;  /* 0x0000000c0a9f723e */ /* 0x000fc600048070ff */
[----:B------:R-:W3:Y:S01]  /*b08c0*/  LDL.LU R245, [R1+0x4658] ;  /* 0x0046580001f57983 */ /* 0x000ee20000300800 */
[----:B------:R-:W-:-:S03]  /*b08d0*/  IMAD.X R15, R155, 0x1, R13, P2 ;  /* 0x000000019b0f7824 */ /* 0x000fc600010e060d */
[----:B------:R-:W3:Y:S04]  /*b08e0*/  LDL.LU R246, [R1+0x48ec] ;  /* 0x0048ec0001f67983 */ /* 0x000ee80000300800 */
[----:B------:R-:W3:Y:S04]  /*b08f0*/  LDL.LU R247, [R1+0xe40] ;  /* 0x000e400001f77983 */ /* 0x000ee80000300800 */
[----:B------:R-:W3:Y:S04]  /*b0900*/  LDL.LU R248, [R1+0x4654] ;  /* 0x0046540001f87983 */ /* 0x000ee80000300800 */
[----:B------:R-:W3:Y:S04]  /*b0910*/  LDL.LU R12, [R1+0x4860] ;  /* 0x00486000010c7983 */ /* 0x000ee80000300800 */
[----:B------:R-:W3:Y:S04]  /*b0920*/  LDL.LU R10, [R1+0x1050] ;  /* 0x00105000010a7983 */ /* 0x000ee80000300800 */
[----:B------:R0:W-:Y:S04]  /*b0930*/  STL.64 [R1+0x11c8], R14 ;  /* 0x0011c80e01007387 */ /* 0x0001e80000100a00 */
[----:B0-----:R-:W3:Y:S04]  /*b0940*/  LDL.LU R14, [R1+0x4864] ;  /* 0x00486400010e7983 */ /* 0x001ee80000300800 */
        /* <DEDUP_REMOVED lines=27> */
[----:B------:R-:W-:Y:S02]  /*b0b00*/  PRMT R153, R153, 0x3340, R0 ;  /* 0x0000334099997816 */ /* 0x000fe40000000000 */
[----:B------:R-:W-:-:S02]  /*b0b10*/  PRMT R164, R156, 0x3340, R164 ;  /* 0x000033409ca47816 */ /* 0x000fc400000000a4 */
[--C-:B------:R-:W-:Y:S02]  /*b0b20*/  PRMT R154, R154, 0x3340, R0.reuse ;  /* 0x000033409a9a7816 */ /* 0x100fe40000000000 */
        /* <DEDUP_REMOVED lines=11> */
[----:B------:R-:W-:-:S03]  /*b0be0*/  F2FP.SATFINITE.E4M3.F32.PACK_AB_MERGE_C R233, R238, R237, RZ ;  /* 0x000000edeee9723e */ /* 0x000fc600048070ff */
        /* <DEDUP_REMOVED lines=33> */
[----:B------:R-:W2:Y:S04]  /*b0e00*/  LDL.LU R14, [R1+0x4c8] ;  /* 0x0004c800010e7983 */ /* 0x000ea80000300800 */
[----:B------:R-:W2:Y:S01]  /*b0e10*/  LDL.LU R8, [R1+0x4cc] ;  /* 0x0004cc0001087983 */ /* 0x000ea20000300800 */
        /* <DEDUP_REMOVED lines=72> */
[----:B---3--:R-:W-:Y:S01]  /*b12a0*/  F2FP.SATFINITE.E4M3.F32.PACK_AB_MERGE_C R191, R242, R241, RZ ;  /* 0x000000f1f2bf723e */ /* 0x008fe200048070ff */
[----:B------:R-:W2:Y:S01]  /*b12b0*/  LDL.LU R239, [R1+0xc0] ;  /* 0x0000c00001ef7983 */ /* 0x000ea20000300800 */
[----:B------:R-:W-:-:S03]  /*b12c0*/  PRMT R157, R157, 0x5410, R155 ;  /* 0x000054109d9d7816 */ /* 0x000fc6000000009b */
[----:B------:R-:W2:Y:S01]  /*b12d0*/  LDL.LU R240, [R1+0xc4] ;  /* 0x0000c40001f07983 */ /* 0x000ea20000300800 */
[----:B0-----:R-:W-:-:S03]  /*b12e0*/  IADD3 R14, P2, R204, R4, RZ ;  /* 0x00000004cc0e7210 */ /* 0x001fc60007f5e0ff */
[----:B------:R-:W3:Y:S02]  /*b12f0*/  LDL.LU R241, [R1+0xc8] ;  /* 0x0000c80001f17983 */ /* 0x000ee40000300800 */
[----:B------:R-:W-:Y:S01]  /*b1300*/  IMAD.X R15, R152, 0x1, R3, P2 ;  /* 0x00000001980f7824 */ /* 0x000fe200010e0603 */
[----:B------:R-:W-:Y:S02]  /*b1310*/  SHF.R.S32.HI R155, RZ, 0x1f, R205 ;  /* 0x0000001fff9b7819 */ /* 0x000fe400000114cd */
[----:B----4-:R-:W-:Y:S02]  /*b1320*/  F2FP.SATFINITE.E4M3.F32.PACK_AB_MERGE_C R188, R244, R243, RZ ;  /* 0x000000f3f4bc723e */ /* 0x010fe400048070ff */
        /* <DEDUP_REMOVED lines=31> */
[----:B------:R-:W-:Y:S02]  /*b1520*/  SHF.R.U32.HI R163, RZ, 0x8, R163 ;  /* 0x00000008ffa37819 */ /* 0x000fe400000116a3 */
[----:B------:R-:W-:Y:S01]  /*b1530*/  SHF.R.U32.HI R156, RZ, 0x8, R173 ;  /* 0x00000008ff9c7819 */ /* 0x000fe200000116ad */
[----:B------:R-:W0:Y:S01]  /*b1540*/  LDS.128 R16, [R11] ;  /* 0x000000000b107984 */ /* 0x000e220000000c00 */
        /* <DEDUP_REMOVED lines=154> */
[----:B------:R-:W2:Y:S01]  /*b1ef0*/  LDL.LU R244, [R1+0xe54] ;  /* 0x000e540001f47983 */ /* 0x000ea20000300800 */
        /* <DEDUP_REMOVED lines=9> */
[----:B------:R-:W3:Y:S01]  /*b1f90*/  LDL.LU R8, [R1+0x48d8] ;  /* 0x0048d80001087983 */ /* 0x000ee20000300800 */
[----:B0-----:R-:W-:-:S05]  /*b1fa0*/  IADD3 R14, P2, R209, R0, RZ ;  /* 0x00000000d10e7210 */ /* 0x001fca0007f5e0ff */
[----:B------:R-:W-:-:S05]  /*b1fb0*/  IMAD.X R15, R155, 0x1, R7, P2 ;  /* 0x000000019b0f7824 */ /* 0x000fca00010e0607 */
[----:B------:R0:W-:Y:S02]  /*b1fc0*/  STL.64 [R1+0x10c0], R14 ;  /* 0x0010c00e01007387 */ /* 0x0001e40000100a00 */
[----:B0-----:R-:W-:-:S05]  /*b1fd0*/  IADD3 R14, P2, R209, R6, RZ ;  /* 0x00000006d10e7210 */ /* 0x001fca0007f5e0ff */
[----:B------:R-:W-:-:S05]  /*b1fe0*/  IMAD.X R15, R155, 0x1, R5, P2 ;  /* 0x000000019b0f7824 */ /* 0x000fca00010e0605 */
[----:B------:R0:W-:Y:S04]  /*b1ff0*/  STL.64 [R1+0x10b8], R14 ;  /* 0x0010b80e01007387 */ /* 0x0001e80000100a00 */
[----:B0-----:R-:W3:Y:S01]  /*b2000*/  LDL.LU R14, [R1+0x105c] ;  /* 0x00105c00010e7983 */ /* 0x001ee20000300800 */
[----:B------:R-:W-:-:S05]  /*b2010*/  IADD3 R16, P2, R209, R4, RZ ;  /* 0x00000004d1107210 */ /* 0x000fca0007f5e0ff */
[----:B------:R-:W-:-:S05]  /*b2020*/  IMAD.X R17, R155, 0x1, R3, P2 ;  /* 0x000000019b117824 */ /* 0x000fca00010e0603 */
[----:B------:R-:W-:Y:S01]  /*b2030*/  STL.64 [R1+0x10b0], R16 ;  /* 0x0010b01001007387 */ /* 0x000fe20000100a00 */
[----:B------:R-:W-:Y:S01]  /*b2040*/  BAR.SYNC.DEFER_BLOCKING 0x0 ;  /* 0x0000000000007b1d */ /* 0x000fe20000010000 */
[----:B------:R-:W-:Y:S02]  /*b2050*/  SHF.R.U32.HI R154, RZ, 0x8, R174 ;  /* 0x00000008ff9a7819 */ /* 0x000fe400000116ae */
[----:B------:R-:W-:-:S03]  /*b2060*/  SHF.R.U32.HI R162, RZ, 0x8, R171 ;  /* 0x00000008ffa27819 */ /* 0x000fc600000116ab */
[----:B------:R-:W0:Y:S01]  /*b2070*/  LDS.128 R16, [R11] ;  /* 0x000000000b107984 */ /* 0x000e220000000c00 */
        /* <DEDUP_REMOVED lines=19> */
[----:B------:R-:W-:Y:S02]  /*b21b0*/  PRMT R153, R153, 0x3340, R0 ;  /* 0x0000334099997816 */ /* 0x000fe40000000000 */
[----:B------:R-:W-:Y:S02]  /*b21c0*/  PRMT R164, R156, 0x3340, R164 ;  /* 0x000033409ca47816 */ /* 0x000fe400000000a4 */
[----:B------:R-:W-:Y:S01]  /*b21d0*/  PRMT R156, R165, 0x3340, R0 ;  /* 0x00003340a59c7816 */ /* 0x000fe20000000000 */
[----:B0-----:R4:W-:Y:S01]  /*b21e0*/  STL.64 [R1+0x420], R16 ;  /* 0x0004201001007387 */ /* 0x0019e20000100a00 */
[----:B------:R-:W-:Y:S02]  /*b21f0*/  PRMT R152, R163, 0x5410, R153 ;  /* 0x00005410a3987816 */ /* 0x000fe40000000099 */
[----:B------:R-:W-:Y:S01]  /*b2200*/  PRMT R153, R162, 0x5410, R154 ;  /* 0x00005410a2997816 */ /* 0x000fe2000000009a */
[----:B------:R2:W-:Y:S01]  /*b2210*/  STL.64 [R1+0x428], R18 ;  /* 0x0004281201007387 */ /* 0x0005e20000100a00 */
[----:B------:R-:W-:-:S02]  /*b2220*/  PRMT R156, R164, 0x5410, R156 ;  /* 0x00005410a49c7816 */ /* 0x000fc4000000009c */
[----:B------:R-:W-:Y:S02]  /*b2230*/  PRMT R152, R152, 0x5210, R175 ;  /* 0x0000521098987816 */ /* 0x000fe400000000af */
[----:B------:R-:W-:Y:S02]  /*b2240*/  PRMT R153, R153, 0x5210, R177 ;  /* 0x0000521099997816 */ /* 0x000fe400000000b1 */
[----:B------:R-:W-:Y:S02]  /*b2250*/  PRMT R154, R157, 0x5210, R176 ;  /* 0x000052109d9a7816 */ /* 0x000fe400000000b0 */
[----:B------:R-:W-:Y:S01]  /*b2260*/  PRMT R155, R156, 0x5210, R178 ;  /* 0x000052109c9b7816 */ /* 0x000fe200000000b2 */
[----:B------:R-:W-:Y:S01]  /*b2270*/  BAR.SYNC.DEFER_BLOCKING 0x0 ;  /* 0x0000000000007b1d */ /* 0x000fe20000010000 */
[----:B------:R-:W-:Y:S02]  /*b2280*/  F2FP.SATFINITE.E4M3.F32.PACK_AB_MERGE_C R186, R235, R232, RZ ;  /* 0x000000e8ebba723e */ /* 0x000fe400048070ff */
[----:B------:R-:W-:-:S03]  /*b2290*/  F2FP.SATFINITE.E4M3.F32.PACK_AB_MERGE_C R183, R238, R237, RZ ;  /* 0x000000edeeb7723e */ /* 0x000fc600048070ff */
[----:B------:R-:W-:Y:S01]  /*b22a0*/  STSM.16.M88.4 [R222], R152 ;  /* 0x00000098de007844 */ /* 0x000fe20000000200 */
[----:B----4-:R-:W-:Y:S02]  /*b22b0*/  LOP3.LUT R16, R243, 0xffff, RZ, 0xc0, !PT ;  /* 0x0000fffff3107812 */ /* 0x010fe400078ec0ff */
[----:B--2---:R-:W-:Y:S02]  /*b22c0*/  LOP3.LUT R19, R244, 0xffff, RZ, 0xc0, !PT ;  /* 0x0000fffff4137812 */ /* 0x004fe400078ec0ff */
[----:B---3--:R-:W-:Y:S01]  /*b22d0*/  LOP3.LUT R18, R245, 0xffff, RZ, 0xc0, !PT ;  /* 0x0000fffff5127812 */ /* 0x008fe200078ec0ff */
[----:B------:R0:W-:Y:S01]  /*b22e0*/  STL [R1+0x519c], R16 ;  /* 0x00519c1001007387 */ /* 0x0001e20000100800 */
[----:B------:R-:W-:Y:S02]  /*b22f0*/  LOP3.LUT R15, R246, 0xffff, RZ, 0xc0, !PT ;  /* 0x0000fffff60f7812 */ /* 0x000fe400078ec0ff */
[----:B------:R-:W-:Y:S02]  /*b2300*/  PRMT R162, R16, 0x3340, R18 ;  /* 0x0000334010a27816 */ /* 0x000fe40000000012 */
[----:B------:R-:W-:Y:S01]  /*b2310*/  LOP3.LUT R17, R247, 0xffff, RZ, 0xc0, !PT ;  /* 0x0000fffff7117812 */ /* 0x000fe200078ec0ff */
[----:B------:R-:W-:Y:S01]  /*b2320*/  STL [R1+0x51b4], R19 ;  /* 0x0051b41301007387 */ /* 0x000fe20000100800 */
[----:B0-----:R-:W-:-:S03]  /*b2330*/  LOP3.LUT R16, R248, 0xffff, RZ, 0xc0, !PT ;  /* 0x0000fffff8107812 */ /* 0x001fc600078ec0ff */
[----:B------:R-:W-:Y:S01]  /*b2340*/  STL [R1+0x5198], R18 ;  /* 0x0051981201007387 */ /* 0x000fe20000100800 */
[----:B------:R-:W-:Y:S02]  /*b2350*/  PRMT R152, R19, 0x3340, R0 ;  /* 0x0000334013987816 */ /* 0x000fe40000000000 */
[----:B------:R-:W-:Y:S01]  /*b2360*/  PRMT R157, R15, 0x3340, R16 ;  /* 0x000033400f9d7816 */ /* 0x000fe20000000010 */
[----:B------:R0:W-:Y:S01]  /*b2370*/  STL [R1+0x5194], R15 ;  /* 0x0051940f01007387 */ /* 0x0001e20000100800 */
[----:B------:R-:W-:-:S03]  /*b2380*/  LOP3.LUT R10, R10, 0xffff, RZ, 0xc0, !PT ;  /* 0x0000ffff0a0a7812 */ /* 0x000fc600078ec0ff */
[----:B------:R-:W-:Y:S04]  /*b2390*/  STL [R1+0x51ac], R17 ;  /* 0x0051ac1101007387 */ /* 0x000fe80000100800 */
[----:B------:R1:W-:Y:S01]  /*b23a0*/  STL [R1+0x5190], R16 ;  /* 0x0051901001007387 */ /* 0x0003e20000100800 */
[----:B0-----:R-:W-:Y:S02]  /*b23b0*/  LOP3.LUT R15, R12, 0xffff, RZ, 0xc0, !PT ;  /* 0x0000ffff0c0f7812 */ /* 0x001fe400078ec0ff */
[----:B------:R-:W-:Y:S01]  /*b23c0*/  LOP3.LUT R8, R8, 0xffff, RZ, 0xc0, !PT ;  /* 0x0000ffff08087812 */ /* 0x000fe200078ec0ff */
[----:B------:R-:W-:Y:S01]  /*b23d0*/  STL [R1+0x51a4], R10 ;  /* 0x0051a40a01007387 */ /* 0x000fe20000100800 */
[----:B------:R-:W-:Y:S02]  /*b23e0*/  PRMT R162, R162, 0x5410, R152 ;  /* 0x00005410a2a27816 */ /* 0x000fe40000000098 */
[----:B-1----:R-:W-:-:S02]  /*b23f0*/  LOP3.LUT R16, R161, 0xffff, RZ, 0xc0, !PT ;  /* 0x0000ffffa1107812 */ /* 0x002fc400078ec0ff */
[----:B------:R-:W-:Y:S02]  /*b2400*/  LOP3.LUT R12, R160, 0xffff, RZ, 0xc0, !PT ;  /* 0x0000ffffa00c7812 */ /* 0x000fe400078ec0ff */
[----:B------:R-:W-:Y:S01]  /*b2410*/  PRMT R156, R10, 0x3340, R15 ;  /* 0x000033400a9c7816 */ /* 0x000fe2000000000f */
[----:B------:R-:W-:Y:S01]  /*b2420*/  STL [R1+0x51a8], R16 ;  /* 0x0051a81001007387 */ /* 0x000fe20000100800 */
[----:B------:R-:W-:-:S03]  /*b2430*/  PRMT R152, R17, 0x3340, R0 ;  /* 0x0000334011987816 */ /* 0x000fc60000000000 */
[----:B------:R0:W-:Y:S01]  /*b2440*/  STL [R1+0x51a0], R15 ;  /* 0x0051a00f01007387 */ /* 0x0001e20000100800 */
[----:B------:R-:W-:-:S03]  /*b2450*/  PRMT R157, R157, 0x5410, R152 ;  /* 0x000054109d9d7816 */ /* 0x000fc60000000098 */
[----:B------:R-:W-:Y:S01]  /*b2460*/  STL [R1+0x51b8], R8 ;  /* 0x0051b80801007387 */ /* 0x000fe20000100800 */
[----:B------:R-:W-:-:S03]  /*b2470*/  PRMT R152, R16, 0x3340, R0 ;  /* 0x0000334010987816 */ /* 0x000fc60000000000 */
[----:B------:R1:W-:Y:S01]  /*b2480*/  STL [R1+0x51bc], R12 ;  /* 0x0051bc0c01007387 */ /* 0x0003e20000100800 */
[----:B------:R-:W-:Y:S02]  /*b2490*/  F2FP.SATFINITE.E4M3.F32.PACK_AB_MERGE_C R154, R240, R239, RZ ;  /* 0x000000eff09a723e */ /* 0x000fe400048070ff */
[----:B0-----:R-:W-:Y:S01]  /*b24a0*/  LOP3.LUT R15, R159, 0xffff, RZ, 0xc0, !PT ;  /* 0x0000ffff9f0f7812 */ /* 0x001fe200078ec0ff */
[----:B------:R-:W-:Y:S01]  /*b24b0*/  BAR.SYNC.DEFER_BLOCKING 0x0 ;  /* 0x0000000000007b1d */ /* 0x000fe20000010000 */
[----:B------:R-:W-:Y:S02]  /*b24c0*/  PRMT R156, R156, 0x5410, R152 ;  /* 0x000054109c9c7816 */ /* 0x000fe40000000098 */
[----:B------:R-:W-:Y:S02]  /*b24d0*/  PRMT R152, R12, 0x3340, R0 ;  /* 0x000033400c987816 */ /* 0x000fe40000000000 */
[----:B-1----:R-:W-:Y:S02]  /*b24e0*/  LOP3.LUT R12, R154, 0xffff, RZ, 0xc0, !PT ;  /* 0x0000ffff9a0c7812 */ /* 0x002fe400078ec0ff */
[----:B------:R-:W-:Y:S01]  /*b24f0*/  LOP3.LUT R10, R14, 0xffff, RZ, 0xc0, !PT ;  /* 0x0000ffff0e0a7812 */ /* 0x000fe200078ec0ff */
[----:B------:R-:W0:Y:S04]  /*b2500*/  LDS.128 R16, [R11] ;  /* 0x000000000b107984 */ /* 0x000e280000000c00 */
[----:B------:R1:W-:Y:S01]  /*b2510*/  STL [R1+0x51b0], R10 ;  /* 0x0051b00a01007387 */ /* 0x0003e20000100800 */
[----:B------:R-:W-:-:S03]  /*b2520*/  LOP3.LUT R14, R158, 0xffff, RZ, 0xc0, !PT ;  /* 0x0000ffff9e0e7812 */ /* 0x000fc600078ec0ff */
[----:B------:R-:W2:Y:S04]  /*b2530*/  LDL.LU R235, [R1+0xbe8] ;  /* 0x000be80001eb7983 */ /* 0x000ea80000300800 */
[----:B------:R-:W2:Y:S01]  /*b2540*/  LDL.LU R237, [R1+0xbec] ;  /* 0x000bec0001ed7983 */ /* 0x000ea20000300800 */
[----:B------:R-:W-:-:S03]  /*b2550*/  PRMT R155, R8, 0x3340, R10 ;  /* 0x00003340089b7816 */ /* 0x000fc6000000000a */
[----:B------:R-:W3:Y:S04]  /*b2560*/  LDL.LU R244, [R1+0xbf0] ;  /* 0x000bf00001f47983 */ /* 0x000ee80000300800 */
[----:B------:R-:W3:Y:S04]  /*b2570*/  LDL.LU R245, [R1+0xbf4] ;  /* 0x000bf40001f57983 */ /* 0x000ee80000300800 */
[----:B------:R-:W4:Y:S04]  /*b2580*/  LDL.LU R248, [R1+0xbf8] ;  /* 0x000bf80001f87983 */ /* 0x000f280000300800 */
[----:B------:R-:W4:Y:S04]  /*b2590*/  LDL.LU R8, [R1+0xbfc] ;  /* 0x000bfc0001087983 */ /* 0x000f280000300800 */
[----:B------:R-:W-:Y:S04]  /*b25a0*/  STL [R1+0x51cc], R15 ;  /* 0x0051cc0f01007387 */ /* 0x000fe80000100800 */
[----:B------:R-:W-:Y:S04]  /*b25b0*/  STL [R1+0x51c8], R14 ;  /* 0x0051c80e01007387 */ /* 0x000fe80000100800 */
[----:B------:R-:W2:Y:S01]  /*b25c0*/  LDL.LU R238, [R1+0x8e0] ;  /* 0x0008e00001ee7983 */ /* 0x000ea20000300800 */
[----:B------:R-:W-:-:S03]  /*b25d0*/  F2FP.SATFINITE.E4M3.F32.PACK_AB_MERGE_C R153, R242, R241, RZ ;  /* 0x000000f1f299723e */ /* 0x000fc600048070ff */
[----:B------:R0:W-:Y:S04]  /*b25e0*/  STL [R1+0x51c4], R12 ;  /* 0x0051c40c01007387 */ /* 0x0001e80000100800 */
[----:B------:R-:W2:Y:S01]  /*b25f0*/  LDL.LU R239, [R1+0x8e4] ;  /* 0x0008e40001ef7983 */ /* 0x000ea20000300800 */
[----:B-1----:R-:W-:Y:S02]  /*b2600*/  LOP3.LUT R10, R153, 0xffff, RZ, 0xc0, !PT ;  /* 0x0000ffff990a7812 */ /* 0x002fe400078ec0ff */
[----:B------:R-:W-:Y:S02]  /*b2610*/  PRMT R155, R155, 0x5410, R152 ;  /* 0x000054109b9b7816 */ /* 0x000fe40000000098 */
[----:B------:R-:W-:Y:S01]  /*b2620*/  PRMT R154, R156, 0x4210, R12 ;  /* 0x000042109c9a7816 */ /* 0x000fe2000000000c */
[----:B------:R1:W-:Y:S01]  /*b2630*/  STL [R1+0x51c0], R10 ;  /* 0x0051c00a01007387 */ /* 0x0003e20000100800 */
[----:B------:R-:W-:-:S03]  /*b2640*/  PRMT R155, R155, 0x4210, R10 ;  /* 0x000042109b9b7816 */ /* 0x000fc6000000000a */
[----:B0-----:R-:W2:Y:S04]  /*b2650*/  LDL.LU R12, [R1+0x8e8] ;  /* 0x0008e800010c7983 */ /* 0x001ea80000300800 */
[----:B-1----:R-:W2:Y:S01]  /*b2660*/  LDL.LU R10, [R1+0x8ec] ;  /* 0x0008ec00010a7983 */ /* 0x002ea20000300800 */
[----:B------:R-:W-:-:S03]  /*b2670*/  PRMT R153, R157, 0x4210, R14 ;  /* 0x000042109d997816 */ /* 0x000fc6000000000e */
[----:B------:R-:W2:Y:S04]  /*b2680*/  LDL.LU R11, [R1+0x8f0] ;  /* 0x0008f000010b7983 */ /* 0x000ea80000300800 */
[----:B------:R-:W2:Y:S01]  /*b2690*/  LDL.LU R14, [R1+0x8f4] ;  /* 0x0008f400010e7983 */ /* 0x000ea20000300800 */
[----:B------:R-:W-:Y:S01]  /*b26a0*/  PRMT R152, R162, 0x4210, R15 ;  /* 0x00004210a2987816 */ /* 0x000fe2000000000f */
[----:B------:R-:W-:Y:S06]  /*b26b0*/  BAR.SYNC.DEFER_BLOCKING 0x0 ;  /* 0x0000000000007b1d */ /* 0x000fec0000010000 */
[----:B------:R0:W-:Y:S04]  /*b26c0*/  STL.64 [R1+0x410], R16 ;  /* 0x0004101001007387 */ /* 0x0001e80000100a00 */
[----:B------:R-:W-:Y:S04]  /*b26d0*/  STL.64 [R1+0x418], R18 ;  /* 0x0004181201007387 */ /* 0x000fe80000100a00 */
[----:B------:R-:W2:Y:S04]  /*b26e0*/  LDL.LU R240, [R1+0x8f8] ;  /* 0x0008f80001f07983 */ /* 0x000ea80000300800 */
[----:B------:R-:W2:Y:S01]  /*b26f0*/  LDL.LU R241, [R1+0x8fc] ;  /* 0x0008fc0001f17983 */ /* 0x000ea20000300800 */
[----:B0-----:R-:W-:-:S03]  /*b2700*/  IADD3 R16, P2, R210, R2, RZ ;  /* 0x00000002d2107210 */ /* 0x001fc60007f5e0ff */
[----:B------:R0:W-:Y:S04]  /*b2710*/  STSM.16.M88.4 [R222], R152 ;  /* 0x00000098de007844 */ /* 0x0001e80000000200 */
[----:B------:R-:W-:Y:S04]  /*b2720*/  STL [R1+0x5404], R222 ;  /* 0x005404de01007387 */ /* 0x000fe80000100800 */
[----:B------:R-:W2:Y:S04]  /*b2730*/  LDL.LU R242, [R1+0x900] ;  /* 0x0009000001f27983 */ /* 0x000ea80000300800 */
[----:B------:R-:W2:Y:S01]  /*b2740*/  LDL.LU R243, [R1+0x904] ;  /* 0x0009040001f37983 */ /* 0x000ea20000300800 */
[----:B0-----:R-:W-:-:S03]  /*b2750*/  SHF.R.S32.HI R152, RZ, 0x1f, R210 ;  /* 0x0000001fff987819 */ /* 0x001fc600000114d2 */
[----:B------:R-:W2:Y:S02]  /*b2760*/  LDL.LU R246, [R1+0x908] ;  /* 0x0009080001f67983 */ /* 0x000ea40000300800 */
[----:B------:R-:W-:-:S05]  /*b2770*/  IMAD.X R17, R152, 0x1, R13, P2 ;  /* 0x0000000198117824 */ /* 0x000fca00010e060d */
[----:B------:R0:W-:Y:S04]  /*b2780*/  STL.64 [R1+0x10a8], R16 ;  /* 0x0010a81001007387 */ /* 0x0001e80000100a00 */
[----:B------:R-:W2:Y:S01]  /*b2790*/  LDL.LU R247, [R1+0x90c] ;  /* 0x00090c0001f77983 */ /* 0x000ea20000300800 */
[----:B0-----:R-:W-:-:S05]  /*b27a0*/  IADD3 R16, P2, R210, R0, RZ ;  /* 0x00000000d2107210 */ /* 0x001fca0007f5e0ff */
[----:B------:R-:W-:Y:S01]  /*b27b0*/  IMAD.X R17, R152, 0x1, R7, P2 ;  /* 0x0000000198117824 */ /* 0x000fe200010e0607 */
[----:B---3--:R-:W-:Y:S02]  /*b27c0*/  F2FP.SATFINITE.E4M3.F32.PACK_AB_MERGE_C R176, R245, R244, RZ ;  /* 0x000000f4f5b0723e */ /* 0x008fe400048070ff */
[----:B------:R-:W3:Y:S04]  /*b27d0*/  LDL.LU R244, [R1+0x910] ;  /* 0x0009100001f47983 */ /* 0x000ee80000300800 */
[----:B------:R-:W3:Y:S01]  /*b27e0*/  LDL.LU R245, [R1+0x914] ;  /* 0x0009140001f57983 */ /* 0x000ee20000300800 */
[----:B----4-:R-:W-:-:S03]  /*b27f0*/  F2FP.SATFINITE.E4M3.F32.PACK_AB_MERGE_C R177, R8, R248, RZ ;  /* 0x000000f808b1723e */ /* 0x010fc600048070ff */
[----:B------:R0:W-:Y:S04]  /*b2800*/  STL.64 [R1+0x10a0], R16 ;  /* 0x0010a01001007387 */ /* 0x0001e80000100a00 */
[----:B------:R-:W4:Y:S04]  /*b2810*/  LDL.LU R248, [R1+0x918] ;  /* 0x0009180001f87983 */ /* 0x000f280000300800 */
[----:B------:R-:W4:Y:S01]  /*b2820*/  LDL.LU R8, [R1+0x91c] ;  /* 0x00091c0001087983 */ /* 0x000f220000300800 */
[----:B0-----:R-:W-:-:S05]  /*b2830*/  IADD3 R16, P2, R210, R6, RZ ;  /* 0x00000006d2107210 */ /* 0x001fca0007f5e0ff */
[----:B------:R-:W-:Y:S01]  /*b2840*/  IMAD.X R17, R152, 0x1, R5, P2 ;  /* 0x0000000198117824 */ /* 0x000fe200010e0605 */
[----:B--2---:R-:W-:-:S05]  /*b2850*/  F2FP.SATFINITE.E4M3.F32.PACK_AB_MERGE_C R15, R239, R238, RZ ;  /* 0x000000eeef0f723e */ /* 0x004fca00048070ff */
[----:B------:R-:W-:Y:S04]  /*b2860*/  STL [R1+0x48a0], R15 ;  /* 0x0048a00f01007387 */ /* 0x000fe80000100800 */
[----:B------:R0:W-:Y:S01]  /*b2870*/  STL.64 [R1+0x1098], R16 ;  /* 0x0010981001007387 */ /* 0x0001e20000100a00 */
[----:B------:R-:W-:-:S03]  /*b2880*/  F2FP.SATFINITE.E4M3.F32.PACK_AB_MERGE_C R179, R237, R235, RZ ;  /* 0x000000ebedb3723e */ /* 0x000fc600048070ff */
[----:B------:R-:W2:Y:S01]  /*b2890*/  LDL.LU R235, [R1+0x920] ;  /* 0x0009200001eb7983 */ /* 0x000ea20000300800 */
[----:B------:R-:W-:-:S03]  /*b28a0*/  F2FP.SATFINITE.E4M3.F32.PACK_AB_MERGE_C R10, R10, R12, RZ ;  /* 0x0000000c0a0a723e */ /* 0x000fc600048070ff */
[----:B------:R-:W2:Y:S01]  /*b28b0*/  LDL.LU R237, [R1+0x924] ;  /* 0x0009240001ed7983 */ /* 0x000ea20000300800 */
[----:B0-----:R-:W-:-:S05]  /*b28c0*/  IADD3 R16, P2, R210, R4, RZ ;  /* 0x00000004d2107210 */ /* 0x001fca0007f5e0ff */
[----:B------:R-:W-:-:S05]  /*b28d0*/  IMAD.X R17, R152, 0x1, R3, P2 ;  /* 0x0000000198117824 */ /* 0x000fca00010e0603 */
[----:B------:R-:W-:Y:S04]  /*b28e0*/  STL.64 [R1+0x1090], R16 ;  /* 0x0010901001007387 */ /* 0x000fe80000100a00 */
[----:B------:R0:W-:Y:S04]  /*b28f0*/  STL [R1+0x48d8], R10 ;  /* 0x0048d80a01007387 */ /* 0x0001e80000100800 */
[----:B------:R-:W2:Y:S04]  /*b2900*/  LDL.LU R12, [R1+0x928] ;  /* 0x00092800010c7983 */ /* 0x000ea80000300800 */
[----:B0-----:R-:W2:Y:S01]  /*b2910*/  LDL.LU R10, [R1+0x92c] ;  /* 0x00092c00010a7983 */ /* 0x001ea20000300800 */
[----:B------:R-:W-:-:S03]  /*b2920*/  F2FP.SATFINITE.E4M3.F32.PACK_AB_MERGE_C R15, R14, R11, RZ ;  /* 0x0000000b0e0f723e */ /* 0x000fc600048070ff */
[----:B------:R-:W2:Y:S04]  /*b2930*/  LDL.LU R11, [R1+0x930] ;  /* 0x00093000010b7983 */ /* 0x000ea80000300800 */
[----:B------:R-:W2:Y:S01]  /*b2940*/  LDL.LU R14, [R1+0x934] ;  /* 0x00093400010e7983 */ /* 0x000ea20000300800 */
[----:B------:R-:W-:-:S03]  /*b2950*/  SHF.R.S32.HI R152, RZ, 0x1f, R211 ;  /* 0x0000001fff987819 */ /* 0x000fc600000114d3 */
[----:B------:R0:W-:Y:S01]  /*b2960*/  STL [R1+0x4814], R15 ;  /* 0x0048140f01007387 */ /* 0x0001e20000100800 */
[----:B------:R-:W-:Y:S02]  /*b2970*/  IADD3 R16, P2, R211, R2, RZ ;  /* 0x00000002d3107210 */ /* 0x000fe40007f5e0ff */
[----:B0-----:R-:W-:-:S03]  /*b2980*/  F2FP.SATFINITE.E4M3.F32.PACK_AB_MERGE_C R15, R241, R240, RZ ;  /* 0x000000f0f10f723e */ /* 0x001fc600048070ff */
[----:B------:R-:W-:Y:S02]  /*b2990*/  IMAD.X R17, R152, 0x1, R13, P2 ;  /* 0x0000000198117824 */ /* 0x000fe400010e060d */
[----:B------:R0:W-:Y:S04]  /*b29a0*/  STL [R1+0x4860], R15 ;  /* 0x0048600f01007387 */ /* 0x0001e80000100800 */
[----:B------:R-:W2:Y:S04]  /*b29b0*/  LDL.LU R240, [R1+0x938] ;  /* 0x0009380001f07983 */ /* 0x000ea80000300800 */
[----:B------:R-:W2:Y:S01]  /*b29c0*/  LDL.LU R241, [R1+0x93c] ;  /* 0x00093c0001f17983 */ /* 0x000ea20000300800 */
[----:B0-----:R-:W-:-:S03]  /*b29d0*/  F2FP.SATFINITE.E4M3.F32.PACK_AB_MERGE_C R15, R243, R242, RZ ;  /* 0x000000f2f30f723e */ /* 0x001fc600048070ff */
[----:B------:R0:W-:Y:S04]  /*b29e0*/  STL.64 [R1+0x1088], R16 ;  /* 0x0010881001007387 */ /* 0x0001e80000100a00 */
[----:B------:R-:W2:Y:S04]  /*b29f0*/  LDL.LU R242, [R1+0x940] ;  /* 0x0009400001f27983 */ /* 0x000ea80000300800 */
[----:B------:R-:W2:Y:S04]  /*b2a00*/  LDL.LU R243, [R1+0x944] ;  /* 0x0009440001f37983 */ /* 0x000ea80000300800 */
[----:B------:R1:W-:Y:S01]  /*b2a10*/  STL [R1+0x4808], R15 ;  /* 0x0048080f01007387 */ /* 0x0003e20000100800 */
[----:B0-----:R-:W-:-:S02]  /*b2a20*/  IADD3 R16, P2, R211, R0, RZ ;  /* 0x00000000d3107210 */ /* 0x001fc40007f5e0ff */
[----:B-1----:R-:W-:-:S03]  /*b2a30*/  F2FP.SATFINITE.E4M3.F32.PACK_AB_MERGE_C R15, R247, R246, RZ ;  /* 0x000000f6f70f723e */ /* 0x002fc600048070ff */
[----:B------:R-:W-:Y:S02]  /*b2a40*/  IMAD.X R17, R152, 0x1, R7, P2 ;  /* 0x0000000198117824 */ /* 0x000fe400010e0607 */
[----:B------:R-:W-:Y:S04]  /*b2a50*/  STL [R1+0x4810], R15 ;  /* 0x0048100f01007387 */ /* 0x000fe80000100800 */
[----:B------:R-:W2:Y:S04]  /*b2a60*/  LDL.LU R246, [R1+0x948] ;  /* 0x0009480001f67983 */ /* 0x000ea80000300800 */
[----:B------:R-:W2:Y:S04]  /*b2a70*/  LDL.LU R247, [R1+0x94c] ;  /* 0x00094c0001f77983 */ /* 0x000ea80000300800 */
[----:B------:R0:W-:Y:S04]  /*b2a80*/  STL.64 [R1+0x1080], R16 ;  /* 0x0010801001007387 */ /* 0x0001e80000100a00 */
[----:B------:R-:W2:Y:S04]  /*b2a90*/  LDL.LU R238, [R1+0x950] ;  /* 0x0009500001ee7983 */ /* 0x000ea80000300800 */
[----:B------:R-:W2:Y:S01]  /*b2aa0*/  LDL.LU R239, [R1+0x954] ;  /* 0x0009540001ef7983 */ /* 0x000ea20000300800 */
[----:B0-----:R-:W-:-:S05]  /*b2ab0*/  IADD3 R16, P2, R211, R6, RZ ;  /* 0x00000006d3107210 */ /* 0x001fca0007f5e0ff */
[----:B------:R-:W-:Y:S01]  /*b2ac0*/  IMAD.X R17, R152, 0x1, R5, P2 ;  /* 0x0000000198117824 */ /* 0x000fe200010e0605 */
[----:B---3--:R-:W-:-:S05]  /*b2ad0*/  F2FP.SATFINITE.E4M3.F32.PACK_AB_MERGE_C R15, R245, R244, RZ ;  /* 0x000000f4f50f723e */ /* 0x008fca00048070ff */
[----:B------:R-:W-:Y:S04]  /*b2ae0*/  STL [R1+0x4800], R15 ;  /* 0x0048000f01007387 */ /* 0x000fe80000100800 */
[----:B------:R-:W3:Y:S01]  /*b2af0*/  LDL.LU R244, [R1+0x958] ;  /* 0x0009580001f47983 */ /* 0x000ee20000300800 */
[----:B----4-:R-:W-:-:S03]  /*b2b00*/  F2FP.SATFINITE.E4M3.F32.PACK_AB_MERGE_C R8, R8, R248, RZ ;  /* 0x000000f80808723e */ /* 0x010fc600048070ff */
[----:B------:R-:W3:Y:S04]  /*b2b10*/  LDL.LU R245, [R1+0x95c] ;  /* 0x00095c0001f57983 */ /* 0x000ee80000300800 */
[----:B------:R0:W-:Y:S04]  /*b2b20*/  STL [R1+0x4804], R8 ;  /* 0x0048040801007387 */ /* 0x0001e80000100800 */
[----:B------:R-:W4:Y:S04]  /*b2b30*/  LDL.LU R248, [R1+0x960] ;  /* 0x0009600001f87983 */ /* 0x000f280000300800 */
[----:B0-----:R-:W4:Y:S04]  /*b2b40*/  LDL.LU R8, [R1+0x964] ;  /* 0x0009640001087983 */ /* 0x001f280000300800 */
[----:B------:R0:W-:Y:S02]  /*b2b50*/  STL.64 [R1+0x1078], R16 ;  /* 0x0010781001007387 */ /* 0x0001e40000100a00 */
        /* <DEDUP_REMOVED lines=8> */
[----:B------:R0:W-:Y:S02]  /*b2be0*/  STL [R1+0x47fc], R15 ;  /* 0x0047fc0f01007387 */ /* 0x0001e40000100800 */
[----:B0-----:R-:W-:-:S02]  /*b2bf0*/  F2FP.SATFINITE.E4M3.F32.PACK_AB_MERGE_C R15, R14, R11, RZ ;  /* 0x0000000b0e0f723e */ /* 0x001fc400048070ff */
[----:B------:R-:W2:Y:S04]  /*b2c00*/  LDL.LU R11, [R1+0x970] ;  /* 0x00097000010b7983 */ /* 0x000ea80000300800 */
[----:B------:R-:W2:Y:S01]  /*b2c10*/  LDL.LU R14, [R1+0x974] ;  /* 0x00097400010e7983 */ /* 0x000ea20000300800 */
[----:B------:R-:W-:Y:S02]  /*b2c20*/  SHF.R.S32.HI R152, RZ, 0x1f, R212 ;  /* 0x0000001fff987819 */ /* 0x000fe400000114d4 */
[----:B------:R-:W-:Y:S01]  /*b2c30*/  IADD3 R16, P2, R212, R2, RZ ;  /* 0x00000002d4107210 */ /* 0x000fe20007f5e0ff */
[----:B------:R0:W-:Y:S04]  /*b2c40*/  STL [R1+0x47f0], R15 ;  /* 0x0047f00f01007387 */ /* 0x0001e80000100800 */
[----:B------:R-:W-:Y:S01]  /*b2c50*/  IMAD.X R17, R152, 0x1, R13, P2 ;  /* 0x0000000198117824 */ /* 0x000fe200010e060d */
[----:B0-----:R-:W-:-:S02]  /*b2c60*/  F2FP.SATFINITE.E4M3.F32.PACK_AB_MERGE_C R15, R241, R240, RZ ;  /* 0x000000f0f10f723e */ /* 0x001fc400048070ff */
[----:B------:R-:W2:Y:S04]  /*b2c70*/  LDL.LU R240, [R1+0x978] ;  /* 0x0009780001f07983 */ /* 0x000ea80000300800 */
[----:B------:R-:W2:Y:S04]  /*b2c80*/  LDL.LU R241, [R1+0x97c] ;  /* 0x00097c0001f17983 */ /* 0x000ea80000300800 */
[----:B------:R-:W-:Y:S04]  /*b2c90*/  STL.64 [R1+0x1068], R16 ;  /* 0x0010681001007387 */ /* 0x000fe80000100a00 */
[----:B------:R0:W-:Y:S02]  /*b2ca0*/  STL [R1+0x47f4], R15 ;  /* 0x0047f40f01007387 */ /* 0x0001e40000100800 */
[----:B0-----:R-:W-:-:S02]  /*b2cb0*/  F2FP.SATFINITE.E4M3.F32.PACK_AB_MERGE_C R15, R243, R242, RZ ;  /* 0x000000f2f30f723e */ /* 0x001fc400048070ff */
[----:B------:R-:W2:Y:S01]  /*b2cc0*/  LDL.LU R242, [R1+0x980] ;  /* 0x0009800001f27983 */ /* 0x000ea20000300800 */
[----:B------:R-:W-:-:S03]  /*b2cd0*/  IADD3 R16, P2, R212, R0, RZ ;  /* 0x00000000d4107210 */ /* 0x000fc60007f5e0ff */
[----:B------:R-:W2:Y:S02]  /*b2ce0*/  LDL.LU R243, [R1+0x984] ;  /* 0x0009840001f37983 */ /* 0x000ea40000300800 */
[----:B------:R-:W-:Y:S02]  /*b2cf0*/  IMAD.X R17, R152, 0x1, R7, P2 ;  /* 0x0000000198117824 */ /* 0x000fe400010e0607 */
[----:B------:R0:W-:Y:S02]  /*b2d00*/  STL [R1+0x4678], R15 ;  /* 0x0046780f01007387 */ /* 0x0001e40000100800 */
[----:B0-----:R-:W-:Y:S02]  /*b2d10*/  F2FP.SATFINITE.E4M3.F32.PACK_AB_MERGE_C R15, R247, R246, RZ ;  /* 0x000000f6f70f723e */ /* 0x001fe400048070ff */
[----:B------:R-:W2:Y:S04]  /*b2d20*/  LDL.LU R246, [R1+0x988] ;  /* 0x0009880001f67983 */ /* 0x000ea80000300800 */
[----:B------:R-:W2:Y:S04]  /*b2d30*/  LDL.LU R247, [R1+0x98c] ;  /* 0x00098c0001f77983 */ /* 0x000ea80000300800 */
[----:B------:R0:W-:Y:S04]  /*b2d40*/  STL.64 [R1+0x1060], R16 ;  /* 0x0010601001007387 */ /* 0x0001e80000100a00 */
[----:B------:R1:W-:Y:S01]  /*b2d50*/  STL [R1+0x47e4], R15 ;  /* 0x0047e40f01007387 */ /* 0x0003e20000100800 */
[----:B0-----:R-:W-:-:S02]  /*b2d60*/  IADD3 R16, P2, R212, R6, RZ ;  /* 0x00000006d4107210 */ /* 0x001fc40007f5e0ff */
[----:B-1----:R-:W-:-:S03]  /*b2d70*/  F2FP.SATFINITE.E4M3.F32.PACK_AB_MERGE_C R15, R239, R238, RZ ;  /* 0x000000eeef0f723e */ /* 0x002fc600048070ff */
[----:B------:R-:W-:Y:S02]  /*b2d80*/  IMAD.X R17, R152, 0x1, R5, P2 ;  /* 0x0000000198117824 */ /* 0x000fe400010e0605 */
[----:B------:R-:W-:Y:S04]  /*b2d90*/  STL [R1+0x4670], R15 ;  /* 0x0046700f01007387 */ /* 0x000fe80000100800 */
[----:B------:R0:W-:Y:S01]  /*b2da0*/  STL.64 [R1+0x1058], R16 ;  /* 0x0010581001007387 */ /* 0x0001e20000100a00 */
[----:B------:R-:W-:-:S03]  /*b2db0*/  F2FP.SATFINITE.E4M3.F32.PACK_AB_MERGE_C R187, R229, R226, RZ ;  /* 0x000000e2e5bb723e */ /* 0x000fc600048070ff */
[----:B------:R-:W2:Y:S01]  /*b2dc0*/  LDL.LU R229, [R1+0x990] ;  /* 0x0009900001e57983 */ /* 0x000ea20000300800 */
[----:B0-----:R-:W-:-:S05]  /*b2dd0*/  IADD3 R16, P2, R212, R4, RZ ;  /* 0x00000004d4107210 */ /* 0x001fca0007f5e0ff */
[----:B------:R-:W-:-:S05]  /*b2de0*/  IMAD.X R17, R152, 0x1, R3, P2 ;  /* 0x0000000198117824 */ /* 0x000fca00010e0603 */
[----:B------:R0:W-:Y:S01]  /*b2df0*/  STL.64 [R1+0x1050], R16 ;  /* 0x0010501001007387 */ /* 0x0001e20000100a00 */
[----:B------:R-:W-:Y:S02]  /*b2e00*/  SHF.R.S32.HI R152, RZ, 0x1f, R213 ;  /* 0x0000001fff987819 */ /* 0x000fe400000114d5 */
[----:B0-----:R-:W-:-:S05]  /*b2e10*/  IADD3 R16, P2, R213, R2, RZ ;  /* 0x00000002d5107210 */ /* 0x001fca0007f5e0ff */
[----:B------:R-:W-:Y:S01]  /*b2e20*/  IMAD.X R17, R152, 0x1, R13, P2 ;  /* 0x0000000198117824 */ /* 0x000fe200010e060d */
[----:B---3--:R-:W-:-:S05]  /*b2e30*/  F2FP.SATFINITE.E4M3.F32.PACK_AB_MERGE_C R15, R245, R244, RZ ;  /* 0x000000f4f50f723e */ /* 0x008fca00048070ff */
[----:B------:R-:W-:Y:S04]  /*b2e40*/  STL [R1+0x4674], R15 ;  /* 0x0046740f01007387 */ /* 0x000fe80000100800 */
[----:B------:R-:W3:Y:S01]  /*b2e50*/  LDL.LU R232, [R1+0x994] ;  /* 0x0009940001e87983 */ /* 0x000ee20000300800 */
[----:B----4-:R-:W-:-:S05]  /*b2e60*/  F2FP.SATFINITE.E4M3.F32.PACK_AB_MERGE_C R8, R8, R248, RZ ;  /* 0x000000f80808723e */ /* 0x010fca00048070ff */
[----:B------:R0:W-:Y:S04]  /*b2e70*/  STL [R1+0x4664], R8 ;  /* 0x0046640801007387 */ /* 0x0001e80000100800 */
[----:B------:R-:W4:Y:S04]  /*b2e80*/  LDL.LU R244, [R1+0x998] ;  /* 0x0009980001f47983 */ /* 0x000f280000300800 */
[----:B------:R-:W4:Y:S04]  /*b2e90*/  LDL.LU R245, [R1+0x99c] ;  /* 0x00099c0001f57983 */ /* 0x000f280000300800 */
[----:B------:R-:W4:Y:S04]  /*b2ea0*/  LDL.LU R248, [R1+0x9a0] ;  /* 0x0009a00001f87983 */ /* 0x000f280000300800 */
[----:B0-----:R-:W4:Y:S01]  /*b2eb0*/  LDL.LU R8, [R1+0x9a4] ;  /* 0x0009a40001087983 */ /* 0x001f220000300800 */
[----:B--2---:R-:W-:-:S05]  /*b2ec0*/  F2FP.SATFINITE.E4M3.F32.PACK_AB_MERGE_C R10, R10, R12, RZ ;  /* 0x0000000c0a0a723e */ /* 0x004fca00048070ff */
[----:B------:R0:W-:Y:S04]  /*b2ed0*/  STL [R1+0x4668], R10 ;  /* 0x0046680a01007387 */ /* 0x0001e80000100800 */
[----:B------:R-:W2:Y:S04]  /*b2ee0*/  LDL.LU R12, [R1+0x9a8] ;  /* 0x0009a800010c7983 */ /* 0x000ea80000300800 */
[----:B0-----:R-:W2:Y:S01]  /*b2ef0*/  LDL.LU R10, [R1+0x9ac] ;  /* 0x0009ac00010a7983 */ /* 0x001ea20000300800 */
[----:B------:R-:W-:-:S03]  /*b2f00*/  F2FP.SATFINITE.E4M3.F32.PACK_AB_MERGE_C R11, R14, R11, RZ ;  /* 0x0000000b0e0b723e */ /* 0x000fc600048070ff */
[----:B------:R-:W-:Y:S04]  /*b2f10*/  STL.64 [R1+0x1048], R16 ;  /* 0x0010481001007387 */ /* 0x000fe80000100a00 */
[----:B------:R0:W-:Y:S04]  /*b2f20*/  STL [R1+0x4650], R11 ;  /* 0x0046500b01007387 */ /* 0x0001e80000100800 */
[----:B0-----:R-:W2:Y:S04]  /*b2f30*/  LDL.LU R11, [R1+0x9b0] ;  /* 0x0009b000010b7983 */ /* 0x001ea80000300800 */
[----:B------:R-:W2:Y:S01]  /*b2f40*/  LDL.LU R14, [R1+0x9b4] ;  /* 0x0009b400010e7983 */ /* 0x000ea20000300800 */
[----:B------:R-:W-:-:S02]  /*b2f50*/  F2FP.SATFINITE.E4M3.F32.PACK_AB_MERGE_C R15, R241, R240, RZ ;  /* 0x000000f0f10f723e */ /* 0x000fc400048070ff */
[----:B------:R-:W-:-:S03]  /*b2f60*/  IADD3 R16, P2, R213, R0, RZ ;  /* 0x00000000d5107210 */ /* 0x000fc60007f5e0ff */
[----:B------:R0:W-:Y:S02]  /*b2f70*/  STL [R1+0x4658], R15 ;  /* 0x0046580f01007387 */ /* 0x0001e40000100800 */
[----:B------:R-:W-:Y:S02]  /*b2f80*/  IMAD.X R17, R152, 0x1, R7, P2 ;  /* 0x0000000198117824 */ /* 0x000fe400010e0607 */
[----:B------:R-:W2:Y:S04]  /*b2f90*/  LDL.LU R235, [R1+0x9b8] ;  /* 0x0009b80001eb7983 */ /* 0x000ea80000300800 */
[----:B------:R-:W2:Y:S04]  /*b2fa0*/  LDL.LU R237, [R1+0x9bc] ;  /* 0x0009bc0001ed7983 */ /* 0x000ea80000300800 */
[----:B------:R1:W-:Y:S01]  /*b2fb0*/  STL.64 [R1+0x1040], R16 ;  /* 0x0010401001007387 */ /* 0x0003e20000100a00 */
[----:B0-----:R-:W-:-:S05]  /*b2fc0*/  F2FP.SATFINITE.E4M3.F32.PACK_AB_MERGE_C R15, R243, R242, RZ ;  /* 0x000000f2f30f723e */ /* 0x001fca00048070ff */
[----:B------:R0:W-:Y:S04]  /*b2fd0*/  STL [R1+0x4a8], R15 ;  /* 0x0004a80f01007387 */ /* 0x0001e80000100800 */
[----:B------:R-:W2:Y:S04]  /*b2fe0*/  LDL.LU R238, [R1+0x9c0] ;  /* 0x0009c00001ee7983 */ /* 0x000ea80000300800 */
[----:B------:R-:W2:Y:S01]  /*b2ff0*/  LDL.LU R239, [R1+0x9c4] ;  /* 0x0009c40001ef7983 */ /* 0x000ea20000300800 */
[----:B-1----:R-:W-:-:S03]  /*b3000*/  IADD3 R16, P2, R213, R6, RZ ;  /* 0x00000006d5107210 */ /* 0x002fc60007f5e0ff */
[----:B------:R-:W2:Y:S01]  /*b3010*/  LDL.LU R240, [R1+0x9c8] ;  /* 0x0009c80001f07983 */ /* 0x000ea20000300800 */
[----:B0-----:R-:W-:-:S03]  /*b3020*/  F2FP.SATFINITE.E4M3.F32.PACK_AB_MERGE_C R15, R247, R246, RZ ;  /* 0x000000f6f70f723e */ /* 0x001fc600048070ff */
[----:B------:R-:W2:Y:S01]  /*b3030*/  LDL.LU R241, [R1+0x9cc] ;  /* 0x0009cc0001f17983 */ /* 0x000ea20000300800 */
[----:B------:R-:W-:-:S03]  /*b3040*/  IMAD.X R17, R152, 0x1, R5, P2 ;  /* 0x0000000198117824 */ /* 0x000fc600010e0605 */
[----:B------:R-:W-:Y:S04]  /*b3050*/  STL [R1+0x4640], R15 ;  /* 0x0046400f01007387 */ /* 0x000fe80000100800 */
[----:B------:R-:W2:Y:S04]  /*b3060*/  LDL.LU R242, [R1+0x9d0] ;  /* 0x0009d00001f27983 */ /* 0x000ea80000300800 */
[----:B------:R-:W2:Y:S04]  /*b3070*/  LDL.LU R243, [R1+0x9d4] ;  /* 0x0009d40001f37983 */ /* 0x000ea80000300800 */
[----:B------:R-:W2:Y:S04]  /*b3080*/  LDL.LU R246, [R1+0x9d8] ;  /* 0x0009d80001f67983 */ /* 0x000ea80000300800 */
[----:B------:R-:W2:Y:S04]  /*b3090*/  LDL.LU R247, [R1+0x9dc] ;  /* 0x0009dc0001f77983 */ /* 0x000ea80000300800 */
[----:B------:R0:W-:Y:S02]  /*b30a0*/  STL.64 [R1+0x1038], R16 ;  /* 0x0010381001007387 */ /* 0x0001e40000100a00 */
[----:B0-----:R-:W-:-:S05]  /*b30b0*/  IADD3 R16, P2, R213, R4, RZ ;  /* 0x00000004d5107210 */ /* 0x001fca0007f5e0ff */
[----:B------:R-:W-:-:S05]  /*b30c0*/  IMAD.X R17, R152, 0x1, R3, P2 ;  /* 0x0000000198117824 */ /* 0x000fca00010e0603 */
[----:B------:R3:W-:Y:S01]  /*b30d0*/  STL.64 [R1+0x1030], R16 ;  /* 0x0010301001007387 */ /* 0x0007e20000100a00 */
[----:B------:R-:W-:Y:S02]  /*b30e0*/  SHF.R.S32.HI R152, RZ, 0x1f, R214 ;  /* 0x0000001fff987819 */ /* 0x000fe400000114d6 */
[----:B---3--:R-:W-:-:S05]  /*b30f0*/  F2FP.SATFINITE.E4M3.F32.PACK_AB_MERGE_C R16, R232, R229, RZ ;  /* 0x000000e5e810723e */ /* 0x008fca00048070ff */
[----:B------:R0:W-:Y:S01]  /*b3100*/  STL [R1+0x4a0], R16 ;  /* 0x0004a01001007387 */ /* 0x0001e20000100800 */
[----:B----4-:R-:W-:-:S03]  /*b3110*/  F2FP.SATFINITE.E4M3.F32.PACK_AB_MERGE_C R15, R245, R244, RZ ;  /* 0x000000f4f50f723e */ /* 0x010fc600048070ff */
[----:B------:R-:W3:Y:S01]  /*b3120*/  LDL.LU R244, [R1+0x9e0] ;  /* 0x0009e00001f47983 */ /* 0x000ee20000300800 */
[----:B0-----:R-:W-:-:S03]  /*b3130*/  IADD3 R16, P2, R214, R2, RZ ;  /* 0x00000002d6107210 */ /* 0x001fc60007f5e0ff */
[----:B------:R-:W-:Y:S01]  /*b3140*/  STL [R1+0x4a4], R15 ;  /* 0x0004a40f01007387 */ /* 0x000fe20000100800 */
[----:B------:R-:W-:-:S03]  /*b3150*/  F2FP.SATFINITE.E4M3.F32.PACK_AB_MERGE_C R8, R8, R248, RZ ;  /* 0x000000f80808723e */ /* 0x000fc600048070ff */
[----:B------:R-:W3:Y:S01]  /*b3160*/  LDL.LU R245, [R1+0x9e4] ;  /* 0x0009e40001f57983 */ /* 0x000ee20000300800 */
[----:B------:R-:W-:-:S03]  /*b3170*/  IMAD.X R17, R152, 0x1, R13, P2 ;  /* 0x0000000198117824 */ /* 0x000fc600010e060d */
[----:B------:R0:W-:Y:S04]  /*b3180*/  STL [R1+0xd8], R8 ;  /* 0x0000d80801007387 */ /* 0x0001e80000100800 */
[----:B------:R-:W4:Y:S04]  /*b3190*/  LDL.LU R248, [R1+0x9e8] ;  /* 0x0009e80001f87983 */ /* 0x000f280000300800 */
[----:B0-----:R-:W4:Y:S01]  /*b31a0*/  LDL.LU R8, [R1+0x9ec] ;  /* 0x0009ec0001087983 */ /* 0x001f220000300800 */
[----:B--2---:R-:W-:-:S03]  /*b31b0*/  F2FP.SATFINITE.E4M3.F32.PACK_AB_MERGE_C R10, R10, R12, RZ ;  /* 0x0000000c0a0a723e */ /* 0x004fc600048070ff */
[----:B------:R-:W2:Y:S04]  /*b31c0*/  LDL.LU R12, [R1+0x9f0] ;  /* 0x0009f000010c7983 */ /* 0x000ea80000300800 */
[----:B------:R-:W-:Y:S04]  /*b31d0*/  STL.64 [R1+0x1028], R16 ;  /* 0x0010281001007387 */ /* 0x000fe80000100a00 */
[----:B------:R0:W-:Y:S04]  /*b31e0*/  STL [R1+0xdc], R10 ;  /* 0x0000dc0a01007387 */ /* 0x0001e80000100800 */
[----:B0-----:R-:W2:Y:S01]  /*b31f0*/  LDL.LU R10, [R1+0x9f4] ;  /* 0x0009f400010a7983 */ /* 0x001ea20000300800 */
[----:B------:R-:W-:-:S05]  /*b3200*/  F2FP.SATFINITE.E4M3.F32.PACK_AB_MERGE_C R11, R14, R11, RZ ;  /* 0x0000000b0e0b723e */ /* 0x000fca00048070ff */
[----:B------:R0:W-:Y:S04]  /*b3210*/  STL [R1+0xc8], R11 ;  /* 0x0000c80b01007387 */ /* 0x0001e80000100800 */
[----:B0-----:R-:W2:Y:S04]  /*b3220*/  LDL.LU R11, [R1+0x9f8] ;  /* 0x0009f800010b7983 */ /* 0x001ea80000300800 */
[----:B------:R-:W2:Y:S01]  /*b3230*/  LDL.LU R14, [R1+0x9fc] ;  /* 0x0009fc00010e7983 */ /* 0x000ea20000300800 */
[----:B------:R-:W-:-:S05]  /*b3240*/  IADD3 R16, P2, R214, R0, RZ ;  /* 0x00000000d6107210 */ /* 0x000fca0007f5e0ff */
[----:B------:R-:W-:Y:S01]  /*b3250*/  IMAD.X R17, R152, 0x1, R7, P2 ;  /* 0x0000000198117824 */ /* 0x000fe200010e0607 */
[----:B------:R-:W-:-:S04]  /*b3260*/  F2FP.SATFINITE.E4M3.F32.PACK_AB_MERGE_C R18, R237, R235, RZ ;  /* 0x000000ebed12723e */ /* 0x000fc800048070ff */
[----:B------:R0:W-:Y:S04]  /*b3270*/  STL.64 [R1+0x1020], R16 ;  /* 0x0010201001007387 */ /* 0x0001e80000100a00 */
[----:B------:R-:W-:Y:S01]  /*b3280*/  STL [R1+0xd0], R18 ;  /* 0x0000d01201007387 */ /* 0x000fe20000100800 */
[----:B------:R-:W-:Y:S02]  /*b3290*/  F2FP.SATFINITE.E4M3.F32.PACK_AB_MERGE_C R15, R239, R238, RZ ;  /* 0x000000eeef0f723e */ /* 0x000fe400048070ff */
[----:B0-----:R-:W-:-:S03]  /*b32a0*/  IADD3 R16, P2, R214, R6, RZ ;  /* 0x00000006d6107210 */ /* 0x001fc60007f5e0ff */
[----:B------:R-:W-:Y:S02]  /*b32b0*/  STL [R1+0xc0], R15 ;  /* 0x0000c00f01007387 */ /* 0x000fe40000100800 */
[----:B------:R-:W-:-:S05]  /*b32c0*/  IMAD.X R17, R152, 0x1, R5, P2 ;  /* 0x0000000198117824 */ /* 0x000fca00010e0605 */
[----:B------:R0:W-:Y:S02]  /*b32d0*/  STL.64 [R1+0x1018], R16 ;  /* 0x0010181001007387 */ /* 0x0001e40000100a00 */
[----:B0-----:R-:W-:-:S05]  /*b32e0*/  IADD3 R16, P2, R214, R4, RZ ;  /* 0x00000004d6107210 */ /* 0x001fca0007f5e0ff */
[----:B------:R-:W-:Y:S01]  /*b32f0*/  IMAD.X R17, R152, 0x1, R3, P2 ;  /* 0x0000000198117824 */ /* 0x000fe200010e0603 */
[----:B------:R-:W-:-:S04]  /*b3300*/  F2FP.SATFINITE.E4M3.F32.PACK_AB_MERGE_C R15, R247, R246, RZ ;  /* 0x000000f6f70f723e */ /* 0x000fc800048070ff */
[----:B------:R0:W-:Y:S01]  /*b3310*/  STL.64 [R1+0x1010], R16 ;  /* 0x0010101001007387 */ /* 0x0001e20000100a00 */
[----:B------:R-:W-:Y:S02]  /*b3320*/  SHF.R.S32.HI R152, RZ, 0x1f, R215 ;  /* 0x0000001fff987819 */ /* 0x000fe400000114d7 */
[----:B0-----:R-:W-:Y:S02]  /*b3330*/  F2FP.SATFINITE.E4M3.F32.PACK_AB_MERGE_C R17, R241, R240, RZ ;  /* 0x000000f0f111723e */ /* 0x001fe400048070ff */
[----:B------:R-:W-:-:S03]  /*b3340*/  F2FP.SATFINITE.E4M3.F32.PACK_AB_MERGE_C R16, R243, R242, RZ ;  /* 0x000000f2f310723e */ /* 0x000fc600048070ff */
[----:B------:R-:W-:Y:S04]  /*b3350*/  STL [R1+0xc4], R17 ;  /* 0x0000c41101007387 */ /* 0x000fe80000100800 */
[----:B------:R-:W-:Y:S04]  /*b3360*/  STL [R1+0x5500], R15 ;  /* 0x0055000f01007387 */ /* 0x000fe80000100800 */
        /* <DEDUP_REMOVED lines=8> */
[----:B------:R-:W2:Y:S04]  /*b33f0*/  LDL.LU R246, [R1+0x610] ;  /* 0x0006100001f67983 */ /* 0x000ea80000300800 */
[----:B------:R-:W2:Y:S01]  /*b3400*/  LDL.LU R247, [R1+0x614] ;  /* 0x0006140001f77983 */ /* 0x000ea20000300800 */
[----:B---3--:R-:W-:-:S05]  /*b3410*/  F2FP.SATFINITE.E4M3.F32.PACK_AB_MERGE_C R16, R245, R244, RZ ;  /* 0x000000f4f510723e */ /* 0x008fca00048070ff */
[----:B------:R0:W-:Y:S02]  /*b3420*/  STL [R1+0x5524], R16 ;  /* 0x0055241001007387 */ /* 0x0001e40000100800 */
[----:B0-----:R-:W-:Y:S02]  /*b3430*/  IADD3 R16, P2, R215, R0, RZ ;  /* 0x00000000d7107210 */ /* 0x001fe40007f5e0ff */
[----:B----4-:R-:W-:Y:S02]  /*b3440*/  F2FP.SATFINITE.E4M3.F32.PACK_AB_MERGE_C R15, R8, R248, RZ ;  /* 0x000000f8080f723e */ /* 0x010fe400048070ff */
[----:B------:R-:W3:Y:S01]  /*b3450*/  LDL.LU R248, [R1+0x618] ;  /* 0x0006180001f87983 */ /* 0x000ee20000300800 */
[----:B------:R-:W-:-:S03]  /*b3460*/  IMAD.X R17, R152, 0x1, R7, P2 ;  /* 0x0000000198117824 */ /* 0x000fc600010e0607 */
[----:B------:R-:W3:Y:S04]  /*b3470*/  LDL.LU R8, [R1+0x61c] ;  /* 0x00061c0001087983 */ /* 0x000ee80000300800 */
[----:B------:R-:W-:Y:S04]  /*b3480*/  STL [R1+0xb8], R15 ;  /* 0x0000b80f01007387 */ /* 0x000fe80000100800 */
[----:B------:R-:W4:Y:S04]  /*b3490*/  LDL.LU R238, [R1+0x620] ;  /* 0x0006200001ee7983 */ /* 0x000f280000300800 */
[----:B------:R-:W4:Y:S04]  /*b34a0*/  LDL.LU R239, [R1+0x624] ;  /* 0x0006240001ef7983 */ /* 0x000f280000300800 */
[----:B------:R-:W-:Y:S01]  /*b34b0*/  STL.64 [R1+0x1000], R16 ;  /* 0x0010001001007387 */ /* 0x000fe20000100a00 */
[----:B--2---:R-:W-:-:S05]  /*b34c0*/  F2FP.SATFINITE.E4M3.F32.PACK_AB_MERGE_C R10, R10, R12, RZ ;  /* 0x0000000c0a0a723e */ /* 0x004fca00048070ff */
[----:B------:R0:W-:Y:S04]  /*b34d0*/  STL [R1+0xac], R10 ;  /* 0x0000ac0a01007387 */ /* 0x0001e80000100800 */
[----:B------:R-:W2:Y:S04]  /*b34e0*/  LDL.LU R12, [R1+0x628] ;  /* 0x00062800010c7983 */ /* 0x000ea80000300800 */
[----:B0-----:R-:W2:Y:S01]  /*b34f0*/  LDL.LU R10, [R1+0x62c] ;  /* 0x00062c00010a7983 */ /* 0x001ea20000300800 */
[----:B------:R-:W-:-:S03]  /*b3500*/  F2FP.SATFINITE.E4M3.F32.PACK_AB_MERGE_C R16, R14, R11, RZ ;  /* 0x0000000b0e10723e */ /* 0x000fc600048070ff */
[----:B------:R-:W2:Y:S04]  /*b3510*/  LDL.LU R11, [R1+0x630] ;  /* 0x00063000010b7983 */ /* 0x000ea80000300800 */
[----:B------:R-:W2:Y:S01]  /*b3520*/  LDL.LU R14, [R1+0x634] ;  /* 0x00063400010e7983 */ /* 0x000ea20000300800 */
[----:B------:R-:W-:-:S03]  /*b3530*/  IADD3 R18, P2, R215, R6, RZ ;  /* 0x00000006d7127210 */ /* 0x000fc60007f5e0ff */
[----:B------:R0:W-:Y:S02]  /*b3540*/  STL [R1+0x5528], R16 ;  /* 0x0055281001007387 */ /* 0x0001e40000100800 */
[----:B------:R-:W-:Y:S02]  /*b3550*/  IMAD.X R19, R152, 0x1, R5, P2 ;  /* 0x0000000198137824 */ /* 0x000fe400010e0605 */
[----:B------:R-:W2:Y:S01]  /*b3560*/  LDL.LU R240, [R1+0x638] ;  /* 0x0006380001f07983 */ /* 0x000ea20000300800 */
[----:B0-----:R-:W-:-:S03]  /*b3570*/  IADD3 R16, P2, R215, R4, RZ ;  /* 0x00000004d7107210 */ /* 0x001fc60007f5e0ff */
[----:B------:R0:W-:Y:S02]  /*b3580*/  STL.64 [R1+0xff8], R18 ;  /* 0x000ff81201007387 */ /* 0x0001e40000100a00 */
[----:B------:R-:W-:Y:S02]  /*b3590*/  IMAD.X R17, R152, 0x1, R3, P2 ;  /* 0x0000000198117824 */ /* 0x000fe400010e0603 */
[----:B------:R-:W2:Y:S04]  /*b35a0*/  LDL.LU R241, [R1+0x63c] ;  /* 0x00063c0001f17983 */ /* 0x000ea80000300800 */
[----:B------:R-:W2:Y:S04]  /*b35b0*/  LDL.LU R242, [R1+0x640] ;  /* 0x0006400001f27983 */ /* 0x000ea80000300800 */
[----:B------:R1:W-:Y:S01]  /*b35c0*/  STL.64 [R1+0xff0], R16 ;  /* 0x000ff01001007387 */ /* 0x0003e20000100a00 */
[----:B------:R-:W-:-:S03]  /*b35d0*/  SHF.R.S32.HI R152, RZ, 0x1f, R249 ;  /* 0x0000001fff987819 */ /* 0x000fc600000114f9 */
[----:B------:R-:W2:Y:S01]  /*b35e0*/  LDL.LU R243, [R1+0x644] ;  /* 0x0006440001f37983 */ /* 0x000ea20000300800 */
[----:B0-----:R-:W-:-:S03]  /*b35f0*/  IADD3 R18, P2, R249, R2, RZ ;  /* 0x00000002f9127210 */ /* 0x001fc60007f5e0ff */
[----:B------:R-:W2:Y:S04]  /*b3600*/  LDL.LU R244, [R1+0x648] ;  /* 0x0006480001f47983 */ /* 0x000ea80000300800 */
[----:B------:R-:W2:Y:S01]  /*b3610*/  LDL.LU R245, [R1+0x64c] ;  /* 0x00064c0001f57983 */ /* 0x000ea20000300800 */
[----:B------:R-:W-:Y:S01]  /*b3620*/  IMAD.X R19, R152, 0x1, R13, P2 ;  /* 0x0000000198137824 */ /* 0x000fe200010e060d */
[----:B-1----:R-:W-:-:S05]  /*b3630*/  F2FP.SATFINITE.E4M3.F32.PACK_AB_MERGE_C R16, R232, R229, RZ ;  /* 0x000000e5e810723e */ /* 0x002fca00048070ff */
[----:B------:R0:W-:Y:S01]  /*b3640*/  STL [R1+0x552c], R16 ;  /* 0x00552c1001007387 */ /* 0x0001e20000100800 */
[----:B------:R-:W-:Y:S02]  /*b3650*/  F2FP.SATFINITE.E4M3.F32.PACK_AB_MERGE_C R17, R237, R235, RZ ;  /* 0x000000ebed11723e */ /* 0x000fe400048070ff */
[----:B0-----:R-:W-:-:S03]  /*b3660*/  F2FP.SATFINITE.E4M3.F32.PACK_AB_MERGE_C R16, R247, R246, RZ ;  /* 0x000000f6f710723e */ /* 0x001fc600048070ff */
[----:B------:R-:W-:Y:S04]  /*b3670*/  STL [R1+0x5530], R17 ;  /* 0x0055301101007387 */ /* 0x000fe80000100800 */
[----:B------:R-:W-:Y:S04]  /*b3680*/  STL [R1+0x5534], R16 ;  /* 0x0055341001007387 */ /* 0x000fe80000100800 */
[----:B------:R-:W2:Y:S04]  /*b3690*/  LDL.LU R246, [R1+0x650] ;  /* 0x0006500001f67983 */ /* 0x000ea80000300800 */
[----:B------:R-:W2:Y:S04]  /*b36a0*/  LDL.LU R247, [R1+0x654] ;  /* 0x0006540001f77983 */ /* 0x000ea80000300800 */
[----:B------:R0:W-:Y:S02]  /*b36b0*/  STL.64 [R1+0xfe8], R18 ;  /* 0x000fe81201007387 */ /* 0x0001e40000100a00 */
[----:B0-----:R-:W-:-:S05]  /*b36c0*/  IADD3 R18, P2, R249, R0, RZ ;  /* 0x00000000f9127210 */ /* 0x001fca0007f5e0ff */
[----:B------:R-:W-:Y:S01]  /*b36d0*/  IMAD.X R19, R152, 0x1, R7, P2 ;  /* 0x0000000198137824 */ /* 0x000fe200010e0607 */
[----:B---3--:R-:W-:-:S05]  /*b36e0*/  F2FP.SATFINITE.E4M3.F32.PACK_AB_MERGE_C R8, R8, R248, RZ ;  /* 0x000000f80808723e */ /* 0x008fca00048070ff */
[----:B------:R0:W-:Y:S04]  /*b36f0*/  STL [R1+0x47e0], R8 ;  /* 0x0047e00801007387 */ /* 0x0001e80000100800 */
[----:B------:R-:W3:Y:S01]  /*b3700*/  LDL.LU R248, [R1+0x658] ;  /* 0x0006580001f87983 */ /* 0x000ee20000300800 */
[----:B----4-:R-:W-:-:S03]  /*b3710*/  F2FP.SATFINITE.E4M3.F32.PACK_AB_MERGE_C R16, R239, R238, RZ ;  /* 0x000000eeef10723e */ /* 0x010fc600048070ff */
[----:B0-----:R-:W3:Y:S04]  /*b3720*/  LDL.LU R8, [R1+0x65c] ;  /* 0x00065c0001087983 */ /* 0x001ee80000300800 */
[----:B------:R-:W-:Y:S01]  /*b3730*/  STL [R1+0x5538], R16 ;  /* 0x0055381001007387 */ /* 0x000fe20000100800 */
[----:B--2---:R-:W-:Y:S02]  /*b3740*/  F2FP.SATFINITE.E4M3.F32.PACK_AB_MERGE_C R17, R10, R12, RZ ;  /* 0x0000000c0a11723e */ /* 0x004fe400048070ff */
[----:B------:R-:W-:-:S03]  /*b3750*/  IADD3 R10, P2, R249, R6, RZ ;  /* 0x00000006f90a7210 */ /* 0x000fc60007f5e0ff */
[----:B------:R-:W-:Y:S04]  /*b3760*/  STL [R1+0x553c], R17 ;  /* 0x00553c1101007387 */ /* 0x000fe80000100800 */
[----:B------:R-:W-:Y:S01]  /*b3770*/  STL.64 [R1+0xfe0], R18 ;  /* 0x000fe01201007387 */ /* 0x000fe20000100a00 */
[----:B------:R-:W-:Y:S01]  /*b3780*/  F2FP.SATFINITE.E4M3.F32.PACK_AB_MERGE_C R12, R14, R11, RZ ;  /* 0x0000000b0e0c723e */ /* 0x000fe200048070ff */
[----:B------:R-:W-:-:S04]  /*b3790*/  IMAD.X R11, R152, 0x1, R5, P2 ;  /* 0x00000001980b7824 */ /* 0x000fc800010e0605 */
[----:B------:R0:W-:Y:S04]  /*b37a0*/  STL [R1+0x7c], R12 ;  /* 0x00007c0c01007387 */ /* 0x0001e80000100800 */
[----:B0-----:R-:W2:Y:S04]  /*b37b0*/  LDL.LU R12, [R1+0x660] ;  /* 0x00066000010c7983 */ /* 0x001ea80000300800 */
[----:B------:R0:W-:Y:S04]  /*b37c0*/  STL.64 [R1+0xfd8], R10 ;  /* 0x000fd80a01007387 */ /* 0x0001e80000100a00 */
[----:B0-----:R-:W2:Y:S04]  /*b37d0*/  LDL.LU R10, [R1+0x664] ;  /* 0x00066400010a7983 */ /* 0x001ea80000300800 */
[----:B------:R-:W4:Y:S04]  /*b37e0*/  LDL.LU R11, [R1+0x668] ;  /* 0x00066800010b7983 */ /* 0x000f280000300800 */
[----:B------:R-:W4:Y:S01]  /*b37f0*/  LDL.LU R14, [R1+0x66c] ;  /* 0x00066c00010e7983 */ /* 0x000f220000300800 */
[----:B------:R-:W-:-:S05]  /*b3800*/  IADD3 R16, P2, R249, R4, RZ ;  /* 0x00000004f9107210 */ /* 0x000fca0007f5e0ff */
[----:B------:R-:W-:Y:S01]  /*b3810*/  IMAD.X R17, R152, 0x1, R3, P2 ;  /* 0x0000000198117824 */ /* 0x000fe200010e0603 */
[----:B------:R-:W-:Y:S01]  /*b3820*/  STL [R1+0x528c], R249 ;  /* 0x00528cf901007387 */ /* 0x000fe20000100800 */
[----:B------:R-:W-:-:S03]  /*b3830*/  SHF.R.S32.HI R152, RZ, 0x1f, R250 ;  /* 0x0000001fff987819 */ /* 0x000fc600000114fa */
[----:B------:R0:W-:Y:S01]  /*b3840*/  STL.64 [R1+0xfd0], R16 ;  /* 0x000fd01001007387 */ /* 0x0001e20000100a00 */
[----:B------:R-:W-:Y:S02]  /*b3850*/  IADD3 R18, P2, R250, R2, RZ ;  /* 0x00000002fa127210 */ /* 0x000fe40007f5e0ff */
[----:B------:R-:W-:-:S03]  /*b3860*/  F2FP.SATFINITE.E4M3.F32.PACK_AB_MERGE_C R15, R243, R242, RZ ;  /* 0x000000f2f30f723e */ /* 0x000fc600048070ff */
[----:B------:R-:W-:Y:S01]  /*b3870*/  IMAD.X R19, R152, 0x1, R13, P2 ;  /* 0x0000000198137824 */ /* 0x000fe200010e060d */
[----:B0-----:R-:W-:Y:S02]  /*b3880*/  F2FP.SATFINITE.E4M3.F32.PACK_AB_MERGE_C R16, R241, R240, RZ ;  /* 0x000000f0f110723e */ /* 0x001fe400048070ff */
[----:B------:R-:W-:-:S03]  /*b3890*/  F2FP.SATFINITE.E4M3.F32.PACK_AB_MERGE_C R17, R245, R244, RZ ;  /* 0x000000f4f511723e */ /* 0x000fc600048070ff */
[----:B------:R0:W-:Y:S04]  /*b38a0*/  STL [R1+0x5540], R16 ;  /* 0x0055401001007387 */ /* 0x0001e80000100800 */
[----:B------:R-:W-:Y:S04]  /*b38b0*/  STL [R1+0x5544], R17 ;  /* 0x0055441101007387 */ /* 0x000fe80000100800 */
[----:B------:R-:W-:Y:S04]  /*b38c0*/  STL [R1+0x74], R15 ;  /* 0x0000740f01007387 */ /* 0x000fe80000100800 */
[----:B------:R-:W4:Y:S04]  /*b38d0*/  LDL.LU R238, [R1+0x670] ;  /* 0x0006700001ee7983 */ /* 0x000f280000300800 */
[----:B------:R-:W4:Y:S04]  /*b38e0*/  LDL.LU R239, [R1+0x674] ;  /* 0x0006740001ef7983 */ /* 0x000f280000300800 */
[----:B------:R-:W4:Y:S04]  /*b38f0*/  LDL.LU R240, [R1+0x678] ;  /* 0x0006780001f07983 */ /* 0x000f280000300800 */
[----:B------:R-:W-:Y:S04]  /*b3900*/  STL.64 [R1+0xfc8], R18 ;  /* 0x000fc81201007387 */ /* 0x000fe80000100a00 */
[----:B------:R-:W4:Y:S04]  /*b3910*/  LDL.LU R241, [R1+0x67c] ;  /* 0x00067c0001f17983 */ /* 0x000f280000300800 */
[----:B------:R-:W4:Y:S04]  /*b3920*/  LDL.LU R242, [R1+0x680] ;  /* 0x0006800001f27983 */ /* 0x000f280000300800 */
[----:B------:R-:W4:Y:S01]  /*b3930*/  LDL.LU R243, [R1+0x684] ;  /* 0x0006840001f37983 */ /* 0x000f220000300800 */
[----:B0-----:R-:W-:-:S05]  /*b3940*/  F2FP.SATFINITE.E4M3.F32.PACK_AB_MERGE_C R16, R247, R246, RZ ;  /* 0x000000f6f710723e */ /* 0x001fca00048070ff */
[----:B------:R0:W-:Y:S02]  /*b3950*/  STL [R1+0x5548], R16 ;  /* 0x0055481001007387 */ /* 0x0001e40000100800 */
[----:B0-----:R-:W-:-:S05]  /*b3960*/  IADD3 R16, P2, R250, R0, RZ ;  /* 0x00000000fa107210 */ /* 0x001fca0007f5e0ff */
[----:B------:R-:W-:Y:S01]  /*b3970*/  IMAD.X R17, R152, 0x1, R7, P2 ;  /* 0x0000000198117824 */ /* 0x000fe200010e0607 */
[----:B---3--:R-:W-:-:S05]  /*b3980*/  F2FP.SATFINITE.E4M3.F32.PACK_AB_MERGE_C R8, R8, R248, RZ ;  /* 0x000000f80808723e */ /* 0x008fca00048070ff */
[----:B------:R0:W-:Y:S04]  /*b3990*/  STL [R1+0x47dc], R8 ;  /* 0x0047dc0801007387 */ /* 0x0001e80000100800 */
[----:B------:R-:W3:Y:S04]  /*b39a0*/  LDL.LU R235, [R1+0x688] ;  /* 0x0006880001eb7983 */ /* 0x000ee80000300800 */
[----:B------:R-:W3:Y:S04]  /*b39b0*/  LDL.LU R237, [R1+0x68c] ;  /* 0x00068c0001ed7983 */ /* 0x000ee80000300800 */
[----:B------:R-:W3:Y:S04]  /*b39c0*/  LDL.LU R244, [R1+0x690] ;  /* 0x0006900001f47983 */ /* 0x000ee80000300800 */
[----:B------:R2:W-:Y:S04]  /*b39d0*/  STL.64 [R1+0xfc0], R16 ;  /* 0x000fc01001007387 */ /* 0x0005e80000100a00 */
[----:B------:R-:W3:Y:S04]  /*b39e0*/  LDL.LU R245, [R1+0x694] ;  /* 0x0006940001f57983 */ /* 0x000ee80000300800 */
[----:B------:R-:W3:Y:S04]  /*b39f0*/  LDL.LU R246, [R1+0x698] ;  /* 0x0006980001f67983 */ /* 0x000ee80000300800 */
[----:B0-----:R-:W3:Y:S01]  /*b3a00*/  LDL.LU R8, [R1+0x69c] ;  /* 0x00069c0001087983 */ /* 0x001ee20000300800 */
[----:B--2---:R-:W-:-:S02]  /*b3a10*/  F2FP.SATFINITE.E4M3.F32.PACK_AB_MERGE_C R16, R10, R12, RZ ;  /* 0x0000000c0a10723e */ /* 0x004fc400048070ff */
[----:B------:R-:W-:Y:S02]  /*b3a20*/  IADD3 R10, P2, R250, R6, RZ ;  /* 0x00000006fa0a7210 */ /* 0x000fe40007f5e0ff */
[----:B----4-:R-:W-:Y:S01]  /*b3a30*/  F2FP.SATFINITE.E4M3.F32.PACK_AB_MERGE_C R17, R14, R11, RZ ;  /* 0x0000000b0e11723e */ /* 0x010fe200048070ff */
[----:B------:R-:W-:Y:S02]  /*b3a40*/  STL [R1+0x554c], R16 ;  /* 0x00554c1001007387 */ /* 0x000fe40000100800 */
[----:B------:R-:W-:Y:S02]  /*b3a50*/  IMAD.X R11, R152, 0x1, R5, P2 ;  /* 0x00000001980b7824 */ /* 0x000fe400010e0605 */
[----:B------:R-:W-:Y:S04]  /*b3a60*/  STL [R1+0x5550], R17 ;  /* 0x0055501101007387 */ /* 0x000fe80000100800 */
[----:B------:R-:W2:Y:S04]  /*b3a70*/  LDL.LU R247, [R1+0x6a0] ;  /* 0x0006a00001f77983 */ /* 0x000ea80000300800 */
[----:B------:R-:W2:Y:S04]  /*b3a80*/  LDL.LU R248, [R1+0x6a4] ;  /* 0x0006a40001f87983 */ /* 0x000ea80000300800 */
[----:B------:R0:W-:Y:S04]  /*b3a90*/  STL.64 [R1+0xfb8], R10 ;  /* 0x000fb80a01007387 */ /* 0x0001e80000100a00 */
[----:B------:R-:W-:Y:S04]  /*b3aa0*/  STL [R1+0x5290], R250 ;  /* 0x005290fa01007387 */ /* 0x000fe80000100800 */
[----:B------:R-:W4:Y:S01]  /*b3ab0*/  LDL.LU R12, [R1+0x6a8] ;  /* 0x0006a800010c7983 */ /* 0x000f220000300800 */
[----:B0-----:R-:W-:-:S05]  /*b3ac0*/  IADD3 R10, P2, R250, R4, RZ ;  /* 0x00000004fa0a7210 */ /* 0x001fca0007f5e0ff */
[----:B------:R-:W-:-:S05]  /*b3ad0*/  IMAD.X R11, R152, 0x1, R3, P2 ;  /* 0x00000001980b7824 */ /* 0x000fca00010e0603 */
[----:B------:R0:W-:Y:S04]  /*b3ae0*/  STL.64 [R1+0xfb0], R10 ;  /* 0x000fb00a01007387 */ /* 0x0001e80000100a00 */
[----:B0-----:R-:W4:Y:S04]  /*b3af0*/  LDL.LU R10, [R1+0x6ac] ;  /* 0x0006ac00010a7983 */ /* 0x001f280000300800 */
[----:B------:R-:W4:Y:S04]  /*b3b00*/  LDL.LU R11, [R1+0x6b0] ;  /* 0x0006b000010b7983 */ /* 0x000f280000300800 */
[----:B------:R-:W4:Y:S01]  /*b3b10*/  LDL.LU R14, [R1+0x6b4] ;  /* 0x0006b400010e7983 */ /* 0x000f220000300800 */
[----:B------:R-:W-:-:S02]  /*b3b20*/  F2FP.SATFINITE.E4M3.F32.PACK_AB_MERGE_C R17, R239, R238, RZ ;  /* 0x000000eeef11723e */ /* 0x000fc400048070ff */
[----:B------:R-:W-:Y:S02]  /*b3b30*/  F2FP.SATFINITE.E4M3.F32.PACK_AB_MERGE_C R16, R241, R240, RZ ;  /* 0x000000f0f110723e */ /* 0x000fe400048070ff */
[----:B------:R-:W-:Y:S01]  /*b3b40*/  F2FP.SATFINITE.E4M3.F32.PACK_AB_MERGE_C R15, R243, R242, RZ ;  /* 0x000000f2f30f723e */ /* 0x000fe200048070ff */
[----:B------:R-:W-:Y:S01]  /*b3b50*/  STL [R1+0x5554], R17 ;  /* 0x0055541101007387 */ /* 0x000fe20000100800 */
[----:B------:R-:W-:-:S03]  /*b3b60*/  SHF.R.S32.HI R152, RZ, 0x1f, R251 ;  /* 0x0000001fff987819 */ /* 0x000fc600000114fb */
[----:B------:R0:W-:Y:S04]  /*b3b70*/  STL [R1+0x5558], R16 ;  /* 0x0055581001007387 */ /* 0x0001e80000100800 */
[----:B------:R-:W-:Y:S04]  /*b3b80*/  STL [R1+0x58], R15 ;  /* 0x0000580f01007387 */ /* 0x000fe80000100800 */
[----:B------:R-:W4:Y:S01]  /*b3b90*/  LDL.LU R238, [R1+0x6b8] ;  /* 0x0006b80001ee7983 */ /* 0x000f220000300800 */
[----:B0-----:R-:W-:-:S03]  /*b3ba0*/  IADD3 R16, P2, R251, R2, RZ ;  /* 0x00000002fb107210 */ /* 0x001fc60007f5e0ff */
[----:B------:R-:W4:Y:S02]  /*b3bb0*/  LDL.LU R239, [R1+0x6bc] ;  /* 0x0006bc0001ef7983 */ /* 0x000f240000300800 */
[----:B------:R-:W-:Y:S02]  /*b3bc0*/  IMAD.X R17, R152, 0x1, R13, P2 ;  /* 0x0000000198117824 */ /* 0x000fe400010e060d */
[----:B------:R-:W4:Y:S01]  /*b3bd0*/  LDL.LU R240, [R1+0x6c0] ;  /* 0x0006c00001f07983 */ /* 0x000f220000300800 */
[----:B------:R-:W-:-:S03]  /*b3be0*/  IADD3 R18, P2, R251, R0, RZ ;  /* 0x00000000fb127210 */ /* 0x000fc60007f5e0ff */
[----:B------:R3:W-:Y:S04]  /*b3bf0*/  STL.64 [R1+0xfa8], R16 ;  /* 0x000fa81001007387 */ /* 0x0007e80000100a00 */
[----:B------:R-:W4:Y:S01]  /*b3c00*/  LDL.LU R241, [R1+0x6c4] ;  /* 0x0006c40001f17983 */ /* 0x000f220000300800 */
[----:B------:R-:W-:-:S03]  /*b3c10*/  IMAD.X R19, R152, 0x1, R7, P2 ;  /* 0x0000000198137824 */ /* 0x000fc600010e0607 */
[----:B------:R-:W4:Y:S04]  /*b3c20*/  LDL.LU R242, [R1+0x6c8] ;  /* 0x0006c80001f27983 */ /* 0x000f280000300800 */
[----:B------:R-:W4:Y:S01]  /*b3c30*/  LDL.LU R243, [R1+0x6cc] ;  /* 0x0006cc0001f37983 */ /* 0x000f220000300800 */
[----:B---3--:R-:W-:-:S05]  /*b3c40*/  F2FP.SATFINITE.E4M3.F32.PACK_AB_MERGE_C R17, R237, R235, RZ ;  /* 0x000000ebed11723e */ /* 0x008fca00048070ff */
[----:B------:R-:W-:Y:S01]  /*b3c50*/  STL [R1+0x555c], R17 ;  /* 0x00555c1101007387 */ /* 0x000fe20000100800 */
[----:B------:R-:W-:-:S05]  /*b3c60*/  F2FP.SATFINITE.E4M3.F32.PACK_AB_MERGE_C R16, R245, R244, RZ ;  /* 0x000000f4f510723e */ /* 0x000fca00048070ff */
[----:B------:R-:W-:Y:S01]  /*b3c70*/  STL [R1+0x5560], R16 ;  /* 0x0055601001007387 */ /* 0x000fe20000100800 */
[----:B------:R-:W-:-:S03]  /*b3c80*/  F2FP.SATFINITE.E4M3.F32.PACK_AB_MERGE_C R8, R8, R246, RZ ;  /* 0x000000f60808723e */ /* 0x000fc600048070ff */
[----:B------:R-:W3:Y:S04]  /*b3c90*/  LDL.LU R244, [R1+0x6d0] ;  /* 0x0006d00001f47983 */ /* 0x000ee80000300800 */
[----:B------:R-:W3:Y:S04]  /*b3ca0*/  LDL.LU R245, [R1+0x6d4] ;  /* 0x0006d40001f57983 */ /* 0x000ee80000300800 */
[----:B------:R0:W-:Y:S04]  /*b3cb0*/  STL.64 [R1+0xfa0], R18 ;  /* 0x000fa01201007387 */ /* 0x0001e80000100a00 */
[----:B------:R1:W-:Y:S04]  /*b3cc0*/  STL [R1+0x4654], R8 ;  /* 0x0046540801007387 */ /* 0x0003e80000100800 */
[----:B------:R-:W3:Y:S01]  /*b3cd0*/  LDL.LU R246, [R1+0x6d8] ;  /* 0x0006d80001f67983 */ /* 0x000ee20000300800 */
[----:B0-----:R-:W-:-:S03]  /*b3ce0*/  IADD3 R18, P2, R251, R6, RZ ;  /* 0x00000006fb127210 */ /* 0x001fc60007f5e0ff */
[----:B-1----:R-:W3:Y:S02]  /*b3cf0*/  LDL.LU R8, [R1+0x6dc] ;  /* 0x0006dc0001087983 */ /* 0x002ee40000300800 */
[----:B------:R-:W-:Y:S01]  /*b3d00*/  IMAD.X R19, R152, 0x1, R5, P2 ;  /* 0x0000000198137824 */ /* 0x000fe200010e0605 */
[----:B--2---:R-:W-:-:S05]  /*b3d10*/  F2FP.SATFINITE.E4M3.F32.PACK_AB_MERGE_C R16, R248, R247, RZ ;  /* 0x000000f7f810723e */ /* 0x004fca00048070ff */
[----:B------:R0:W-:Y:S02]  /*b3d20*/  STL [R1+0x5564], R16 ;  /* 0x0055641001007387 */ /* 0x0001e40000100800 */
[----:B0-----:R-:W-:Y:S02]  /*b3d30*/  IADD3 R16, P2, R251, R4, RZ ;  /* 0x00000004fb107210 */ /* 0x001fe40007f5e0ff */
[----:B------:R-:W-:Y:S03]  /*b3d40*/  STL [R1+0x5294], R251 ;  /* 0x005294fb01007387 */ /* 0x000fe60000100800 */
[----:B------:R-:W-:Y:S01]  /*b3d50*/  IMAD.X R17, R152, 0x1, R3, P2 ;  /* 0x0000000198117824 */ /* 0x000fe200010e0603 */
[----:B------:R-:W-:Y:S04]  /*b3d60*/  STL.64 [R1+0xf98], R18 ;  /* 0x000f981201007387 */ /* 0x000fe80000100a00 */
[----:B------:R4:W-:Y:S02]  /*b3d70*/  STL.64 [R1+0xf90], R16 ;  /* 0x000f901001007387 */ /* 0x0009e40000100a00 */
[----:B----4-:R-:W-:-:S05]  /*b3d80*/  F2FP.SATFINITE.E4M3.F32.PACK_AB_MERGE_C R17, R10, R12, RZ ;  /* 0x0000000c0a11723e */ /* 0x010fca00048070ff */
[----:B------:R-:W-:Y:S01]  /*b3d90*/  STL [R1+0x5568], R17 ;  /* 0x0055681101007387 */ /* 0x000fe20000100800 */
[----:B------:R-:W-:-:S03]  /*b3da0*/  F2FP.SATFINITE.E4M3.F32.PACK_AB_MERGE_C R10, R14, R11, RZ ;  /* 0x0000000b0e0a723e */ /* 0x000fc600048070ff */
[----:B------:R-:W2:Y:S04]  /*b3db0*/  LDL.LU R247, [R1+0x6e0] ;  /* 0x0006e00001f77983 */ /* 0x000ea80000300800 */
[----:B------:R-:W2:Y:S04]  /*b3dc0*/  LDL.LU R248, [R1+0x6e4] ;  /* 0x0006e40001f87983 */ /* 0x000ea80000300800 */
[----:B------:R0:W-:Y:S04]  /*b3dd0*/  STL [R1+0x44], R10 ;  /* 0x0000440a01007387 */ /* 0x0001e80000100800 */
[----:B------:R-:W4:Y:S04]  /*b3de0*/  LDL.LU R12, [R1+0x6e8] ;  /* 0x0006e800010c7983 */ /* 0x000f280000300800 */
[----:B0-----:R-:W4:Y:S04]  /*b3df0*/  LDL.LU R10, [R1+0x6ec] ;  /* 0x0006ec00010a7983 */ /* 0x001f280000300800 */
[----:B------:R-:W4:Y:S04]  /*b3e00*/  LDL.LU R11, [R1+0x6f0] ;  /* 0x0006f000010b7983 */ /* 0x000f280000300800 */
[----:B------:R-:W4:Y:S04]  /*b3e10*/  LDL.LU R14, [R1+0x6f4] ;  /* 0x0006f400010e7983 */ /* 0x000f280000300800 */
[----:B------:R-:W4:Y:S01]  /*b3e20*/  LDL.LU R221, [R1] ;  /* 0x0000000001dd7983 */ /* 0x000f220000300800 */
[----:B------:R-:W-:-:S02]  /*b3e30*/  F2FP.SATFINITE.E4M3.F32.PACK_AB_MERGE_C R16, R239, R238, RZ ;  /* 0x000000eeef10723e */ /* 0x000fc400048070ff */
[----:B------:R-:W-:Y:S02]  /*b3e40*/  SHF.R.S32.HI R152, RZ, 0x1f, R252 ;  /* 0x0000001fff987819 */ /* 0x000fe400000114fc */
[----:B------:R-:W-:Y:S01]  /*b3e50*/  IADD3 R18, P2, R252, R2, RZ ;  /* 0x00000002fc127210 */ /* 0x000fe20007f5e0ff */
[----:B------:R0:W-:Y:S04]  /*b3e60*/  STL [R1+0x556c], R16 ;  /* 0x00556c1001007387 */ /* 0x0001e80000100800 */
[----:B------:R-:W-:Y:S01]  /*b3e70*/  IMAD.X R19, R152, 0x1, R13, P2 ;  /* 0x0000000198137824 */ /* 0x000fe200010e060d */
[----:B0-----:R-:W-:Y:S02]  /*b3e80*/  F2FP.SATFINITE.E4M3.F32.PACK_AB_MERGE_C R16, R241, R240, RZ ;  /* 0x000000f0f110723e */ /* 0x001fe400048070ff */
[----:B------:R-:W-:-:S03]  /*b3e90*/  F2FP.SATFINITE.E4M3.F32.PACK_AB_MERGE_C R17, R243, R242, RZ ;  /* 0x000000f2f311723e */ /* 0x000fc600048070ff */
[----:B------:R-:W-:Y:S04]  /*b3ea0*/  STL [R1+0x5570], R16 ;  /* 0x0055701001007387 */ /* 0x000fe80000100800 */
[----:B------:R0:W-:Y:S04]  /*b3eb0*/  STL.64 [R1+0xf88], R18 ;  /* 0x000f881201007387 */ /* 0x0001e80000100a00 */
[----:B------:R-:W-:Y:S01]  /*b3ec0*/  STL [R1+0x5574], R17 ;  /* 0x0055741101007387 */ /* 0x000fe20000100800 */
[----:B0-----:R-:W-:-:S05]  /*b3ed0*/  IADD3 R18, P2, R252, R0, RZ ;  /* 0x00000000fc127210 */ /* 0x001fca0007f5e0ff */
[----:B------:R-:W-:Y:S01]  /*b3ee0*/  IMAD.X R19, R152, 0x1, R7, P2 ;  /* 0x0000000198137824 */ /* 0x000fe200010e0607 */
[----:B---3--:R-:W-:-:S05]  /*b3ef0*/  F2FP.SATFINITE.E4M3.F32.PACK_AB_MERGE_C R16, R245, R244, RZ ;  /* 0x000000f4f510723e */ /* 0x008fca00048070ff */
[----:B------:R0:W-:Y:S04]  /*b3f00*/  STL [R1+0x5578], R16 ;  /* 0x0055781001007387 */ /* 0x0001e80000100800 */
[----:B------:R-:W-:Y:S04]  /*b3f10*/  STL.64 [R1+0xf80], R18 ;  /* 0x000f801201007387 */ /* 0x000fe80000100a00 */
[----:B------:R-:W3:Y:S01]  /*b3f20*/  LDL.LU R240, [R1+0x6f8] ;  /* 0x0006f80001f07983 */ /* 0x000ee20000300800 */
[----:B0-----:R-:W-:-:S03]  /*b3f30*/  IADD3 R16, P2, R252, R6, RZ ;  /* 0x00000006fc107210 */ /* 0x001fc60007f5e0ff */
[----:B------:R-:W3:Y:S01]  /*b3f40*/  LDL.LU R241, [R1+0x6fc] ;  /* 0x0006fc0001f17983 */ /* 0x000ee20000300800 */
[----:B------:R-:W-:Y:S01]  /*b3f50*/  F2FP.SATFINITE.E4M3.F32.PACK_AB_MERGE_C R8, R8, R246, RZ ;  /* 0x000000f60808723e */ /* 0x000fe200048070ff */
[----:B------:R-:W-:-:S04]  /*b3f60*/  IMAD.X R17, R152, 0x1, R5, P2 ;  /* 0x0000000198117824 */ /* 0x000fc800010e0605 */
[----:B------:R0:W-:Y:S04]  /*b3f70*/  STL [R1+0x4644], R8 ;  /* 0x0046440801007387 */ /* 0x0001e80000100800 */
[----:B------:R-:W3:Y:S04]  /*b3f80*/  LDL.LU R243, [R1+0x700] ;  /* 0x0007000001f37983 */ /* 0x000ee80000300800 */
[----:B------:R-:W3:Y:S04]  /*b3f90*/  LDL.LU R244, [R1+0x704] ;  /* 0x0007040001f47983 */ /* 0x000ee80000300800 */
[----:B0-----:R-:W3:Y:S04]  /*b3fa0*/  LDL.LU R8, [R1+0x4] ;  /* 0x0000040001087983 */ /* 0x001ee80000300800 */
[----:B------:R0:W-:Y:S04]  /*b3fb0*/  STL.64 [R1+0xf78], R16 ;  /* 0x000f781001007387 */ /* 0x0001e80000100a00 */
[----:B------:R-:W-:Y:S04]  /*b3fc0*/  STL [R1+0x5298], R252 ;  /* 0x005298fc01007387 */ /* 0x000fe80000100800 */
[----:B------:R-:W3:Y:S01]  /*b3fd0*/  LDL.LU R19, [R1+0x708] ;  /* 0x0007080001137983 */ /* 0x000ee20000300800 */
[----:B0-----:R-:W-:-:S03]  /*b3fe0*/  IADD3 R16, P2, R252, R4, RZ ;  /* 0x00000004fc107210 */ /* 0x001fc60007f5e0ff */
[----:B------:R-:W3:Y:S02]  /*b3ff0*/  LDL.LU R20, [R1+0x70c] ;  /* 0x00070c0001147983 */ /* 0x000ee40000300800 */
[----:B------:R-:W-:Y:S02]  /*b4000*/  IMAD.X R17, R152, 0x1, R3, P2 ;  /* 0x0000000198117824 */ /* 0x000fe400010e0603 */
[----:B------:R-:W3:Y:S04]  /*b4010*/  LDL.LU R21, [R1+0x710] ;  /* 0x0007100001157983 */ /* 0x000ee80000300800 */
[----:B------:R2:W-:Y:S04]  /*b4020*/  STL.64 [R1+0xf70], R16 ;  /* 0x000f701001007387 */ /* 0x0005e80000100a00 */
[----:B------:R-:W3:Y:S01]  /*b4030*/  LDL.LU R22, [R1+0x714] ;  /* 0x0007140001167983 */ /* 0x000ee20000300800 */
[----:B--2---:R-:W-:-:S05]  /*b4040*/  F2FP.SATFINITE.E4M3.F32.PACK_AB_MERGE_C R16, R248, R247, RZ ;  /* 0x000000f7f810723e */ /* 0x004fca00048070ff */
[----:B------:R-:W-:Y:S01]  /*b4050*/  STL [R1+0x557c], R16 ;  /* 0x00557c1001007387 */ /* 0x000fe20000100800 */
[----:B----4-:R-:W-:-:S05]  /*b4060*/  F2FP.SATFINITE.E4M3.F32.PACK_AB_MERGE_C R17, R10, R12, RZ ;  /* 0x0000000c0a11723e */ /* 0x010fca00048070ff */
[----:B------:R-:W-:Y:S01]  /*b4070*/  STL [R1+0x5580], R17 ;  /* 0x0055801101007387 */ /* 0x000fe20000100800 */
[----:B------:R-:W-:-:S03]  /*b4080*/  F2FP.SATFINITE.E4M3.F32.PACK_AB_MERGE_C R10, R14, R11, RZ ;  /* 0x0000000b0e0a723e */ /* 0x000fc600048070ff */
[----:B------:R-:W2:Y:S04]  /*b4090*/  LDL.LU R223, [R1+0x718] ;  /* 0x0007180001df7983 */ /* 0x000ea80000300800 */
[----:B------:R-:W2:Y:S04]  /*b40a0*/  LDL.LU R226, [R1+0x71c] ;  /* 0x00071c0001e27983 */ /* 0x000ea80000300800 */
[----:B------:R0:W-:Y:S04]  /*b40b0*/  STL [R1+0x28], R10 ;  /* 0x0000280a01007387 */ /* 0x0001e80000100800 */
[----:B------:R-:W4:Y:S04]  /*b40c0*/  LDL.LU R245, [R1+0x720] ;  /* 0x0007200001f57983 */ /* 0x000f280000300800 */
[----:B------:R-:W4:Y:S04]  /*b40d0*/  LDL.LU R248, [R1+0x724] ;  /* 0x0007240001f87983 */ /* 0x000f280000300800 */
[----:B0-----:R-:W4:Y:S04]  /*b40e0*/  LDL.LU R10, [R1+0x728] ;  /* 0x00072800010a7983 */ /* 0x001f280000300800 */
[----:B------:R-:W4:Y:S01]  /*b40f0*/  LDL.LU R14, [R1+0x72c] ;  /* 0x00072c00010e7983 */ /* 0x000f220000300800 */
[----:B------:R-:W-:-:S02]  /*b4100*/  SHF.R.S32.HI R152, RZ, 0x1f, R221 ;  /* 0x0000001fff987819 */ /* 0x000fc400000114dd */
[C---:B------:R-:W-:Y:S01]  /*b4110*/  IADD3 R16, P2, R221.reuse, R2, RZ ;  /* 0x00000002dd107210 */ /* 0x040fe20007f5e0ff */
[----:B------:R-:W4:Y:S04]  /*b4120*/  LDL.LU R242, [R1+0x730] ;  /* 0x0007300001f27983 */ /* 0x000f280000300800 */
[----:B------:R-:W-:Y:S01]  /*b4130*/  IMAD.X R17, R152, 0x1, R13, P2 ;  /* 0x0000000198117824 */ /* 0x000fe200010e060d */
[----:B------:R-:W4:Y:S04]  /*b4140*/  LDL.LU R246, [R1+0x734] ;  /* 0x0007340001f67983 */ /* 0x000f280000300800 */
[----:B------:R-:W4:Y:S04]  /*b4150*/  LDL.LU R247, [R1+0x738] ;  /* 0x0007380001f77983 */ /* 0x000f280000300800 */
[----:B------:R3:W-:Y:S04]  /*b4160*/  STL.64 [R1+0xf68], R16 ;  /* 0x000f681001007387 */ /* 0x0007e80000100a00 */
[----:B------:R-:W4:Y:S01]  /*b4170*/  LDL.LU R12, [R1+0x73c] ;  /* 0x00073c00010c7983 */ /* 0x000f220000300800 */
[----:B------:R-:W-:-:S03]  /*b4180*/  IADD3 R154, P2, R221, R0, RZ ;  /* 0x00000000dd9a7210 */ /* 0x000fc60007f5e0ff */
[----:B------:R-:W4:Y:S02]  /*b4190*/  LDL.LU R11, [R1+0x8] ;  /* 0x00000800010b7983 */ /* 0x000f240000300800 */
[----:B------:R-:W-:Y:S02]  /*b41a0*/  IMAD.X R155, R152, 0x1, R7, P2 ;  /* 0x00000001989b7824 */ /* 0x000fe400010e0607 */
[----:B------:R-:W4:Y:S04]  /*b41b0*/  LDL.LU R229, [R1+0x740] ;  /* 0x0007400001e57983 */ /* 0x000f280000300800 */
[----:B------:R-:W4:Y:S04]  /*b41c0*/  LDL.LU R232, [R1+0x744] ;  /* 0x0007440001e87983 */ /* 0x000f280000300800 */
[----:B------:R-:W4:Y:S04]  /*b41d0*/  LDL.LU R235, [R1+0x748] ;  /* 0x0007480001eb7983 */ /* 0x000f280000300800 */
[----:B------:R-:W-:Y:S04]  /*b41e0*/  STL.64 [R1+0xf60], R154 ;  /* 0x000f609a01007387 */ /* 0x000fe80000100a00 */
[----:B------:R-:W4:Y:S04]  /*b41f0*/  LDL.LU R237, [R1+0x74c] ;  /* 0x00074c0001ed7983 */ /* 0x000f280000300800 */
[----:B------:R-:W4:Y:S04]  /*b4200*/  LDL.LU R238, [R1+0x750] ;  /* 0x0007500001ee7983 */ /* 0x000f280000300800 */
[----:B------:R-:W4:Y:S01]  /*b4210*/  LDL.LU R239, [R1+0x754] ;  /* 0x0007540001ef7983 */ /* 0x000f220000300800 */
[----:B---3--:R-:W-:-:S03]  /*b4220*/  F2FP.SATFINITE.E4M3.F32.PACK_AB_MERGE_C R16, R241, R240, RZ ;  /* 0x000000f0f110723e */ /* 0x008fc600048070ff */
[----:B------:R-:W3:Y:S04]  /*b4230*/  LDL.LU R240, [R1+0x758] ;  /* 0x0007580001f07983 */ /* 0x000ee80000300800 */
[----:B------:R-:W3:Y:S01]  /*b4240*/  LDL.LU R241, [R1+0x75c] ;  /* 0x00075c0001f17983 */ /* 0x000ee20000300800 */
[----:B------:R-:W-:-:S03]  /*b4250*/  F2FP.SATFINITE.E4M3.F32.PACK_AB_MERGE_C R18, R244, R243, RZ ;  /* 0x000000f3f412723e */ /* 0x000fc600048070ff */
[----:B------:R-:W3:Y:S04]  /*b4260*/  LDL.LU R243, [R1+0x760] ;  /* 0x0007600001f37983 */ /* 0x000ee80000300800 */
[----:B------:R-:W3:Y:S01]  /*b4270*/  LDL.LU R244, [R1+0x764] ;  /* 0x0007640001f47983 */ /* 0x000ee20000300800 */
[----:B------:R-:W-:Y:S02]  /*b4280*/  F2FP.SATFINITE.E4M3.F32.PACK_AB_MERGE_C R17, R20, R19, RZ ;  /* 0x000000131411723e */ /* 0x000fe400048070ff */
[----:B------:R-:W-:Y:S02]  /*b4290*/  IADD3 R20, P2, R221, R6, RZ ;  /* 0x00000006dd147210 */ /* 0x000fe40007f5e0ff */
[----:B------:R-:W-:-:S03]  /*b42a0*/  F2FP.SATFINITE.E4M3.F32.PACK_AB_MERGE_C R185, R22, R21, RZ ;  /* 0x0000001516b9723e */ /* 0x000fc600048070ff */
[----:B------:R-:W-:-:S05]  /*b42b0*/  IMAD.X R21, R152, 0x1, R5, P2 ;  /* 0x0000000198157824 */ /* 0x000fca00010e0605 */
[----:B------:R0:W-:Y:S02]  /*b42c0*/  STL.64 [R1+0xf58], R20 ;  /* 0x000f581401007387 */ /* 0x0001e40000100a00 */
[----:B0-----:R-:W-:-:S05]  /*b42d0*/  IADD3 R20, P2, R221, R4, RZ ;  /* 0x00000004dd147210 */ /* 0x001fca0007f5e0ff */
[----:B------:R-:W-:Y:S01]  /*b42e0*/  IMAD.X R21, R152, 0x1, R3, P2 ;  /* 0x0000000198157824 */ /* 0x000fe200010e0603 */
[----:B------:R-:W-:-:S04]  /*b42f0*/  SHF.R.S32.HI R152, RZ, 0x1f, R8 ;  /* 0x0000001fff987819 */ /* 0x000fc80000011408 */
[----:B------:R-:W-:Y:S01]  /*b4300*/  STL.64 [R1+0xf50], R20 ;  /* 0x000f501401007387 */ /* 0x000fe20000100a00 */
[----:B--2---:R-:W-:-:S05]  /*b4310*/  F2FP.SATFINITE.E4M3.F32.PACK_AB_MERGE_C R15, R226, R223, RZ ;  /* 0x000000dfe20f723e */ /* 0x004fca00048070ff */
[----:B------:R0:W-:Y:S01]  /*b4320*/  STL [R1+0x463c], R15 ;  /* 0x00463c0f01007387 */ /* 0x0001e20000100800 */
[----:B----4-:R-:W-:-:S03]  /*b4330*/  F2FP.SATFINITE.E4M3.F32.PACK_AB_MERGE_C R178, R248, R245, RZ ;  /* 0x000000f5f8b2723e */ /* 0x010fc600048070ff */
[----:B------:R-:W2:Y:S04]  /*b4340*/  LDL.LU R245, [R1+0x768] ;  /* 0x0007680001f57983 */ /* 0x000ea80000300800 */
[----:B------:R-:W2:Y:S01]  /*b4350*/  LDL.LU R248, [R1+0x76c] ;  /* 0x00076c0001f87983 */ /* 0x000ea20000300800 */
[----:B------:R-:W-:Y:S02]  /*b4360*/  F2FP.SATFINITE.E4M3.F32.PACK_AB_MERGE_C R184, R14, R10, RZ ;  /* 0x0000000a0eb8723e */ /* 0x000fe400048070ff */
[----:B------:R-:W-:Y:S01]  /*b4370*/  IADD3 R14, P2, R8, R2, RZ ;  /* 0x00000002080e7210 */ /* 0x000fe20007f5e0ff */
[----:B------:R-:W4:Y:S04]  /*b4380*/  LDL.LU R10, [R1+0x770] ;  /* 0x00077000010a7983 */ /* 0x000f280000300800 */
[----:B0-----:R-:W-:-:S05]  /*b4390*/  IMAD.X R15, R152, 0x1, R13, P2 ;  /* 0x00000001980f7824 */ /* 0x001fca00010e060d */
[----:B------:R0:W-:Y:S04]  /*b43a0*/  STL.64 [R1+0xf48], R14 ;  /* 0x000f480e01007387 */ /* 0x0001e80000100a00 */
[----:B0-----:R-:W4:Y:S01]  /*b43b0*/  LDL.LU R14, [R1+0x774] ;  /* 0x00077400010e7983 */ /* 0x001f220000300800 */
[----:B------:R-:W-:Y:S02]  /*b43c0*/  IADD3 R20, P2, R8, R0, RZ ;  /* 0x0000000008147210 */ /* 0x000fe40007f5e0ff */
[----:B------:R-:W-:Y:S02]  /*b43d0*/  F2FP.SATFINITE.E4M3.F32.PACK_AB_MERGE_C R174, R246, R242, RZ ;  /* 0x000000f2f6ae723e */ /* 0x000fe400048070ff */
[----:B------:R-:W4:Y:S01]  /*b43e0*/  LDL.LU R242, [R1+0x778] ;  /* 0x0007780001f27983 */ /* 0x000f220000300800 */
[----:B------:R-:W-:Y:S01]  /*b43f0*/  IMAD.X R21, R152, 0x1, R7, P2 ;  /* 0x0000000198157824 */ /* 0x000fe200010e0607 */
[----:B------:R-:W-:-:S02]  /*b4400*/  F2FP.SATFINITE.E4M3.F32.PACK_AB_MERGE_C R175, R12, R247, RZ ;  /* 0x000000f70caf723e */ /* 0x000fc400048070ff */
[----:B------:R-:W4:Y:S04]  /*b4410*/  LDL.LU R246, [R1+0x77c] ;  /* 0x00077c0001f67983 */ /* 0x000f280000300800 */
[----:B------:R-:W4:Y:S04]  /*b4420*/  LDL.LU R247, [R1+0x780] ;  /* 0x0007800001f77983 */ /* 0x000f280000300800 */
[----:B------:R0:W-:Y:S04]  /*b4430*/  STL.64 [R1+0xf40], R20 ;  /* 0x000f401401007387 */ /* 0x0001e80000100a00 */
[----:B------:R-:W4:Y:S01]  /*b4440*/  LDL.LU R12, [R1+0x784] ;  /* 0x00078400010c7983 */ /* 0x000f220000300800 */
[----:B0-----:R-:W-:-:S05]  /*b4450*/  IADD3 R20, P2, R8, R6, RZ ;  /* 0x0000000608147210 */ /* 0x001fca0007f5e0ff */
[----:B------:R-:W-:-:S05]  /*b4460*/  IMAD.X R21, R152, 0x1, R5, P2 ;  /* 0x0000000198157824 */ /* 0x000fca00010e0605 */
[----:B------:R0:W-:Y:S02]  /*b4470*/  STL.64 [R1+0xf38], R20 ;  /* 0x000f381401007387 */ /* 0x0001e40000100a00 */
[----:B0-----:R-:W-:Y:S02]  /*b4480*/  IADD3 R20, P2, R8, R4, RZ ;  /* 0x0000000408147210 */ /* 0x001fe40007f5e0ff */
[----:B------:R-:W4:Y:S03]  /*b4490*/  LDL.LU R8, [R1+0xc] ;  /* 0x00000c0001087983 */ /* 0x000f260000300800 */
[----:B------:R-:W-:Y:S01]  /*b44a0*/  IMAD.X R21, R152, 0x1, R3, P2 ;  /* 0x0000000198157824 */ /* 0x000fe200010e0603 */
[----:B------:R-:W-:-:S04]  /*b44b0*/  SHF.R.S32.HI R152, RZ, 0x1f, R11 ;  /* 0x0000001fff987819 */ /* 0x000fc8000001140b */
[----:B------:R0:W-:Y:S02]  /*b44c0*/  STL.64 [R1+0xf30], R20 ;  /* 0x000f301401007387 */ /* 0x0001e40000100a00 */
[----:B0-----:R-:W-:-:S05]  /*b44d0*/  IADD3 R20, P2, R11, R2, RZ ;  /* 0x000000020b147210 */ /* 0x001fca0007f5e0ff */
[----:B------:R-:W-:Y:S01]  /*b44e0*/  IMAD.X R21, R152, 0x1, R13, P2 ;  /* 0x0000000198157824 */ /* 0x000fe200010e060d */
[----:B------:R-:W-:Y:S02]  /*b44f0*/  F2FP.SATFINITE.E4M3.F32.PACK_AB_MERGE_C R173, R237, R235, RZ ;  /* 0x000000ebedad723e */ /* 0x000fe400048070ff */
[----:B------:R-:W-:Y:S02]  /*b4500*/  F2FP.SATFINITE.E4M3.F32.PACK_AB_MERGE_C R171, R239, R238, RZ ;  /* 0x000000eeefab723e */ /* 0x000fe400048070ff */
[----:B---3--:R-:W-:-:S05]  /*b4510*/  F2FP.SATFINITE.E4M3.F32.PACK_AB_MERGE_C R15, R241, R240, RZ ;  /* 0x000000f0f10f723e */ /* 0x008fca00048070ff */
[----:B------:R-:W-:Y:S04]  /*b4520*/  STL [R1+0x4634], R15 ;  /* 0x0046340f01007387 */ /* 0x000fe80000100800 */
[----:B------:R0:W-:Y:S04]  /*b4530*/  STL.64 [R1+0xf28], R20 ;  /* 0x000f281401007387 */ /* 0x0001e80000100a00 */
[----:B0-----:R-:W3:Y:S04]  /*b4540*/  LDL.LU R20, [R1+0x788] ;  /* 0x0007880001147983 */ /* 0x001ee80000300800 */
[----:B------:R-:W3:Y:S04]  /*b4550*/  LDL.LU R21, [R1+0x78c] ;  /* 0x00078c0001157983 */ /* 0x000ee80000300800 */
[----:B------:R-:W3:Y:S04]  /*b4560*/  LDL.LU R22, [R1+0x790] ;  /* 0x0007900001167983 */ /* 0x000ee80000300800 */
[----:B------:R-:W3:Y:S04]  /*b4570*/  LDL.LU R221, [R1+0x794] ;  /* 0x0007940001dd7983 */ /* 0x000ee80000300800 */
[----:B------:R-:W3:Y:S04]  /*b4580*/  LDL.LU R223, [R1+0x798] ;  /* 0x0007980001df7983 */ /* 0x000ee80000300800 */
[----:B------:R-:W3:Y:S01]  /*b4590*/  LDL.LU R235, [R1+0x79c] ;  /* 0x00079c0001eb7983 */ /* 0x000ee20000300800 */
[----:B------:R-:W-:-:S03]  /*b45a0*/  F2FP.SATFINITE.E4M3.F32.PACK_AB_MERGE_C R169, R244, R243, RZ ;  /* 0x000000f3f4a9723e */ /* 0x000fc600048070ff */
[----:B------:R-:W3:Y:S04]  /*b45b0*/  LDL.LU R237, [R1+0x7a0] ;  /* 0x0007a00001ed7983 */ /* 0x000ee80000300800 */
[----:B------:R-:W3:Y:S04]  /*b45c0*/  LDL.LU R238, [R1+0x7a4] ;  /* 0x0007a40001ee7983 */ /* 0x000ee80000300800 */
[----:B------:R-:W3:Y:S04]  /*b45d0*/  LDL.LU R241, [R1+0x7a8] ;  /* 0x0007a80001f17983 */ /* 0x000ee80000300800 */
[----:B------:R-:W3:Y:S01]  /*b45e0*/  LDL.LU R244, [R1+0x7ac] ;  /* 0x0007ac0001f47983 */ /* 0x000ee20000300800 */
[----:B------:R-:W-:-:S02]  /*b45f0*/  F2FP.SATFINITE.E4M3.F32.PACK_AB_MERGE_C R172, R232, R229, RZ ;  /* 0x000000e5e8ac723e */ /* 0x000fc400048070ff */
[----:B--2---:R-:W-:Y:S02]  /*b4600*/  F2FP.SATFINITE.E4M3.F32.PACK_AB_MERGE_C R170, R248, R245, RZ ;  /* 0x000000f5f8aa723e */ /* 0x004fe400048070ff */
[----:B------:R-:W2:Y:S04]  /*b4610*/  LDL.LU R245, [R1+0x7b0] ;  /* 0x0007b00001f57983 */ /* 0x000ea80000300800 */
[----:B------:R-:W2:Y:S01]  /*b4620*/  LDL.LU R248, [R1+0x7b4] ;  /* 0x0007b40001f87983 */ /* 0x000ea20000300800 */
[----:B----4-:R-:W-:Y:S02]  /*b4630*/  F2FP.SATFINITE.E4M3.F32.PACK_AB_MERGE_C R167, R14, R10, RZ ;  /* 0x0000000a0ea7723e */ /* 0x010fe400048070ff */
[----:B------:R-:W-:Y:S01]  /*b4640*/  IADD3 R14, P2, R11, R0, RZ ;  /* 0x000000000b0e7210 */ /* 0x000fe20007f5e0ff */
[----:B------:R-:W4:Y:S04]  /*b4650*/  LDL.LU R10, [R1+0x7b8] ;  /* 0x0007b800010a7983 */ /* 0x000f280000300800 */
[----:B------:R-:W-:-:S05]  /*b4660*/  IMAD.X R15, R152, 0x1, R7, P2 ;  /* 0x00000001980f7824 */ /* 0x000fca00010e0607 */
[----:B------:R0:W-:Y:S04]  /*b4670*/  STL.64 [R1+0xf20], R14 ;  /* 0x000f200e01007387 */ /* 0x0001e80000100a00 */
[----:B0-----:R-:W4:Y:S01]  /*b4680*/  LDL.LU R14, [R1+0x7bc] ;  /* 0x0007bc00010e7983 */ /* 0x001f220000300800 */
[----:B------:R-:W-:-:S03]  /*b4690*/  IADD3 R154, P2, R11, R6, RZ ;  /* 0x000000060b9a7210 */ /* 0x000fc60007f5e0ff */
[----:B------:R-:W4:Y:S02]  /*b46a0*/  LDL.LU R243, [R1+0x10] ;  /* 0x0000100001f37983 */ /* 0x000f240000300800 */
[----:B------:R-:W-:-:S05]  /*b46b0*/  IMAD.X R155, R152, 0x1, R5, P2 ;  /* 0x00000001989b7824 */ /* 0x000fca00010e0605 */
[----:B------:R0:W-:Y:S04]  /*b46c0*/  STL.64 [R1+0xf18], R154 ;  /* 0x000f189a01007387 */ /* 0x0001e80000100a00 */
[----:B------:R-:W4:Y:S04]  /*b46d0*/  LDL.LU R226, [R1+0x7c0] ;  /* 0x0007c00001e27983 */ /* 0x000f280000300800 */
[----:B------:R-:W4:Y:S01]  /*b46e0*/  LDL.LU R229, [R1+0x7c4] ;  /* 0x0007c40001e57983 */ /* 0x000f220000300800 */
[----:B0-----:R-:W-:-:S03]  /*b46f0*/  IADD3 R154, P2, R11, R4, RZ ;  /* 0x000000040b9a7210 */ /* 0x001fc60007f5e0ff */
[----:B------:R-:W4:Y:S02]  /*b4700*/  LDL.LU R232, [R1+0x7c8] ;  /* 0x0007c80001e87983 */ /* 0x000f240000300800 */
[----:B------:R-:W-:Y:S01]  /*b4710*/  IMAD.X R155, R152, 0x1, R3, P2 ;  /* 0x00000001989b7824 */ /* 0x000fe200010e0603 */
[----:B------:R-:W-:-:S04]  /*b4720*/  F2FP.SATFINITE.E4M3.F32.PACK_AB_MERGE_C R168, R246, R242, RZ ;  /* 0x000000f2f6a8723e */ /* 0x000fc800048070ff */
[----:B------:R-:W-:Y:S01]  /*b4730*/  STL.64 [R1+0xf10], R154 ;  /* 0x000f109a01007387 */ /* 0x000fe20000100a00 */
[----:B------:R-:W-:-:S03]  /*b4740*/  F2FP.SATFINITE.E4M3.F32.PACK_AB_MERGE_C R165, R12, R247, RZ ;  /* 0x000000f70ca5723e */ /* 0x000fc600048070ff */
[----:B------:R-:W4:Y:S04]  /*b4750*/  LDL.LU R239, [R1+0x7cc] ;  /* 0x0007cc0001ef7983 */ /* 0x000f280000300800 */
[----:B------:R-:W4:Y:S04]  /*b4760*/  LDL.LU R240, [R1+0x7d0] ;  /* 0x0007d00001f07983 */ /* 0x000f280000300800 */
[----:B------:R-:W4:Y:S04]  /*b4770*/  LDL.LU R242, [R1+0x7d4] ;  /* 0x0007d40001f27983 */ /* 0x000f280000300800 */
[----:B------:R-:W4:Y:S04]  /*b4780*/  LDL.LU R246, [R1+0x7d8] ;  /* 0x0007d80001f67983 */ /* 0x000f280000300800 */
[----:B------:R-:W4:Y:S04]  /*b4790*/  LDL.LU R247, [R1+0x7dc] ;  /* 0x0007dc0001f77983 */ /* 0x000f280000300800 */
[----:B------:R-:W4:Y:S04]  /*b47a0*/  LDL.LU R12, [R1+0x7e0] ;  /* 0x0007e000010c7983 */ /* 0x000f280000300800 */
[----:B------:R-:W4:Y:S01]  /*b47b0*/  LDL.LU R11, [R1+0x7e4] ;  /* 0x0007e400010b7983 */ /* 0x000f220000300800 */
[----:B------:R-:W-:-:S02]  /*b47c0*/  SHF.R.S32.HI R152, RZ, 0x1f, R8 ;  /* 0x0000001fff987819 */ /* 0x000fc40000011408 */
[----:B---3--:R-:W-:Y:S02]  /*b47d0*/  F2FP.SATFINITE.E4M3.F32.PACK_AB_MERGE_C R166, R21, R20, RZ ;  /* 0x0000001415a6723e */ /* 0x008fe400048070ff */
[----:B------:R-:W-:-:S05]  /*b47e0*/  IADD3 R20, P2, R8, R2, RZ ;  /* 0x0000000208147210 */ /* 0x000fca0007f5e0ff */
[----:B------:R-:W-:Y:S01]  /*b47f0*/  IMAD.X R21, R152, 0x1, R13, P2 ;  /* 0x0000000198157824 */ /* 0x000fe200010e060d */
[----:B------:R-:W-:-:S05]  /*b4800*/  F2FP.SATFINITE.E4M3.F32.PACK_AB_MERGE_C R15, R235, R223, RZ ;  /* 0x000000dfeb0f723e */ /* 0x000fca00048070ff */
[----:B------:R-:W-:Y:S04]  /*b4810*/  STL [R1+0x5504], R15 ;  /* 0x0055040f01007387 */ /* 0x000fe80000100800 */
[----:B------:R0:W-:Y:S01]  /*b4820*/  STL.64 [R1+0xf08], R20 ;  /* 0x000f081401007387 */ /* 0x0001e20000100a00 */
[----:B------:R-:W-:-:S03]  /*b4830*/  F2FP.SATFINITE.E4M3.F32.PACK_AB_MERGE_C R162, R238, R237, RZ ;  /* 0x000000edeea2723e */ /* 0x000fc600048070ff */
[----:B------:R-:W3:Y:S04]  /*b4840*/  LDL.LU R235, [R1+0x7e8] ;  /* 0x0007e80001eb7983 */ /* 0x000ee80000300800 */
[----:B------:R-:W3:Y:S01]  /*b4850*/  LDL.LU R237, [R1+0x7ec] ;  /* 0x0007ec0001ed7983 */ /* 0x000ee20000300800 */
[----:B0-----:R-:W-:-:S03]  /*b4860*/  IADD3 R20, P2, R8, R0, RZ ;  /* 0x0000000008147210 */ /* 0x001fc60007f5e0ff */
[----:B------:R-:W3:Y:S02]  /*b4870*/  LDL.LU R238, [R1+0x7f0] ;  /* 0x0007f00001ee7983 */ /* 0x000ee40000300800 */
[----:B------:R-:W-:Y:S01]  /*b4880*/  IMAD.X R21, R152, 0x1, R7, P2 ;  /* 0x0000000198157824 */ /* 0x000fe200010e0607 */
[----:B------:R-:W-:-:S04]  /*b4890*/  F2FP.SATFINITE.E4M3.F32.PACK_AB_MERGE_C R163, R244, R241, RZ ;  /* 0x000000f1f4a3723e */ /* 0x000fc800048070ff */
[----:B------:R-:W-:Y:S04]  /*b48a0*/  STL.64 [R1+0xf00], R20 ;  /* 0x000f001401007387 */ /* 0x000fe80000100a00 */
[----:B------:R-:W3:Y:S01]  /*b48b0*/  LDL.LU R241, [R1+0x7f4] ;  /* 0x0007f40001f17983 */ /* 0x000ee20000300800 */
[----:B------:R-:W-:Y:S02]  /*b48c0*/  F2FP.SATFINITE.E4M3.F32.PACK_AB_MERGE_C R164, R221, R22, RZ ;  /* 0x00000016dda4723e */ /* 0x000fe400048070ff */
[----:B--2---:R-:W-:Y:S02]  /*b48d0*/  F2FP.SATFINITE.E4M3.F32.PACK_AB_MERGE_C R160, R248, R245, RZ ;  /* 0x000000f5f8a0723e */ /* 0x004fe400048070ff */
[----:B----4-:R-:W-:Y:S02]  /*b48e0*/  F2FP.SATFINITE.E4M3.F32.PACK_AB_MERGE_C R161, R14, R10, RZ ;  /* 0x0000000a0ea1723e */ /* 0x010fe400048070ff */
[----:B------:R-:W-:-:S05]  /*b48f0*/  IADD3 R14, P2, R8, R6, RZ ;  /* 0x00000006080e7210 */ /* 0x000fca0007f5e0ff */
[----:B------:R-:W-:-:S05]  /*b4900*/  IMAD.X R15, R152, 0x1, R5, P2 ;  /* 0x00000001980f7824 */ /* 0x000fca00010e0605 */
[----:B------:R0:W-:Y:S04]  /*b4910*/  STL.64 [R1+0xef8], R14 ;  /* 0x000ef80e01007387 */ /* 0x0001e80000100a00 */
[----:B------:R-:W2:Y:S04]  /*b4920*/  LDL.LU R244, [R1+0x7f8] ;  /* 0x0007f80001f47983 */ /* 0x000ea80000300800 */
[----:B------:R-:W2:Y:S04]  /*b4930*/  LDL.LU R245, [R1+0x7fc] ;  /* 0x0007fc0001f57983 */ /* 0x000ea80000300800 */
[----:B------:R-:W4:Y:S01]  /*b4940*/  LDL.LU R248, [R1+0x4e0] ;  /* 0x0004e00001f87983 */ /* 0x000f220000300800 */
[----:B0-----:R-:W-:-:S03]  /*b4950*/  IADD3 R14, P2, R8, R4, RZ ;  /* 0x00000004080e7210 */ /* 0x001fc60007f5e0ff */
[----:B------:R-:W4:Y:S02]  /*b4960*/  LDL.LU R10, [R1+0x4e4] ;  /* 0x0004e400010a7983 */ /* 0x000f240000300800 */
[----:B------:R-:W-:-:S05]  /*b4970*/  IMAD.X R15, R152, 0x1, R3, P2 ;  /* 0x00000001980f7824 */ /* 0x000fca00010e0603 */
[----:B------:R0:W-:Y:S04]  /*b4980*/  STL.64 [R1+0xef0], R14 ;  /* 0x000ef00e01007387 */ /* 0x0001e80000100a00 */
[----:B0-----:R-:W2:Y:S04]  /*b4990*/  LDL.LU R14, [R1+0x4e8] ;  /* 0x0004e800010e7983 */ /* 0x001ea80000300800 */
[----:B------:R-:W2:Y:S01]  /*b49a0*/  LDL.LU R8, [R1+0x4ec] ;  /* 0x0004ec0001087983 */ /* 0x000ea20000300800 */
[----:B------:R-:W-:Y:S02]  /*b49b0*/  SHF.R.S32.HI R152, RZ, 0x1f, R243 ;  /* 0x0000001fff987819 */ /* 0x000fe400000114f3 */
[----:B------:R-:W-:Y:S01]  /*b49c0*/  IADD3 R20, P2, R243, R2, RZ ;  /* 0x00000002f3147210 */ /* 0x000fe20007f5e0ff */
[----:B------:R-:W2:Y:S04]  /*b49d0*/  LDL.LU R223, [R1+0x14] ;  /* 0x0000140001df7983 */ /* 0x000ea80000300800 */
[----:B------:R-:W-:Y:S01]  /*b49e0*/  IMAD.X R21, R152, 0x1, R13, P2 ;  /* 0x0000000198157824 */ /* 0x000fe200010e060d */
[----:B------:R-:W-:-:S04]  /*b49f0*/  F2FP.SATFINITE.E4M3.F32.PACK_AB_MERGE_C R15, R247, R246, RZ ;  /* 0x000000f6f70f723e */ /* 0x000fc800048070ff */
[----:B------:R0:W-:Y:S01]  /*b4a00*/  STL.64 [R1+0xee8], R20 ;  /* 0x000ee81401007387 */ /* 0x0001e20000100a00 */
[----:B------:R-:W-:-:S03]  /*b4a10*/  F2FP.SATFINITE.E4M3.F32.PACK_AB_MERGE_C R157, R242, R240, RZ ;  /* 0x000000f0f29d723e */ /* 0x000fc600048070ff */
[----:B------:R-:W-:Y:S04]  /*b4a20*/  STL [R1+0xcc], R15 ;  /* 0x0000cc0f01007387 */ /* 0x000fe80000100800 */
[----:B------:R-:W2:Y:S01]  /*b4a30*/  LDL.LU R22, [R1+0x4f0] ;  /* 0x0004f00001167983 */ /* 0x000ea20000300800 */
[----:B0-----:R-:W-:-:S03]  /*b4a40*/  IADD3 R20, P2, R243, R0, RZ ;  /* 0x00000000f3147210 */ /* 0x001fc60007f5e0ff */
[----:B------:R-:W2:Y:S02]  /*b4a50*/  LDL.LU R221, [R1+0x4f4] ;  /* 0x0004f40001dd7983 */ /* 0x000ea40000300800 */
[----:B------:R-:W-:Y:S02]  /*b4a60*/  IMAD.X R21, R152, 0x1, R7, P2 ;  /* 0x0000000198157824 */ /* 0x000fe400010e0607 */
[----:B------:R-:W2:Y:S04]  /*b4a70*/  LDL.LU R240, [R1+0x4f8] ;  /* 0x0004f80001f07983 */ /* 0x000ea80000300800 */
[----:B------:R0:W-:Y:S04]  /*b4a80*/  STL.64 [R1+0xee0], R20 ;  /* 0x000ee01401007387 */ /* 0x0001e80000100a00 */
[----:B------:R-:W2:Y:S01]  /*b4a90*/  LDL.LU R242, [R1+0x4fc] ;  /* 0x0004fc0001f27983 */ /* 0x000ea20000300800 */
[----:B------:R-:W-:-:S03]  /*b4aa0*/  F2FP.SATFINITE.E4M3.F32.PACK_AB_MERGE_C R156, R11, R12, RZ ;  /* 0x0000000c0b9c723e */ /* 0x000fc600048070ff */
[----:B------:R-:W2:Y:S04]  /*b4ab0*/  LDL.LU R246, [R1+0x500] ;  /* 0x0005000001f67983 */ /* 0x000ea80000300800 */
[----:B------:R-:W2:Y:S04]  /*b4ac0*/  LDL.LU R247, [R1+0x504] ;  /* 0x0005040001f77983 */ /* 0x000ea80000300800 */
[----:B------:R-:W2:Y:S04]  /*b4ad0*/  LDL.LU R12, [R1+0x508] ;  /* 0x00050800010c7983 */ /* 0x000ea80000300800 */
[----:B------:R-:W2:Y:S01]  /*b4ae0*/  LDL.LU R11, [R1+0x50c] ;  /* 0x00050c00010b7983 */ /* 0x000ea20000300800 */
[----:B0-----:R-:W-:-:S02]  /*b4af0*/  IADD3 R20, P2, R243, R6, RZ ;  /* 0x00000006f3147210 */ /* 0x001fc40007f5e0ff */
[----:B------:R-:W-:Y:S02]  /*b4b00*/  F2FP.SATFINITE.E4M3.F32.PACK_AB_MERGE_C R159, R239, R232, RZ ;  /* 0x000000e8ef9f723e */ /* 0x000fe400048070ff */
[----:B------:R-:W2:Y:S01]  /*b4b10*/  LDL.LU R239, [R1+0x18] ;  /* 0x0000180001ef7983 */ /* 0x000ea20000300800 */
[----:B------:R-:W-:-:S05]  /*b4b20*/  IMAD.X R21, R152, 0x1, R5, P2 ;  /* 0x0000000198157824 */ /* 0x000fca00010e0605 */
[----:B------:R0:W-:Y:S01]  /*b4b30*/  STL.64 [R1+0xed8], R20 ;  /* 0x000ed81401007387 */ /* 0x0001e20000100a00 */
[----:B------:R-:W-:-:S03]  /*b4b40*/  F2FP.SATFINITE.E4M3.F32.PACK_AB_MERGE_C R158, R229, R226, RZ ;  /* 0x000000e2e59e723e */ /* 0x000fc600048070ff */
[----:B------:R-:W2:Y:S01]  /*b4b50*/  LDL.LU R226, [R1+0x510] ;  /* 0x0005100001e27983 */ /* 0x000ea20000300800 */
[----:B0-----:R-:W-:-:S05]  /*b4b60*/  IADD3 R20, P2, R243, R4, RZ ;  /* 0x00000004f3147210 */ /* 0x001fca0007f5e0ff */
[----:B------:R-:W-:-:S05]  /*b4b70*/  IMAD.X R21, R152, 0x1, R3, P2 ;  /* 0x0000000198157824 */ /* 0x000fca00010e0603 */
[----:B------:R-:W-:Y:S04]  /*b4b80*/  STL.64 [R1+0xed0], R20 ;  /* 0x000ed01401007387 */ /* 0x000fe80000100a00 */
[----:B------:R-:W2:Y:S01]  /*b4b90*/  LDL.LU R229, [R1+0x514] ;  /* 0x0005140001e57983 */ /* 0x000ea20000300800 */
[----:B---3--:R-:W-:Y:S02]  /*b4ba0*/  F2FP.SATFINITE.E4M3.F32.PACK_AB_MERGE_C R155, R237, R235, RZ ;  /* 0x000000ebed9b723e */ /* 0x008fe400048070ff */
[----:B------:R-:W-:Y:S02]  /*b4bb0*/  F2FP.SATFINITE.E4M3.F32.PACK_AB_MERGE_C R154, R241, R238, RZ ;  /* 0x000000eef19a723e */ /* 0x000fe400048070ff */
[----:B----4-:R-:W-:-:S05]  /*b4bc0*/  F2FP.SATFINITE.E4M3.F32.PACK_AB_MERGE_C R10, R10, R248, RZ ;  /* 0x000000f80a0a723e */ /* 0x010fca00048070ff */
[----:B------:R0:W-:Y:S04]  /*b4bd0*/  STL [R1+0x49a4], R10 ;  /* 0x0049a40a01007387 */ /* 0x0001e80000100800 */
[----:B------:R-:W3:Y:S04]  /*b4be0*/  LDL.LU R232, [R1+0x518] ;  /* 0x0005180001e87983 */ /* 0x000ee80000300800 */
[----:B------:R-:W3:Y:S04]  /*b4bf0*/  LDL.LU R235, [R1+0x51c] ;  /* 0x00051c0001eb7983 */ /* 0x000ee80000300800 */
[----:B------:R-:W4:Y:S04]  /*b4c00*/  LDL.LU R237, [R1+0x520] ;  /* 0x0005200001ed7983 */ /* 0x000f280000300800 */
[----:B------:R-:W4:Y:S01]  /*b4c10*/  LDL.LU R238, [R1+0x524] ;  /* 0x0005240001ee7983 */ /* 0x000f220000300800 */
[----:B--2---:R-:W-:-:S03]  /*b4c20*/  F2FP.SATFINITE.E4M3.F32.PACK_AB_MERGE_C R8, R8, R14, RZ ;  /* 0x0000000e0808723e */ /* 0x004fc600048070ff */
[----:B------:R-:W2:Y:S01]  /*b4c30*/  LDL.LU R241, [R1+0x528] ;  /* 0x0005280001f17983 */ /* 0x000ea20000300800 */
[----:B------:R-:W-:-:S03]  /*b4c40*/  F2FP.SATFINITE.E4M3.F32.PACK_AB_MERGE_C R153, R245, R244, RZ ;  /* 0x000000f4f599723e */ /* 0x000fc600048070ff */
[----:B------:R-:W2:Y:S04]  /*b4c50*/  LDL.LU R243, [R1+0x52c] ;  /* 0x00052c0001f37983 */ /* 0x000ea80000300800 */
[----:B------:R1:W-:Y:S04]  /*b4c60*/  STL [R1+0x49a0], R8 ;  /* 0x0049a00801007387 */ /* 0x0003e80000100800 */
[----:B------:R-:W2:Y:S04]  /*b4c70*/  LDL.LU R244, [R1+0x530] ;  /* 0x0005300001f47983 */ /* 0x000ea80000300800 */
[----:B------:R-:W2:Y:S04]  /*b4c80*/  LDL.LU R245, [R1+0x534] ;  /* 0x0005340001f57983 */ /* 0x000ea80000300800 */
[----:B------:R-:W2:Y:S04]  /*b4c90*/  LDL.LU R248, [R1+0x538] ;  /* 0x0005380001f87983 */ /* 0x000ea80000300800 */
[----:B0-----:R-:W2:Y:S04]  /*b4ca0*/  LDL.LU R10, [R1+0x53c] ;  /* 0x00053c00010a7983 */ /* 0x001ea80000300800 */
[----:B------:R-:W2:Y:S04]  /*b4cb0*/  LDL.LU R14, [R1+0x540] ;  /* 0x00054000010e7983 */ /* 0x000ea80000300800 */
[----:B-1----:R-:W2:Y:S01]  /*b4cc0*/  LDL.LU R8, [R1+0x544] ;  /* 0x0005440001087983 */ /* 0x002ea20000300800 */
[----:B------:R-:W-:-:S02]  /*b4cd0*/  SHF.R.S32.HI R152, RZ, 0x1f, R223 ;  /* 0x0000001fff987819 */ /* 0x000fc400000114df */
[----:B------:R-:W-:-:S05]  /*b4ce0*/  IADD3 R20, P2, R223, R2, RZ ;  /* 0x00000002df147210 */ /* 0x000fca0007f5e0ff */
[----:B------:R-:W-:Y:S01]  /*b4cf0*/  IMAD.X R21, R152, 0x1, R13, P2 ;  /* 0x0000000198157824 */ /* 0x000fe200010e060d */
[----:B------:R-:W-:-:S04]  /*b4d00*/  F2FP.SATFINITE.E4M3.F32.PACK_AB_MERGE_C R19, R221, R22, RZ ;  /* 0x00000016dd13723e */ /* 0x000fc800048070ff */
[----:B------:R0:W-:Y:S01]  /*b4d10*/  STL.64 [R1+0xec8], R20 ;  /* 0x000ec81401007387 */ /* 0x0001e20000100a00 */
[----:B------:R-:W-:-:S03]  /*b4d20*/  F2FP.SATFINITE.E4M3.F32.PACK_AB_MERGE_C R15, R242, R240, RZ ;  /* 0x000000f0f20f723e */ /* 0x000fc600048070ff */
[----:B------:R-:W-:Y:S01]  /*b4d30*/  STL [R1+0x49bc], R19 ;  /* 0x0049bc1301007387 */ /* 0x000fe20000100800 */
[----:B0-----:R-:W-:-:S03]  /*b4d40*/  IADD3 R20, P2, R223, R0, RZ ;  /* 0x00000000df147210 */ /* 0x001fc60007f5e0ff */
[----:B------:R0:W-:Y:S02]  /*b4d50*/  STL [R1+0x49b8], R15 ;  /* 0x0049b80f01007387 */ /* 0x0001e40000100800 */
[----:B------:R-:W-:Y:S01]  /*b4d60*/  IMAD.X R21, R152, 0x1, R7, P2 ;  /* 0x0000000198157824 */ /* 0x000fe200010e0607 */
[----:B------:R-:W-:-:S04]  /*b4d70*/  F2FP.SATFINITE.E4M3.F32.PACK_AB_MERGE_C R11, R11, R12, RZ ;  /* 0x0000000c0b0b723e */ /* 0x000fc800048070ff */
[----:B------:R1:W-:Y:S01]  /*b4d80*/  STL.64 [R1+0xec0], R20 ;  /* 0x000ec01401007387 */ /* 0x0003e20000100a00 */
[----:B0-----:R-:W-:-:S05]  /*b4d90*/  F2FP.SATFINITE.E4M3.F32.PACK_AB_MERGE_C R15, R247, R246, RZ ;  /* 0x000000f6f70f723e */ /* 0x001fca00048070ff */
[----:B------:R-:W-:Y:S01]  /*b4da0*/  STL [R1+0x49c8], R15 ;  /* 0x0049c80f01007387 */ /* 0x000fe20000100800 */
[----:B-1----:R-:W-:-:S03]  /*b4db0*/  IADD3 R20, P2, R223, R6, RZ ;  /* 0x00000006df147210 */ /* 0x002fc60007f5e0ff */
[----:B------:R0:W-:Y:S02]  /*b4dc0*/  STL [R1+0x49c4], R11 ;  /* 0x0049c40b01007387 */ /* 0x0001e40000100800 */
[----:B------:R-:W-:Y:S02]  /*b4dd0*/  IMAD.X R21, R152, 0x1, R5, P2 ;  /* 0x0000000198157824 */ /* 0x000fe400010e0605 */
[----:B------:R-:W2:Y:S04]  /*b4de0*/  LDL.LU R240, [R1+0x548] ;  /* 0x0005480001f07983 */ /* 0x000ea80000300800 */
[----:B------:R-:W2:Y:S04]  /*b4df0*/  LDL.LU R242, [R1+0x54c] ;  /* 0x00054c0001f27983 */ /* 0x000ea80000300800 */
[----:B------:R-:W2:Y:S04]  /*b4e00*/  LDL.LU R246, [R1+0x550] ;  /* 0x0005500001f67983 */ /* 0x000ea80000300800 */
[----:B------:R1:W-:Y:S04]  /*b4e10*/  STL.64 [R1+0xeb8], R20 ;  /* 0x000eb81401007387 */ /* 0x0003e80000100a00 */
[----:B------:R-:W2:Y:S04]  /*b4e20*/  LDL.LU R247, [R1+0x554] ;  /* 0x0005540001f77983 */ /* 0x000ea80000300800 */
[----:B------:R-:W2:Y:S04]  /*b4e30*/  LDL.LU R12, [R1+0x558] ;  /* 0x00055800010c7983 */ /* 0x000ea80000300800 */
[----:B0-----:R-:W2:Y:S01]  /*b4e40*/  LDL.LU R11, [R1+0x55c] ;  /* 0x00055c00010b7983 */ /* 0x001ea20000300800 */
[----:B-1----:R-:W-:-:S05]  /*b4e50*/  IADD3 R20, P2, R223, R4, RZ ;  /* 0x00000004df147210 */ /* 0x002fca0007f5e0ff */
[----:B------:R-:W-:-:S05]  /*b4e60*/  IMAD.X R21, R152, 0x1, R3, P2 ;  /* 0x0000000198157824 */ /* 0x000fca00010e0603 */
[----:B------:R0:W-:Y:S01]  /*b4e70*/  STL.64 [R1+0xeb0], R20 ;  /* 0x000eb01401007387 */ /* 0x0001e20000100a00 */
[----:B------:R-:W-:Y:S02]  /*b4e80*/  SHF.R.S32.HI R152, RZ, 0x1f, R239 ;  /* 0x0000001fff987819 */ /* 0x000fe400000114ef */
[----:B0-----:R-:W-:-:S05]  /*b4e90*/  F2FP.SATFINITE.E4M3.F32.PACK_AB_MERGE_C R20, R229, R226, RZ ;  /* 0x000000e2e514723e */ /* 0x001fca00048070ff */
[----:B------:R0:W-:Y:S04]  /*b4ea0*/  STL [R1+0x49dc], R20 ;  /* 0x0049dc1401007387 */ /* 0x0001e80000100800 */
[----:B------:R-:W2:Y:S01]  /*b4eb0*/  LDL.LU R221, [R1+0x1c] ;  /* 0x00001c0001dd7983 */ /* 0x000ea20000300800 */
[----:B0-----:R-:W-:-:S05]  /*b4ec0*/  IADD3 R20, P2, R239, R2, RZ ;  /* 0x00000002ef147210 */ /* 0x001fca0007f5e0ff */
[----:B------:R-:W-:Y:S01]  /*b4ed0*/  IMAD.X R21, R152, 0x1, R13, P2 ;  /* 0x0000000198157824 */ /* 0x000fe200010e060d */
[----:B---3--:R-:W-:Y:S02]  /*b4ee0*/  F2FP.SATFINITE.E4M3.F32.PACK_AB_MERGE_C R19, R235, R232, RZ ;  /* 0x000000e8eb13723e */ /* 0x008fe400048070ff */
[----:B----4-:R-:W-:-:S03]  /*b4ef0*/  F2FP.SATFINITE.E4M3.F32.PACK_AB_MERGE_C R15, R238, R237, RZ ;  /* 0x000000edee0f723e */ /* 0x010fc600048070ff */
[----:B------:R2:W-:Y:S04]  /*b4f00*/  STL [R1+0x49d4], R19 ;  /* 0x0049d41301007387 */ /* 0x0005e80000100800 */
[----:B------:R-:W-:Y:S04]  /*b4f10*/  STL [R1+0x49e8], R15 ;  /* 0x0049e80f01007387 */ /* 0x000fe80000100800 */
[----:B------:R0:W-:Y:S01]  /*b4f20*/  STL.64 [R1+0xea8], R20 ;  /* 0x000ea81401007387 */ /* 0x0001e20000100a00 */
[----:B--2---:R-:W-:Y:S02]  /*b4f30*/  F2FP.SATFINITE.E4M3.F32.PACK_AB_MERGE_C R19, R243, R241, RZ ;  /* 0x000000f1f313723e */ /* 0x004fe400048070ff */
[----:B0-----:R-:W-:-:S02]  /*b4f40*/  IADD3 R20, P2, R239, R0, RZ ;  /* 0x00000000ef147210 */ /* 0x001fc40007f5e0ff */
[----:B------:R-:W-:Y:S01]  /*b4f50*/  F2FP.SATFINITE.E4M3.F32.PACK_AB_MERGE_C R15, R245, R244, RZ ;  /* 0x000000f4f50f723e */ /* 0x000fe200048070ff */
[----:B------:R-:W-:Y:S02]  /*b4f60*/  STL [R1+0x49e4], R19 ;  /* 0x0049e41301007387 */ /* 0x000fe40000100800 */
[----:B------:R-:W-:Y:S01]  /*b4f70*/  IMAD.X R21, R152, 0x1, R7, P2 ;  /* 0x0000000198157824 */ /* 0x000fe200010e0607 */
[----:B------:R-:W-:Y:S01]  /*b4f80*/  F2FP.SATFINITE.E4M3.F32.PACK_AB_MERGE_C R10, R10, R248, RZ ;  /* 0x000000f80a0a723e */ /* 0x000fe200048070ff */
[----:B------:R-:W-:Y:S04]  /*b4f90*/  STL [R1+0x4a00], R15 ;  /* 0x004a000f01007387 */ /* 0x000fe80000100800 */
[----:B------:R-:W2:Y:S01]  /*b4fa0*/  LDL.LU R22, [R1+0x560] ;  /* 0x0005600001167983 */ /* 0x000ea20000300800 */
[----:B------:R-:W-:-:S03]  /*b4fb0*/  F2FP.SATFINITE.E4M3.F32.PACK_AB_MERGE_C R8, R8, R14, RZ ;  /* 0x0000000e0808723e */ /* 0x000fc600048070ff */
[----:B------:R-:W-:Y:S04]  /*b4fc0*/  STL.64 [R1+0xea0], R20 ;  /* 0x000ea01401007387 */ /* 0x000fe80000100a00 */
[----:B------:R0:W-:Y:S04]  /*b4fd0*/  STL [R1+0x49f4], R10 ;  /* 0x0049f40a01007387 */ /* 0x0001e80000100800 */
[----:B------:R-:W2:Y:S04]  /*b4fe0*/  LDL.LU R243, [R1+0x564] ;  /* 0x0005640001f37983 */ /* 0x000ea80000300800 */
[----:B------:R1:W-:Y:S04]  /*b4ff0*/  STL [R1+0x4a1c], R8 ;  /* 0x004a1c0801007387 */ /* 0x0003e80000100800 */
[----:B------:R-:W3:Y:S04]  /*b5000*/  LDL.LU R244, [R1+0x568] ;  /* 0x0005680001f47983 */ /* 0x000ee80000300800 */
[----:B------:R-:W3:Y:S04]  /*b5010*/  LDL.LU R245, [R1+0x56c] ;  /* 0x00056c0001f57983 */ /* 0x000ee80000300800 */
[----:B------:R-:W4:Y:S04]  /*b5020*/  LDL.LU R248, [R1+0x570] ;  /* 0x0005700001f87983 */ /* 0x000f280000300800 */
[----:B0-----:R-:W4:Y:S04]  /*b5030*/  LDL.LU R10, [R1+0x574] ;  /* 0x00057400010a7983 */ /* 0x001f280000300800 */
[----:B------:R-:W4:Y:S04]  /*b5040*/  LDL.LU R14, [R1+0x578] ;  /* 0x00057800010e7983 */ /* 0x000f280000300800 */
[----:B-1----:R-:W4:Y:S01]  /*b5050*/  LDL.LU R8, [R1+0x57c] ;  /* 0x00057c0001087983 */ /* 0x002f220000300800 */
[----:B------:R-:W-:-:S03]  /*b5060*/  IADD3 R20, P2, R239, R6, RZ ;  /* 0x00000006ef147210 */ /* 0x000fc60007f5e0ff */
[----:B------:R-:W4:Y:S02]  /*b5070*/  LDL.LU R241, [R1+0x404] ;  /* 0x0004040001f17983 */ /* 0x000f240000300800 */
[----:B------:R-:W-:-:S05]  /*b5080*/  IMAD.X R21, R152, 0x1, R5, P2 ;  /* 0x0000000198157824 */ /* 0x000fca00010e0605 */
[----:B------:R0:W-:Y:S02]  /*b5090*/  STL.64 [R1+0xe98], R20 ;  /* 0x000e981401007387 */ /* 0x0001e40000100a00 */
[----:B0-----:R-:W-:Y:S02]  /*b50a0*/  IADD3 R20, P2, R239, R4, RZ ;  /* 0x00000004ef147210 */ /* 0x001fe40007f5e0ff */
[----:B------:R-:W-:-:S03]  /*b50b0*/  F2FP.SATFINITE.E4M3.F32.PACK_AB_MERGE_C R19, R242, R240, RZ ;  /* 0x000000f0f213723e */ /* 0x000fc600048070ff */
[----:B------:R-:W-:Y:S01]  /*b50c0*/  IMAD.X R21, R152, 0x1, R3, P2 ;  /* 0x0000000198157824 */ /* 0x000fe200010e0603 */
[----:B------:R-:W-:-:S04]  /*b50d0*/  F2FP.SATFINITE.E4M3.F32.PACK_AB_MERGE_C R15, R247, R246, RZ ;  /* 0x000000f6f70f723e */ /* 0x000fc800048070ff */
[----:B------:R-:W-:Y:S04]  /*b50e0*/  STL.64 [R1+0xe90], R20 ;  /* 0x000e901401007387 */ /* 0x000fe80000100a00 */
[----:B------:R-:W-:Y:S04]  /*b50f0*/  STL [R1+0x4a18], R19 ;  /* 0x004a181301007387 */ /* 0x000fe80000100800 */
[----:B------:R-:W4:Y:S01]  /*b5100*/  LDL.LU R223, [R1+0x580] ;  /* 0x0005800001df7983 */ /* 0x000f220000300800 */
[----:B------:R-:W-:-:S03]  /*b5110*/  F2FP.SATFINITE.E4M3.F32.PACK_AB_MERGE_C R11, R11, R12, RZ ;  /* 0x0000000c0b0b723e */ /* 0x000fc600048070ff */
[----:B------:R-:W-:Y:S04]  /*b5120*/  STL [R1+0x4a30], R15 ;  /* 0x004a300f01007387 */ /* 0x000fe80000100800 */
        /* <DEDUP_REMOVED lines=14> */
[----:B------:R-:W-:-:S02]  /*b5210*/  SHF.R.S32.HI R152, RZ, 0x1f, R221 ;  /* 0x0000001fff987819 */ /* 0x000fc400000114dd */
[----:B------:R-:W-:-:S05]  /*b5220*/  IADD3 R20, P2, R221, R2, RZ ;  /* 0x00000002dd147210 */ /* 0x000fca0007f5e0ff */
[----:B------:R-:W-:-:S05]  /*b5230*/  IMAD.X R21, R152, 0x1, R13, P2 ;  /* 0x0000000198157824 */ /* 0x000fca00010e060d */
[----:B------:R0:W-:Y:S02]  /*b5240*/  STL.64 [R1+0xe88], R20 ;  /* 0x000e881401007387 */ /* 0x0001e40000100a00 */
[----:B0-----:R-:W-:-:S05]  /*b5250*/  IADD3 R20, P2, R221, R0, RZ ;  /* 0x00000000dd147210 */ /* 0x001fca0007f5e0ff */
[----:B------:R-:W-:Y:S01]  /*b5260*/  IMAD.X R21, R152, 0x1, R7, P2 ;  /* 0x0000000198157824 */ /* 0x000fe200010e0607 */
[----:B--2---:R-:W-:-:S05]  /*b5270*/  F2FP.SATFINITE.E4M3.F32.PACK_AB_MERGE_C R19, R243, R22, RZ ;  /* 0x00000016f313723e */ /* 0x004fca00048070ff */
[----:B------:R-:W-:Y:S01]  /*b5280*/  STL [R1+0x4a44], R19 ;  /* 0x004a441301007387 */ /* 0x000fe20000100800 */
[----:B---3--:R-:W-:-:S05]  /*b5290*/  F2FP.SATFINITE.E4M3.F32.PACK_AB_MERGE_C R15, R245, R244, RZ ;  /* 0x000000f4f50f723e */ /* 0x008fca00048070ff */
[----:B------:R-:W-:Y:S01]  /*b52a0*/  STL [R1+0x4a40], R15 ;  /* 0x004a400f01007387 */ /* 0x000fe20000100800 */
[----:B----4-:R-:W-:-:S03]  /*b52b0*/  F2FP.SATFINITE.E4M3.F32.PACK_AB_MERGE_C R10, R10, R248, RZ ;  /* 0x000000f80a0a723e */ /* 0x010fc600048070ff */
[----:B------:R-:W2:Y:S04]  /*b52c0*/  LDL.LU R243, [R1+0x5b8] ;  /* 0x0005b80001f37983 */ /* 0x000ea80000300800 */
[----:B------:R-:W-:Y:S01]  /*b52d0*/  STL.64 [R1+0xe80], R20 ;  /* 0x000e801401007387 */ /* 0x000fe20000100a00 */
[----:B------:R-:W-:-:S03]  /*b52e0*/  F2FP.SATFINITE.E4M3.F32.PACK_AB_MERGE_C R8, R8, R14, RZ ;  /* 0x0000000e0808723e */ /* 0x000fc600048070ff */
[----:B------:R0:W-:Y:S04]  /*b52f0*/  STL [R1+0x4a60], R10 ;  /* 0x004a600a01007387 */ /* 0x0001e80000100800 */
[----:B------:R-:W2:Y:S04]  /*b5300*/  LDL.LU R244, [R1+0x5bc] ;  /* 0x0005bc0001f47983 */ /* 0x000ea80000300800 */
[----:B------:R1:W-:Y:S04]  /*b5310*/  STL [R1+0x4a5c], R8 ;  /* 0x004a5c0801007387 */ /* 0x0003e80000100800 */
[----:B------:R-:W3:Y:S04]  /*b5320*/  LDL.LU R245, [R1+0x5c0] ;  /* 0x0005c00001f57983 */ /* 0x000ee80000300800 */
[----:B------:R-:W3:Y:S04]  /*b5330*/  LDL.LU R248, [R1+0x5c4] ;  /* 0x0005c40001f87983 */ /* 0x000ee80000300800 */
[----:B0-----:R-:W4:Y:S04]  /*b5340*/  LDL.LU R10, [R1+0x5c8] ;  /* 0x0005c800010a7983 */ /* 0x001f280000300800 */
[----:B------:R-:W4:Y:S04]  /*b5350*/  LDL.LU R14, [R1+0x5cc] ;  /* 0x0005cc00010e7983 */ /* 0x000f280000300800 */
[----:B-1----:R-:W4:Y:S01]  /*b5360*/  LDL.LU R8, [R1+0x408] ;  /* 0x0004080001087983 */ /* 0x002f220000300800 */
[----:B------:R-:W-:-:S05]  /*b5370*/  IADD3 R20, P2, R221, R6, RZ ;  /* 0x00000006dd147210 */ /* 0x000fca0007f5e0ff */
[----:B------:R-:W-:-:S05]  /*b5380*/  IMAD.X R21, R152, 0x1, R5, P2 ;  /* 0x0000000198157824 */ /* 0x000fca00010e0605 */
[----:B------:R0:W-:Y:S02]  /*b5390*/  STL.64 [R1+0xe78], R20 ;  /* 0x000e781401007387 */ /* 0x0001e40000100a00 */
[----:B0-----:R-:W-:-:S05]  /*b53a0*/  IADD3 R20, P2, R221, R4, RZ ;  /* 0x00000004dd147210 */ /* 0x001fca0007f5e0ff */
[----:B------:R-:W-:-:S05]  /*b53b0*/  IMAD.X R21, R152, 0x1, R3, P2 ;  /* 0x0000000198157824 */ /* 0x000fca00010e0603 */
[----:B------:R0:W-:Y:S01]  /*b53c0*/  STL.64 [R1+0xe70], R20 ;  /* 0x000e701401007387 */ /* 0x0001e20000100a00 */
[----:B------:R-:W-:Y:S02]  /*b53d0*/  SHF.R.S32.HI R152, RZ, 0x1f, R241 ;  /* 0x0000001fff987819 */ /* 0x000fe400000114f1 */
[----:B------:R-:W-:Y:S02]  /*b53e0*/  F2FP.SATFINITE.E4M3.F32.PACK_AB_MERGE_C R19, R232, R229, RZ ;  /* 0x000000e5e813723e */ /* 0x000fe400048070ff */
[----:B0-----:R-:W-:-:S05]  /*b53f0*/  F2FP.SATFINITE.E4M3.F32.PACK_AB_MERGE_C R20, R226, R223, RZ ;  /* 0x000000dfe214723e */ /* 0x001fca00048070ff */
[----:B------:R0:W-:Y:S01]  /*b5400*/  STL [R1+0x4a80], R20 ;  /* 0x004a801401007387 */ /* 0x0001e20000100800 */
[----:B------:R-:W-:Y:S02]  /*b5410*/  F2FP.SATFINITE.E4M3.F32.PACK_AB_MERGE_C R15, R237, R235, RZ ;  /* 0x000000ebed0f723e */ /* 0x000fe400048070ff */
[----:B0-----:R-:W-:Y:S01]  /*b5420*/  IADD3 R20, P2, R241, R2, RZ ;  /* 0x00000002f1147210 */ /* 0x001fe20007f5e0ff */
[----:B------:R0:W-:Y:S04]  /*b5430*/  STL [R1+0x4a74], R19 ;  /* 0x004a741301007387 */ /* 0x0001e80000100800 */
[----:B------:R-:W-:Y:S01]  /*b5440*/  IMAD.X R21, R152, 0x1, R13, P2 ;  /* 0x0000000198157824 */ /* 0x000fe200010e060d */
[----:B------:R1:W-:Y:S04]  /*b5450*/  STL [R1+0x4a94], R15 ;  /* 0x004a940f01007387 */ /* 0x0003e80000100800 */
[----:B------:R1:W-:Y:S01]  /*b5460*/  STL.64 [R1+0xe68], R20 ;  /* 0x000e681401007387 */ /* 0x0003e20000100a00 */
[----:B0-----:R-:W-:-:S02]  /*b5470*/  F2FP.SATFINITE.E4M3.F32.PACK_AB_MERGE_C R19, R239, R238, RZ ;  /* 0x000000eeef13723e */ /* 0x001fc400048070ff */
[----:B-1----:R-:W-:Y:S02]  /*b5480*/  F2FP.SATFINITE.E4M3.F32.PACK_AB_MERGE_C R15, R242, R240, RZ ;  /* 0x000000f0f20f723e */ /* 0x002fe400048070ff */
[----:B------:R-:W-:Y:S01]  /*b5490*/  IADD3 R20, P2, R241, R0, RZ ;  /* 0x00000000f1147210 */ /* 0x000fe20007f5e0ff */
[----:B------:R-:W-:Y:S04]  /*b54a0*/  STL [R1+0x4a90], R19 ;  /* 0x004a901301007387 */ /* 0x000fe80000100800 */
[----:B------:R-:W-:Y:S01]  /*b54b0*/  IMAD.X R21, R152, 0x1, R7, P2 ;  /* 0x0000000198157824 */ /* 0x000fe200010e0607 */
[----:B------:R0:W-:Y:S01]  /*b54c0*/  STL [R1+0x4ab4], R15 ;  /* 0x004ab40f01007387 */ /* 0x0001e20000100800 */
[----:B------:R-:W-:-:S03]  /*b54d0*/  F2FP.SATFINITE.E4M3.F32.PACK_AB_MERGE_C R11, R11, R12, RZ ;  /* 0x0000000c0b0b723e */ /* 0x000fc600048070ff */
[----:B------:R-:W4:Y:S04]  /*b54e0*/  LDL.LU R22, [R1+0x5d0] ;  /* 0x0005d00001167983 */ /* 0x000f280000300800 */
[----:B------:R1:W-:Y:S01]  /*b54f0*/  STL.64 [R1+0xe60], R20 ;  /* 0x000e601401007387 */ /* 0x0003e20000100a00 */
[----:B0-----:R-:W-:-:S05]  /*b5500*/  F2FP.SATFINITE.E4M3.F32.PACK_AB_MERGE_C R15, R247, R246, RZ ;  /* 0x000000f6f70f723e */ /* 0x001fca00048070ff */
[----:B------:R-:W-:Y:S04]  /*b5510*/  STL [R1+0x4aac], R15 ;  /* 0x004aac0f01007387 */ /* 0x000fe80000100800 */
[----:B------:R-:W4:Y:S01]  /*b5520*/  LDL.LU R221, [R1+0x5d4] ;  /* 0x0005d40001dd7983 */ /* 0x000f220000300800 */
[----:B-1----:R-:W-:-:S03]  /*b5530*/  IADD3 R20, P2, R241, R6, RZ ;  /* 0x00000006f1147210 */ /* 0x002fc60007f5e0ff */
[----:B------:R0:W-:Y:S02]  /*b5540*/  STL [R1+0x4ac8], R11 ;  /* 0x004ac80b01007387 */ /* 0x0001e40000100800 */
[----:B------:R-:W-:Y:S02]  /*b5550*/  IMAD.X R21, R152, 0x1, R5, P2 ;  /* 0x0000000198157824 */ /* 0x000fe400010e0605 */
[----:B------:R-:W4:Y:S04]  /*b5560*/  LDL.LU R239, [R1+0x5d8] ;  /* 0x0005d80001ef7983 */ /* 0x000f280000300800 */
[----:B------:R-:W4:Y:S04]  /*b5570*/  LDL.LU R242, [R1+0x5dc] ;  /* 0x0005dc0001f27983 */ /* 0x000f280000300800 */
[----:B------:R-:W4:Y:S04]  /*b5580*/  LDL.LU R246, [R1+0x5e0] ;  /* 0x0005e00001f67983 */ /* 0x000f280000300800 */
[----:B------:R-:W4:Y:S04]  /*b5590*/  LDL.LU R247, [R1+0x5e4] ;  /* 0x0005e40001f77983 */ /* 0x000f280000300800 */
[----:B------:R-:W4:Y:S04]  /*b55a0*/  LDL.LU R12, [R1+0x5e8] ;  /* 0x0005e800010c7983 */ /* 0x000f280000300800 */
[----:B------:R1:W-:Y:S04]  /*b55b0*/  STL.64 [R1+0xe58], R20 ;  /* 0x000e581401007387 */ /* 0x0003e80000100a00 */
[----:B0-----:R-:W4:Y:S04]  /*b55c0*/  LDL.LU R11, [R1+0x5ec] ;  /* 0x0005ec00010b7983 */ /* 0x001f280000300800 */
[----:B------:R-:W4:Y:S01]  /*b55d0*/  LDL.LU R238, [R1+0x40c] ;  /* 0x00040c0001ee7983 */ /* 0x000f220000300800 */
[----:B-1----:R-:W-:-:S05]  /*b55e0*/  IADD3 R20, P2, R241, R4, RZ ;  /* 0x00000004f1147210 */ /* 0x002fca0007f5e0ff */
[----:B------:R-:W-:-:S05]  /*b55f0*/  IMAD.X R21, R152, 0x1, R3, P2 ;  /* 0x0000000198157824 */ /* 0x000fca00010e0603 */
[----:B------:R-:W-:Y:S01]  /*b5600*/  STL.64 [R1+0xe50], R20 ;  /* 0x000e501401007387 */ /* 0x000fe20000100a00 */
[----:B--2---:R-:W-:-:S05]  /*b5610*/  F2FP.SATFINITE.E4M3.F32.PACK_AB_MERGE_C R19, R244, R243, RZ ;  /* 0x000000f3f413723e */ /* 0x004fca00048070ff */
[----:B------:R-:W-:Y:S04]  /*b5620*/  STL [R1+0x4ad4], R19 ;  /* 0x004ad41301007387 */ /* 0x000fe80000100800 */
[----:B------:R-:W2:Y:S01]  /*b5630*/  LDL.LU R223, [R1+0x5f0] ;  /* 0x0005f00001df7983 */ /* 0x000ea20000300800 */
[----:B---3--:R-:W-:-:S05]  /*b5640*/  F2FP.SATFINITE.E4M3.F32.PACK_AB_MERGE_C R15, R248, R245, RZ ;  /* 0x000000f5f80f723e */ /* 0x008fca00048070ff */
[----:B------:R0:W-:Y:S01]  /*b5650*/  STL [R1+0x4af8], R15 ;  /* 0x004af80f01007387 */ /* 0x0001e20000100800 */
[----:B----4-:R-:W-:-:S03]  /*b5660*/  F2FP.SATFINITE.E4M3.F32.PACK_AB_MERGE_C R10, R14, R10, RZ ;  /* 0x0000000a0e0a723e */ /* 0x010fc600048070ff */
[----:B------:R-:W2:Y:S01]  /*b5670*/  LDL.LU R226, [R1+0x5f4] ;  /* 0x0005f40001e27983 */ /* 0x000ea20000300800 */
[----:B------:R-:W-:-:S03]  /*b5680*/  SHF.R.S32.HI R152, RZ, 0x1f, R8 ;  /* 0x0000001fff987819 */ /* 0x000fc60000011408 */
[----:B------:R1:W-:Y:S01]  /*b5690*/  STL [R1+0x4af0], R10 ;  /* 0x004af00a01007387 */ /* 0x0003e20000100800 */
[----:B------:R-:W-:-:S03]  /*b56a0*/  IADD3 R14, P2, R8, R2, RZ ;  /* 0x00000002080e7210 */ /* 0x000fc60007f5e0ff */
[----:B------:R-:W3:Y:S04]  /*b56b0*/  LDL.LU R229, [R1+0x5f8] ;  /* 0x0005f80001e57983 */ /* 0x000ee80000300800 */
[----:B------:R-:W3:Y:S01]  /*b56c0*/  LDL.LU R232, [R1+0x5fc] ;  /* 0x0005fc0001e87983 */ /* 0x000ee20000300800 */
[----:B0-----:R-:W-:-:S03]  /*b56d0*/  IMAD.X R15, R152, 0x1, R13, P2 ;  /* 0x00000001980f7824 */ /* 0x001fc600010e060d */
[----:B------:R-:W4:Y:S04]  /*b56e0*/  LDL.LU R235, [R1+0x200] ;  /* 0x0002000001eb7983 */ /* 0x000f280000300800 */
[----:B------:R-:W4:Y:S04]  /*b56f0*/  LDL.LU R237, [R1+0x204] ;  /* 0x0002040001ed7983 */ /* 0x000f280000300800 */
[----:B------:R-:W4:Y:S04]  /*b5700*/  LDL.LU R244, [R1+0x208] ;  /* 0x0002080001f47983 */ /* 0x000f280000300800 */
[----:B------:R-:W4:Y:S04]  /*b5710*/  LDL.LU R248, [R1+0x20c] ;  /* 0x00020c0001f87983 */ /* 0x000f280000300800 */
[----:B-1----:R-:W4:Y:S04]  /*b5720*/  LDL.LU R10, [R1+0x210] ;  /* 0x00021000010a7983 */ /* 0x002f280000300800 */
[----:B------:R0:W-:Y:S04]  /*b5730*/  STL.64 [R1+0xe48], R14 ;  /* 0x000e480e01007387 */ /* 0x0001e80000100a00 */
[----:B0-----:R-:W4:Y:S04]  /*b5740*/  LDL.LU R14, [R1+0x214] ;  /* 0x00021400010e7983 */ /* 0x001f280000300800 */
[----:B------:R-:W4:Y:S04]  /*b5750*/  LDL.LU R240, [R1+0x218] ;  /* 0x0002180001f07983 */ /* 0x000f280000300800 */
[----:B------:R-:W4:Y:S04]  /*b5760*/  LDL.LU R241, [R1+0x21c] ;  /* 0x00021c0001f17983 */ /* 0x000f280000300800 */
[----:B------:R-:W4:Y:S04]  /*b5770*/  LDL.LU R243, [R1+0x220] ;  /* 0x0002200001f37983 */ /* 0x000f280000300800 */
[----:B------:R-:W4:Y:S01]  /*b5780*/  LDL.LU R245, [R1+0x224] ;  /* 0x0002240001f57983 */ /* 0x000f220000300800 */
[----:B------:R-:W-:-:S05]  /*b5790*/  IADD3 R196, P2, R8, R0, RZ ;  /* 0x0000000008c47210 */ /* 0x000fca0007f5e0ff */
[----:B------:R-:W-:Y:S01]  /*b57a0*/  IMAD.X R197, R152, 0x1, R7, P2 ;  /* 0x0000000198c57824 */ /* 0x000fe200010e0607 */
[----:B------:R-:W-:Y:S02]  /*b57b0*/  IADD3 R20, P2, R8, R6, RZ ;  /* 0x0000000608147210 */ /* 0x000fe40007f5e0ff */
[----:B------:R-:W-:-:S05]  /*b57c0*/  F2FP.SATFINITE.E4M3.F32.PACK_AB_MERGE_C R22, R221, R22, RZ ;  /* 0x00000016dd16723e */ /* 0x000fca00048070ff */
[----:B------:R-:W-:Y:S01]  /*b57d0*/  STL [R1+0x529c], R22 ;  /* 0x00529c1601007387 */ /* 0x000fe20000100800 */
[----:B------:R-:W-:-:S05]  /*b57e0*/  F2FP.SATFINITE.E4M3.F32.PACK_AB_MERGE_C R21, R242, R239, RZ ;  /* 0x000000eff215723e */ /* 0x000fca00048070ff */
[----:B------:R0:W-:Y:S01]  /*b57f0*/  STL [R1+0x52a0], R21 ;  /* 0x0052a01501007387 */ /* 0x0001e20000100800 */
[----:B------:R-:W-:-:S03]  /*b5800*/  F2FP.SATFINITE.E4M3.F32.PACK_AB_MERGE_C R15, R247, R246, RZ ;  /* 0x000000f6f70f723e */ /* 0x000fc600048070ff */
[----:B------:R-:W-:Y:S04]  /*b5810*/  STL.64 [R1+0xe40], R196 ;  /* 0x000e40c401007387 */ /* 0x000fe80000100a00 */
[----:B------:R-:W-:Y:S01]  /*b5820*/  STL [R1+0x4c20], R15 ;  /* 0x004c200f01007387 */ /* 0x000fe20000100800 */
[----:B0-----:R-:W-:Y:S01]  /*b5830*/  IMAD.X R21, R152, 0x1, R5, P2 ;  /* 0x0000000198157824 */ /* 0x001fe200010e0605 */
[----:B------:R-:W-:-:S05]  /*b5840*/  F2FP.SATFINITE.E4M3.F32.PACK_AB_MERGE_C R11, R11, R12, RZ ;  /* 0x0000000c0b0b723e */ /* 0x000fca00048070ff */
[----:B------:R0:W-:Y:S04]  /*b5850*/  STL [R1+0x4c18], R11 ;  /* 0x004c180b01007387 */ /* 0x0001e80000100800 */
[----:B------:R-:W4:Y:S04]  /*b5860*/  LDL.LU R239, [R1+0x228] ;  /* 0x0002280001ef7983 */ /* 0x000f280000300800 */
[----:B------:R-:W4:Y:S04]  /*b5870*/  LDL.LU R242, [R1+0x22c] ;  /* 0x00022c0001f27983 */ /* 0x000f280000300800 */
[----:B------:R-:W4:Y:S04]  /*b5880*/  LDL.LU R246, [R1+0x230] ;  /* 0x0002300001f67983 */ /* 0x000f280000300800 */
[----:B------:R1:W-:Y:S04]  /*b5890*/  STL.64 [R1+0xe38], R20 ;  /* 0x000e381401007387 */ /* 0x0003e80000100a00 */
[----:B------:R-:W4:Y:S04]  /*b58a0*/  LDL.LU R247, [R1+0x234] ;  /* 0x0002340001f77983 */ /* 0x000f280000300800 */
[----:B------:R-:W4:Y:S04]  /*b58b0*/  LDL.LU R12, [R1+0x238] ;  /* 0x00023800010c7983 */ /* 0x000f280000300800 */
[----:B0-----:R-:W4:Y:S01]  /*b58c0*/  LDL.LU R11, [R1+0x23c] ;  /* 0x00023c00010b7983 */ /* 0x001f220000300800 */
[----:B-1----:R-:W-:-:S03]  /*b58d0*/  IADD3 R20, P2, R8, R4, RZ ;  /* 0x0000000408147210 */ /* 0x002fc60007f5e0ff */
[----:B------:R-:W4:Y:S02]  /*b58e0*/  LDL.LU R8, [R1+0xc70] ;  /* 0x000c700001087983 */ /* 0x000f240000300800 */
[----:B------:R-:W-:-:S05]  /*b58f0*/  IMAD.X R21, R152, 0x1, R3, P2 ;  /* 0x0000000198157824 */ /* 0x000fca00010e0603 */
[----:B------:R2:W-:Y:S01]  /*b5900*/  STL.64 [R1+0xe30], R20 ;  /* 0x000e301401007387 */ /* 0x0005e20000100a00 */
[----:B------:R-:W-:Y:S02]  /*b5910*/  SHF.R.S32.HI R152, RZ, 0x1f, R238 ;  /* 0x0000001fff987819 */ /* 0x000fe400000114ee */
[----:B--2---:R-:W-:-:S05]  /*b5920*/  F2FP.SATFINITE.E4M3.F32.PACK_AB_MERGE_C R20, R226, R223, RZ ;  /* 0x000000dfe214723e */ /* 0x004fca00048070ff */
[----:B------:R0:W-:Y:S01]  /*b5930*/  STL [R1+0x4c3c], R20 ;  /* 0x004c3c1401007387 */ /* 0x0001e20000100800 */
[----:B---3--:R-:W-:Y:S02]  /*b5940*/  F2FP.SATFINITE.E4M3.F32.PACK_AB_MERGE_C R19, R232, R229, RZ ;  /* 0x000000e5e813723e */ /* 0x008fe400048070ff */
[----:B0-----:R-:W-:Y:S02]  /*b5950*/  IADD3 R20, P2, R238, R2, RZ ;  /* 0x00000002ee147210 */ /* 0x001fe40007f5e0ff */
[----:B----4-:R-:W-:Y:S01]  /*b5960*/  F2FP.SATFINITE.E4M3.F32.PACK_AB_MERGE_C R15, R237, R235, RZ ;  /* 0x000000ebed0f723e */ /* 0x010fe200048070ff */
[----:B------:R-:W-:Y:S02]  /*b5970*/  STL [R1+0x4c38], R19 ;  /* 0x004c381301007387 */ /* 0x000fe40000100800 */
[----:B------:R-:W-:Y:S02]  /*b5980*/  IMAD.X R21, R152, 0x1, R13, P2 ;  /* 0x0000000198157824 */ /* 0x000fe400010e060d */
[----:B------:R0:W-:Y:S02]  /*b5990*/  STL [R1+0x4c60], R15 ;  /* 0x004c600f01007387 */ /* 0x0001e40000100800 */
[----:B0-----:R-:W-:-:S02]  /*b59a0*/  F2FP.SATFINITE.E4M3.F32.PACK_AB_MERGE_C R15, R248, R244, RZ ;  /* 0x000000f4f80f723e */ /* 0x001fc400048070ff */
[----:B------:R-:W2:Y:S04]  /*b59b0*/  LDL.LU R244, [R1+0x240] ;  /* 0x0002400001f47983 */ /* 0x000ea80000300800 */
[----:B------:R-:W-:Y:S04]  /*b59c0*/  STL.64 [R1+0xe28], R20 ;  /* 0x000e281401007387 */ /* 0x000fe80000100a00 */
[----:B------:R-:W-:Y:S01]  /*b59d0*/  STL [R1+0x4c54], R15 ;  /* 0x004c540f01007387 */ /* 0x000fe20000100800 */
[----:B------:R-:W-:-:S03]  /*b59e0*/  F2FP.SATFINITE.E4M3.F32.PACK_AB_MERGE_C R10, R14, R10, RZ ;  /* 0x0000000a0e0a723e */ /* 0x000fc600048070ff */
[----:B------:R-:W2:Y:S04]  /*b59f0*/  LDL.LU R248, [R1+0x244] ;  /* 0x0002440001f87983 */ /* 0x000ea80000300800 */
[----:B------:R0:W-:Y:S04]  /*b5a00*/  STL [R1+0x4c7c], R10 ;  /* 0x004c7c0a01007387 */ /* 0x0001e80000100800 */
[----:B0-----:R-:W3:Y:S04]  /*b5a10*/  LDL.LU R10, [R1+0x248] ;  /* 0x00024800010a7983 */ /* 0x001ee80000300800 */
[----:B------:R-:W3:Y:S01]  /*b5a20*/  LDL.LU R14, [R1+0x24c] ;  /* 0x00024c00010e7983 */ /* 0x000ee20000300800 */
[----:B------:R-:W-:-:S02]  /*b5a30*/  IADD3 R20, P2, R238, R0, RZ ;  /* 0x00000000ee147210 */ /* 0x000fc40007f5e0ff */
[----:B------:R-:W-:Y:S02]  /*b5a40*/  F2FP.SATFINITE.E4M3.F32.PACK_AB_MERGE_C R19, R241, R240, RZ ;  /* 0x000000f0f113723e */ /* 0x000fe400048070ff */
[----:B------:R-:W-:Y:S01]  /*b5a50*/  F2FP.SATFINITE.E4M3.F32.PACK_AB_MERGE_C R15, R245, R243, RZ ;  /* 0x000000f3f50f723e */ /* 0x000fe200048070ff */
[----:B------:R-:W-:Y:S01]  /*b5a60*/  IMAD.X R21, R152, 0x1, R7, P2 ;  /* 0x0000000198157824 */ /* 0x000fe200010e0607 */
[----:B------:R-:W4:Y:S04]  /*b5a70*/  LDL.LU R240, [R1+0x250] ;  /* 0x0002500001f07983 */ /* 0x000f280000300800 */
[----:B------:R0:W-:Y:S04]  /*b5a80*/  STL.64 [R1+0xe20], R20 ;  /* 0x000e201401007387 */ /* 0x0001e80000100a00 */
[----:B------:R-:W-:Y:S04]  /*b5a90*/  STL [R1+0x4c78], R19 ;  /* 0x004c781301007387 */ /* 0x000fe80000100800 */
[----:B------:R-:W4:Y:S01]  /*b5aa0*/  LDL.LU R241, [R1+0x254] ;  /* 0x0002540001f17983 */ /* 0x000f220000300800 */
[----:B0-----:R-:W-:-:S03]  /*b5ab0*/  IADD3 R20, P2, R238, R6, RZ ;  /* 0x00000006ee147210 */ /* 0x001fc60007f5e0ff */
[----:B------:R-:W-:Y:S04]  /*b5ac0*/  STL [R1+0x4c94], R15 ;  /* 0x004c940f01007387 */ /* 0x000fe80000100800 */
[----:B------:R-:W4:Y:S01]  /*b5ad0*/  LDL.LU R243, [R1+0x258] ;  /* 0x0002580001f37983 */ /* 0x000f220000300800 */
[----:B------:R-:W-:-:S03]  /*b5ae0*/  IMAD.X R21, R152, 0x1, R5, P2 ;  /* 0x0000000198157824 */ /* 0x000fc600010e0605 */
[----:B------:R-:W4:Y:S04]  /*b5af0*/  LDL.LU R245, [R1+0x25c] ;  /* 0x00025c0001f57983 */ /* 0x000f280000300800 */
[----:B------:R-:W4:Y:S04]  /*b5b00*/  LDL.LU R237, [R1+0xc74] ;  /* 0x000c740001ed7983 */ /* 0x000f280000300800 */
[----:B------:R0:W-:Y:S02]  /*b5b10*/  STL.64 [R1+0xe18], R20 ;  /* 0x000e181401007387 */ /* 0x0001e40000100a00 */
[----:B0-----:R-:W-:-:S05]  /*b5b20*/  IADD3 R20, P2, R238, R4, RZ ;  /* 0x00000004ee147210 */ /* 0x001fca0007f5e0ff */
[----:B------:R-:W-:-:S05]  /*b5b30*/  IMAD.X R21, R152, 0x1, R3, P2 ;  /* 0x0000000198157824 */ /* 0x000fca00010e0603 */
[----:B------:R-:W-:Y:S01]  /*b5b40*/  STL.64 [R1+0xe10], R20 ;  /* 0x000e101401007387 */ /* 0x000fe20000100a00 */
[----:B------:R-:W-:-:S05]  /*b5b50*/  F2FP.SATFINITE.E4M3.F32.PACK_AB_MERGE_C R19, R242, R239, RZ ;  /* 0x000000eff213723e */ /* 0x000fca00048070ff */
[----:B------:R-:W-:Y:S04]  /*b5b60*/  STL [R1+0x4c90], R19 ;  /* 0x004c901301007387 */ /* 0x000fe80000100800 */
[----:B------:R-:W4:Y:S01]  /*b5b70*/  LDL.LU R223, [R1+0x260] ;  /* 0x0002600001df7983 */ /* 0x000f220000300800 */
[----:B------:R-:W-:-:S05]  /*b5b80*/  F2FP.SATFINITE.E4M3.F32.PACK_AB_MERGE_C R15, R247, R246, RZ ;  /* 0x000000f6f70f723e */ /* 0x000fca00048070ff */
[----:B------:R-:W-:Y:S01]  /*b5b90*/  STL [R1+0x4cb0], R15 ;  /* 0x004cb00f01007387 */ /* 0x000fe20000100800 */
[----:B------:R-:W-:-:S03]  /*b5ba0*/  F2FP.SATFINITE.E4M3.F32.PACK_AB_MERGE_C R11, R11, R12, RZ ;  /* 0x0000000c0b0b723e */ /* 0x000fc600048070ff */
        /* <DEDUP_REMOVED lines=12> */
[----:B------:R-:W-:Y:S01]  /*b5c70*/  IMAD.X R21, R152, 0x1, R13, P2 ;  /* 0x0000000198157824 */ /* 0x000fe200010e060d */
[----:B--2---:R-:W-:Y:S02]  /*b5c80*/  F2FP.SATFINITE.E4M3.F32.PACK_AB_MERGE_C R15, R248, R244, RZ ;  /* 0x000000f4f80f723e */ /* 0x004fe400048070ff */
[----:B------:R-:W2:Y:S04]  /*b5c90*/  LDL.LU R244, [R1+0x288] ;  /* 0x0002880001f47983 */ /* 0x000ea80000300800 */
[----:B------:R-:W-:Y:S04]  /*b5ca0*/  STL.64 [R1+0xe08], R20 ;  /* 0x000e081401007387 */ /* 0x000fe80000100a00 */
[----:B------:R-:W-:Y:S04]  /*b5cb0*/  STL [R1+0x4ccc], R15 ;  /* 0x004ccc0f01007387 */ /* 0x000fe80000100800 */
[----:B------:R-:W2:Y:S01]  /*b5cc0*/  LDL.LU R248, [R1+0x28c] ;  /* 0x00028c0001f87983 */ /* 0x000ea20000300800 */
[----:B---3--:R-:W-:-:S05]  /*b5cd0*/  F2FP.SATFINITE.E4M3.F32.PACK_AB_MERGE_C R10, R14, R10, RZ ;  /* 0x0000000a0e0a723e */ /* 0x008fca00048070ff */
[----:B------:R0:W-:Y:S04]  /*b5ce0*/  STL [R1+0x4cc8], R10 ;  /* 0x004cc80a01007387 */ /* 0x0001e80000100800 */
[----:B0-----:R-:W3:Y:S04]  /*b5cf0*/  LDL.LU R10, [R1+0x290] ;  /* 0x00029000010a7983 */ /* 0x001ee80000300800 */
[----:B------:R-:W3:Y:S01]  /*b5d00*/  LDL.LU R14, [R1+0x294] ;  /* 0x00029400010e7983 */ /* 0x000ee20000300800 */
[----:B------:R-:W-:-:S05]  /*b5d10*/  IADD3 R20, P2, R8, R0, RZ ;  /* 0x0000000008147210 */ /* 0x000fca0007f5e0ff */
[----:B------:R-:W-:Y:S01]  /*b5d20*/  IMAD.X R21, R152, 0x1, R7, P2 ;  /* 0x0000000198157824 */ /* 0x000fe200010e0607 */
[----:B----4-:R-:W-:-:S04]  /*b5d30*/  F2FP.SATFINITE.E4M3.F32.PACK_AB_MERGE_C R19, R241, R240, RZ ;  /* 0x000000f0f113723e */ /* 0x010fc800048070ff */
[----:B------:R0:W-:Y:S01]  /*b5d40*/  STL.64 [R1+0xe00], R20 ;  /* 0x000e001401007387 */ /* 0x0001e20000100a00 */
[----:B------:R-:W-:-:S03]  /*b5d50*/  F2FP.SATFINITE.E4M3.F32.PACK_AB_MERGE_C R15, R245, R243, RZ ;  /* 0x000000f3f50f723e */ /* 0x000fc600048070ff */
[----:B------:R-:W-:Y:S01]  /*b5d60*/  STL [R1+0x4ce0], R19 ;  /* 0x004ce01301007387 */ /* 0x000fe20000100800 */
[----:B0-----:R-:W-:-:S03]  /*b5d70*/  IADD3 R20, P2, R8, R6, RZ ;  /* 0x0000000608147210 */ /* 0x001fc60007f5e0ff */
[----:B------:R-:W-:Y:S02]  /*b5d80*/  STL [R1+0x4cdc], R15 ;  /* 0x004cdc0f01007387 */ /* 0x000fe40000100800 */
[----:B------:R-:W-:Y:S02]  /*b5d90*/  IMAD.X R21, R152, 0x1, R5, P2 ;  /* 0x0000000198157824 */ /* 0x000fe400010e0605 */
[----:B------:R-:W4:Y:S04]  /*b5da0*/  LDL.LU R238, [R1+0x298] ;  /* 0x0002980001ee7983 */ /* 0x000f280000300800 */
[----:B------:R-:W4:Y:S04]  /*b5db0*/  LDL.LU R239, [R1+0x29c] ;  /* 0x00029c0001ef7983 */ /* 0x000f280000300800 */
[----:B------:R-:W4:Y:S04]  /*b5dc0*/  LDL.LU R240, [R1+0x2a0] ;  /* 0x0002a00001f07983 */ /* 0x000f280000300800 */
[----:B------:R0:W-:Y:S04]  /*b5dd0*/  STL.64 [R1+0xdf8], R20 ;  /* 0x000df81401007387 */ /* 0x0001e80000100a00 */
[----:B------:R-:W4:Y:S04]  /*b5de0*/  LDL.LU R241, [R1+0x2a4] ;  /* 0x0002a40001f17983 */ /* 0x000f280000300800 */
[----:B------:R-:W4:Y:S01]  /*b5df0*/  LDL.LU R243, [R1+0x2a8] ;  /* 0x0002a80001f37983 */ /* 0x000f220000300800 */
[----:B0-----:R-:W-:-:S03]  /*b5e00*/  IADD3 R20, P2, R8, R4, RZ ;  /* 0x0000000408147210 */ /* 0x001fc60007f5e0ff */
[----:B------:R-:W4:Y:S02]  /*b5e10*/  LDL.LU R245, [R1+0x2ac] ;  /* 0x0002ac0001f57983 */ /* 0x000f240000300800 */
[----:B------:R-:W-:Y:S02]  /*b5e20*/  IMAD.X R21, R152, 0x1, R3, P2 ;  /* 0x0000000198157824 */ /* 0x000fe400010e0603 */
[----:B------:R-:W4:Y:S04]  /*b5e30*/  LDL.LU R8, [R1+0xc78] ;  /* 0x000c780001087983 */ /* 0x000f280000300800 */
[----:B------:R0:W-:Y:S01]  /*b5e40*/  STL.64 [R1+0xdf0], R20 ;  /* 0x000df01401007387 */ /* 0x0001e20000100a00 */
[----:B------:R-:W-:Y:S02]  /*b5e50*/  SHF.R.S32.HI R152, RZ, 0x1f, R237 ;  /* 0x0000001fff987819 */ /* 0x000fe400000114ed */
[----:B0-----:R-:W-:-:S05]  /*b5e60*/  F2FP.SATFINITE.E4M3.F32.PACK_AB_MERGE_C R20, R226, R223, RZ ;  /* 0x000000dfe214723e */ /* 0x001fca00048070ff */
[----:B------:R0:W-:Y:S01]  /*b5e70*/  STL [R1+0x4cf4], R20 ;  /* 0x004cf41401007387 */ /* 0x0001e20000100800 */
[----:B------:R-:W-:Y:S02]  /*b5e80*/  F2FP.SATFINITE.E4M3.F32.PACK_AB_MERGE_C R19, R232, R229, RZ ;  /* 0x000000e5e813723e */ /* 0x000fe400048070ff */
[----:B0-----:R-:W-:Y:S02]  /*b5e90*/  IADD3 R20, P2, R237, R2, RZ ;  /* 0x00000002ed147210 */ /* 0x001fe40007f5e0ff */
[----:B------:R-:W-:Y:S01]  /*b5ea0*/  F2FP.SATFINITE.E4M3.F32.PACK_AB_MERGE_C R15, R242, R235, RZ ;  /* 0x000000ebf20f723e */ /* 0x000fe200048070ff */
[----:B------:R-:W-:Y:S02]  /*b5eb0*/  STL [R1+0x4cf0], R19 ;  /* 0x004cf01301007387 */ /* 0x000fe40000100800 */
[----:B------:R-:W-:Y:S02]  /*b5ec0*/  IMAD.X R21, R152, 0x1, R13, P2 ;  /* 0x0000000198157824 */ /* 0x000fe400010e060d */
[----:B------:R0:W-:Y:S02]  /*b5ed0*/  STL [R1+0x4d08], R15 ;  /* 0x004d080f01007387 */ /* 0x0001e40000100800 */
[----:B0-----:R-:W-:-:S02]  /*b5ee0*/  F2FP.SATFINITE.E4M3.F32.PACK_AB_MERGE_C R15, R247, R246, RZ ;  /* 0x000000f6f70f723e */ /* 0x001fc400048070ff */
[----:B------:R-:W-:Y:S01]  /*b5ef0*/  F2FP.SATFINITE.E4M3.F32.PACK_AB_MERGE_C R11, R11, R12, RZ ;  /* 0x0000000c0b0b723e */ /* 0x000fe200048070ff */
[----:B------:R-:W4:Y:S04]  /*b5f00*/  LDL.LU R246, [R1+0x2b0] ;  /* 0x0002b00001f67983 */ /* 0x000f280000300800 */
[----:B------:R-:W-:Y:S04]  /*b5f10*/  STL.64 [R1+0xde8], R20 ;  /* 0x000de81401007387 */ /* 0x000fe80000100a00 */
[----:B------:R-:W-:Y:S04]  /*b5f20*/  STL [R1+0x4d04], R15 ;  /* 0x004d040f01007387 */ /* 0x000fe80000100800 */
[----:B------:R-:W4:Y:S04]  /*b5f30*/  LDL.LU R247, [R1+0x2b4] ;  /* 0x0002b40001f77983 */ /* 0x000f280000300800 */
[----:B------:R0:W-:Y:S04]  /*b5f40*/  STL [R1+0x4d20], R11 ;  /* 0x004d200b01007387 */ /* 0x0001e80000100800 */
[----:B------:R-:W4:Y:S04]  /*b5f50*/  LDL.LU R12, [R1+0x2b8] ;  /* 0x0002b800010c7983 */ /* 0x000f280000300800 */
[----:B0-----:R-:W4:Y:S01]  /*b5f60*/  LDL.LU R11, [R1+0x2bc] ;  /* 0x0002bc00010b7983 */ /* 0x001f220000300800 */
[----:B------:R-:W-:-:S03]  /*b5f70*/  IADD3 R20, P2, R237, R0, RZ ;  /* 0x00000000ed147210 */ /* 0x000fc60007f5e0ff */
[----:B------:R-:W4:Y:S02]  /*b5f80*/  LDL.LU R242, [R1+0x2c0] ;  /* 0x0002c00001f27983 */ /* 0x000f240000300800 */
[----:B------:R-:W-:-:S05]  /*b5f90*/  IMAD.X R21, R152, 0x1, R7, P2 ;  /* 0x0000000198157824 */ /* 0x000fca00010e0607 */
[----:B------:R0:W-:Y:S02]  /*b5fa0*/  STL.64 [R1+0xde0], R20 ;  /* 0x000de01401007387 */ /* 0x0001e40000100a00 */
[----:B0-----:R-:W-:-:S05]  /*b5fb0*/  IADD3 R20, P2, R237, R6, RZ ;  /* 0x00000006ed147210 */ /* 0x001fca0007f5e0ff */
[----:B------:R-:W-:Y:S01]  /*b5fc0*/  IMAD.X R21, R152, 0x1, R5, P2 ;  /* 0x0000000198157824 */ /* 0x000fe200010e0605 */
[----:B--2---:R-:W-:-:S05]  /*b5fd0*/  F2FP.SATFINITE.E4M3.F32.PACK_AB_MERGE_C R15, R248, R244, RZ ;  /* 0x000000f4f80f723e */ /* 0x004fca00048070ff */
[----:B------:R-:W-:Y:S04]  /*b5fe0*/  STL [R1+0x4d1c], R15 ;  /* 0x004d1c0f01007387 */ /* 0x000fe80000100800 */
[----:B------:R-:W2:Y:S01]  /*b5ff0*/  LDL.LU R248, [R1+0x2c4] ;  /* 0x0002c40001f87983 */ /* 0x000ea20000300800 */
[----:B---3--:R-:W-:-:S05]  /*b6000*/  F2FP.SATFINITE.E4M3.F32.PACK_AB_MERGE_C R10, R14, R10, RZ ;  /* 0x0000000a0e0a723e */ /* 0x008fca00048070ff */
[----:B------:R0:W-:Y:S04]  /*b6010*/  STL [R1+0x4d30], R10 ;  /* 0x004d300a01007387 */ /* 0x0001e80000100800 */
[----:B0-----:R-:W3:Y:S04]  /*b6020*/  LDL.LU R10, [R1+0x2c8] ;  /* 0x0002c800010a7983 */ /* 0x001ee80000300800 */
[----:B------:R-:W3:Y:S04]  /*b6030*/  LDL.LU R14, [R1+0x2cc] ;  /* 0x0002cc00010e7983 */ /* 0x000ee80000300800 */
[----:B------:R-:W3:Y:S04]  /*b6040*/  LDL.LU R244, [R1+0xc7c] ;  /* 0x000c7c0001f47983 */ /* 0x000ee80000300800 */
[----:B------:R0:W-:Y:S02]  /*b6050*/  STL.64 [R1+0xdd8], R20 ;  /* 0x000dd81401007387 */ /* 0x0001e40000100a00 */
[----:B0-----:R-:W-:-:S05]  /*b6060*/  IADD3 R20, P2, R237, R4, RZ ;  /* 0x00000004ed147210 */ /* 0x001fca0007f5e0ff */
[----:B------:R-:W-:Y:S01]  /*b6070*/  IMAD.X R21, R152, 0x1, R3, P2 ;  /* 0x0000000198157824 */ /* 0x000fe200010e0603 */
[----:B----4-:R-:W-:-:S04]  /*b6080*/  F2FP.SATFINITE.E4M3.F32.PACK_AB_MERGE_C R19, R241, R240, RZ ;  /* 0x000000f0f113723e */ /* 0x010fc800048070ff */
[----:B------:R0:W-:Y:S02]  /*b6090*/  STL.64 [R1+0xdd0], R20 ;  /* 0x000dd01401007387 */ /* 0x0001e40000100a00 */
[----:B0-----:R-:W-:Y:S02]  /*b60a0*/  F2FP.SATFINITE.E4M3.F32.PACK_AB_MERGE_C R20, R239, R238, RZ ;  /* 0x000000eeef14723e */ /* 0x001fe400048070ff */
[----:B------:R-:W-:-:S03]  /*b60b0*/  F2FP.SATFINITE.E4M3.F32.PACK_AB_MERGE_C R15, R245, R243, RZ ;  /* 0x000000f3f50f723e */ /* 0x000fc600048070ff */
[----:B------:R0:W-:Y:S04]  /*b60c0*/  STL [R1+0x4d2c], R20 ;  /* 0x004d2c1401007387 */ /* 0x0001e80000100800 */
[----:B------:R-:W4:Y:S04]  /*b60d0*/  LDL.LU R223, [R1+0x2d0] ;  /* 0x0002d00001df7983 */ /* 0x000f280000300800 */
[----:B------:R-:W-:Y:S04]  /*b60e0*/  STL [R1+0x4d44], R19 ;  /* 0x004d441301007387 */ /* 0x000fe80000100800 */
[----:B------:R-:W4:Y:S01]  /*b60f0*/  LDL.LU R226, [R1+0x2d4] ;  /* 0x0002d40001e27983 */ /* 0x000f220000300800 */
[----:B------:R-:W-:-:S02]  /*b6100*/  SHF.R.S32.HI R152, RZ, 0x1f, R8 ;  /* 0x0000001fff987819 */ /* 0x000fc40000011408 */
[----:B0-----:R-:W-:Y:S01]  /*b6110*/  IADD3 R20, P2, R8, R2, RZ ;  /* 0x0000000208147210 */ /* 0x001fe20007f5e0ff */
[----:B------:R0:W-:Y:S04]  /*b6120*/  STL [R1+0x4d40], R15 ;  /* 0x004d400f01007387 */ /* 0x0001e80000100800 */
[----:B------:R-:W4:Y:S04]  /*b6130*/  LDL.LU R229, [R1+0x2d8] ;  /* 0x0002d80001e57983 */ /* 0x000f280000300800 */
[----:B------:R-:W4:Y:S01]  /*b6140*/  LDL.LU R232, [R1+0x2dc] ;  /* 0x0002dc0001e87983 */ /* 0x000f220000300800 */
[----:B------:R-:W-:-:S03]  /*b6150*/  IMAD.X R21, R152, 0x1, R13, P2 ;  /* 0x0000000198157824 */ /* 0x000fc600010e060d */
[----:B------:R-:W4:Y:S04]  /*b6160*/  LDL.LU R235, [R1+0x2e0] ;  /* 0x0002e00001eb7983 */ /* 0x000f280000300800 */
[----:B------:R-:W4:Y:S04]  /*b6170*/  LDL.LU R237, [R1+0x2e4] ;  /* 0x0002e40001ed7983 */ /* 0x000f280000300800 */
[----:B------:R-:W4:Y:S04]  /*b6180*/  LDL.LU R239, [R1+0x2e8] ;  /* 0x0002e80001ef7983 */ /* 0x000f280000300800 */
[----:B------:R-:W4:Y:S04]  /*b6190*/  LDL.LU R240, [R1+0x2ec] ;  /* 0x0002ec0001f07983 */ /* 0x000f280000300800 */
[----:B------:R-:W4:Y:S04]  /*b61a0*/  LDL.LU R241, [R1+0x2f0] ;  /* 0x0002f00001f17983 */ /* 0x000f280000300800 */
[----:B------:R-:W4:Y:S04]  /*b61b0*/  LDL.LU R243, [R1+0x2f4] ;  /* 0x0002f40001f37983 */ /* 0x000f280000300800 */
[----:B------:R-:W4:Y:S04]  /*b61c0*/  LDL.LU R245, [R1+0x2f8] ;  /* 0x0002f80001f57983 */ /* 0x000f280000300800 */
[----:B------:R1:W-:Y:S01]  /*b61d0*/  STL.64 [R1+0xdc8], R20 ;  /* 0x000dc81401007387 */ /* 0x0003e20000100a00 */
[----:B0-----:R-:W-:-:S05]  /*b61e0*/  F2FP.SATFINITE.E4M3.F32.PACK_AB_MERGE_C R15, R247, R246, RZ ;  /* 0x000000f6f70f723e */ /* 0x001fca00048070ff */
[----:B------:R-:W-:Y:S04]  /*b61f0*/  STL [R1+0x4d54], R15 ;  /* 0x004d540f01007387 */ /* 0x000fe80000100800 */
[----:B------:R-:W4:Y:S01]  /*b6200*/  LDL.LU R246, [R1+0x2fc] ;  /* 0x0002fc0001f67983 */ /* 0x000f220000300800 */
[----:B------:R-:W-:-:S05]  /*b6210*/  F2FP.SATFINITE.E4M3.F32.PACK_AB_MERGE_C R11, R11, R12, RZ ;  /* 0x0000000c0b0b723e */ /* 0x000fca00048070ff */
[----:B------:R0:W-:Y:S04]  /*b6220*/  STL [R1+0x4d50], R11 ;  /* 0x004d500b01007387 */ /* 0x0001e80000100800 */
[----:B------:R-:W4:Y:S04]  /*b6230*/  LDL.LU R247, [R1+0x300] ;  /* 0x0003000001f77983 */ /* 0x000f280000300800 */
[----:B------:R-:W4:Y:S01]  /*b6240*/  LDL.LU R12, [R1+0x304] ;  /* 0x00030400010c7983 */ /* 0x000f220000300800 */
[----:B-1----:R-:W-:-:S03]  /*b6250*/  IADD3 R20, P2, R8, R0, RZ ;  /* 0x0000000008147210 */ /* 0x002fc60007f5e0ff */
[----:B0-----:R-:W4:Y:S02]  /*b6260*/  LDL.LU R11, [R1+0xc80] ;  /* 0x000c8000010b7983 */ /* 0x001f240000300800 */
[----:B------:R-:W-:-:S05]  /*b6270*/  IMAD.X R21, R152, 0x1, R7, P2 ;  /* 0x0000000198157824 */ /* 0x000fca00010e0607 */
[----:B------:R-:W-:Y:S01]  /*b6280*/  STL.64 [R1+0xdc0], R20 ;  /* 0x000dc01401007387 */ /* 0x000fe20000100a00 */
[----:B--2---:R-:W-:-:S05]  /*b6290*/  F2FP.SATFINITE.E4M3.F32.PACK_AB_MERGE_C R19, R248, R242, RZ ;  /* 0x000000f2f813723e */ /* 0x004fca00048070ff */
[----:B------:R-:W-:Y:S01]  /*b62a0*/  STL [R1+0x4d64], R19 ;  /* 0x004d641301007387 */ /* 0x000fe20000100800 */
[----:B---3--:R-:W-:Y:S02]  /*b62b0*/  F2FP.SATFINITE.E4M3.F32.PACK_AB_MERGE_C R10, R14, R10, RZ ;  /* 0x0000000a0e0a723e */ /* 0x008fe400048070ff */
[----:B------:R-:W-:-:S05]  /*b62c0*/  IADD3 R14, P2, R8, R6, RZ ;  /* 0x00000006080e7210 */ /* 0x000fca0007f5e0ff */
[----:B------:R-:W-:Y:S01]  /*b62d0*/  IMAD.X R15, R152, 0x1, R5, P2 ;  /* 0x00000001980f7824 */ /* 0x000fe200010e0605 */
[----:B------:R-:W-:Y:S04]  /*b62e0*/  STL [R1+0x4d60], R10 ;  /* 0x004d600a01007387 */ /* 0x000fe80000100800 */
[----:B------:R0:W-:Y:S04]  /*b62f0*/  STL.64 [R1+0xdb8], R14 ;  /* 0x000db80e01007387 */ /* 0x0001e80000100a00 */
[----:B------:R-:W2:Y:S04]  /*b6300*/  LDL.LU R238, [R1+0x308] ;  /* 0x0003080001ee7983 */ /* 0x000ea80000300800 */
[----:B------:R-:W2:Y:S01]  /*b6310*/  LDL.LU R242, [R1+0x30c] ;  /* 0x00030c0001f27983 */ /* 0x000ea20000300800 */
[----:B0-----:R-:W-:-:S03]  /*b6320*/  IADD3 R14, P2, R8, R4, RZ ;  /* 0x00000004080e7210 */ /* 0x001fc60007f5e0ff */
[----:B------:R-:W3:Y:S02]  /*b6330*/  LDL.LU R248, [R1+0x310] ;  /* 0x0003100001f87983 */ /* 0x000ee40000300800 */
[----:B------:R-:W-:-:S05]  /*b6340*/  IMAD.X R15, R152, 0x1, R3, P2 ;  /* 0x00000001980f7824 */ /* 0x000fca00010e0603 */
[----:B------:R0:W-:Y:S04]  /*b6350*/  STL.64 [R1+0xdb0], R14 ;  /* 0x000db00e01007387 */ /* 0x0001e80000100a00 */
[----:B------:R-:W3:Y:S04]  /*b6360*/  LDL.LU R10, [R1+0x314] ;  /* 0x00031400010a7983 */ /* 0x000ee80000300800 */
[----:B0-----:R-:W3:Y:S04]  /*b6370*/  LDL.LU R14, [R1+0x318] ;  /* 0x00031800010e7983 */ /* 0x001ee80000300800 */
[----:B------:R-:W3:Y:S01]  /*b6380*/  LDL.LU R8, [R1+0x31c] ;  /* 0x00031c0001087983 */ /* 0x000ee20000300800 */
[----:B------:R-:W-:-:S02]  /*b6390*/  SHF.R.S32.HI R152, RZ, 0x1f, R244 ;  /* 0x0000001fff987819 */ /* 0x000fc400000114f4 */
[----:B----4-:R-:W-:-:S05]  /*b63a0*/  F2FP.SATFINITE.E4M3.F32.PACK_AB_MERGE_C R20, R226, R223, RZ ;  /* 0x000000dfe214723e */ /* 0x010fca00048070ff */
[----:B------:R0:W-:Y:S01]  /*b63b0*/  STL [R1+0x4d78], R20 ;  /* 0x004d781401007387 */ /* 0x0001e20000100800 */
[----:B------:R-:W-:Y:S02]  /*b63c0*/  F2FP.SATFINITE.E4M3.F32.PACK_AB_MERGE_C R19, R232, R229, RZ ;  /* 0x000000e5e813723e */ /* 0x000fe400048070ff */
[----:B0-----:R-:W-:Y:S02]  /*b63d0*/  IADD3 R20, P2, R244, R2, RZ ;  /* 0x00000002f4147210 */ /* 0x001fe40007f5e0ff */
[----:B------:R-:W-:-:S03]  /*b63e0*/  F2FP.SATFINITE.E4M3.F32.PACK_AB_MERGE_C R15, R237, R235, RZ ;  /* 0x000000ebed0f723e */ /* 0x000fc600048070ff */
[----:B------:R-:W-:Y:S01]  /*b63f0*/  IMAD.X R21, R152, 0x1, R13, P2 ;  /* 0x0000000198157824 */ /* 0x000fe200010e060d */
[----:B------:R0:W-:Y:S04]  /*b6400*/  STL [R1+0x4d70], R19 ;  /* 0x004d701301007387 */ /* 0x0001e80000100800 */
[----:B------:R1:W-:Y:S01]  /*b6410*/  STL [R1+0x4d88], R15 ;  /* 0x004d880f01007387 */ /* 0x0003e20000100800 */
[----:B0-----:R-:W-:-:S03]  /*b6420*/  F2FP.SATFINITE.E4M3.F32.PACK_AB_MERGE_C R19, R240, R239, RZ ;  /* 0x000000eff013723e */ /* 0x001fc600048070ff */
[----:B------:R-:W4:Y:S01]  /*b6430*/  LDL.LU R239, [R1+0x320] ;  /* 0x0003200001ef7983 */ /* 0x000f220000300800 */
[----:B-1----:R-:W-:-:S03]  /*b6440*/  F2FP.SATFINITE.E4M3.F32.PACK_AB_MERGE_C R15, R243, R241, RZ ;  /* 0x000000f1f30f723e */ /* 0x002fc600048070ff */
[----:B------:R0:W-:Y:S04]  /*b6450*/  STL.64 [R1+0xda8], R20 ;  /* 0x000da81401007387 */ /* 0x0001e80000100a00 */
[----:B------:R-:W-:Y:S04]  /*b6460*/  STL [R1+0x4d84], R19 ;  /* 0x004d841301007387 */ /* 0x000fe80000100800 */
[----:B------:R-:W4:Y:S01]  /*b6470*/  LDL.LU R243, [R1+0x324] ;  /* 0x0003240001f37983 */ /* 0x000f220000300800 */
[----:B0-----:R-:W-:-:S03]  /*b6480*/  IADD3 R20, P2, R244, R0, RZ ;  /* 0x00000000f4147210 */ /* 0x001fc60007f5e0ff */
[----:B------:R0:W-:Y:S02]  /*b6490*/  STL [R1+0x4d9c], R15 ;  /* 0x004d9c0f01007387 */ /* 0x0001e40000100800 */
[----:B------:R-:W-:Y:S02]  /*b64a0*/  IMAD.X R21, R152, 0x1, R7, P2 ;  /* 0x0000000198157824 */ /* 0x000fe400010e0607 */
[----:B------:R-:W4:Y:S04]  /*b64b0*/  LDL.LU R240, [R1+0x328] ;  /* 0x0003280001f07983 */ /* 0x000f280000300800 */
[----:B------:R-:W4:Y:S01]  /*b64c0*/  LDL.LU R241, [R1+0x32c] ;  /* 0x00032c0001f17983 */ /* 0x000f220000300800 */
[----:B0-----:R-:W-:Y:S02]  /*b64d0*/  F2FP.SATFINITE.E4M3.F32.PACK_AB_MERGE_C R15, R246, R245, RZ ;  /* 0x000000f5f60f723e */ /* 0x001fe400048070ff */
[----:B------:R-:W-:-:S05]  /*b64e0*/  F2FP.SATFINITE.E4M3.F32.PACK_AB_MERGE_C R226, R12, R247, RZ ;  /* 0x000000f70ce2723e */ /* 0x000fca00048070ff */
[----:B------:R-:W-:Y:S04]  /*b64f0*/  STL [R1+0x52a4], R226 ;  /* 0x0052a4e201007387 */ /* 0x000fe80000100800 */
[----:B------:R0:W-:Y:S04]  /*b6500*/  STL.64 [R1+0xda0], R20 ;  /* 0x000da01401007387 */ /* 0x0001e80000100a00 */
[----:B------:R-:W-:Y:S04]  /*b6510*/  STL [R1+0x4d98], R15 ;  /* 0x004d980f01007387 */ /* 0x000fe80000100800 */
[----:B------:R-:W4:Y:S01]  /*b6520*/  LDL.LU R245, [R1+0x330] ;  /* 0x0003300001f57983 */ /* 0x000f220000300800 */
[----:B0-----:R-:W-:-:S03]  /*b6530*/  IADD3 R20, P2, R244, R6, RZ ;  /* 0x00000006f4147210 */ /* 0x001fc60007f5e0ff */
[----:B------:R-:W4:Y:S02]  /*b6540*/  LDL.LU R12, [R1+0x334] ;  /* 0x00033400010c7983 */ /* 0x000f240000300800 */
[----:B------:R-:W-:Y:S02]  /*b6550*/  IMAD.X R21, R152, 0x1, R5, P2 ;  /* 0x0000000198157824 */ /* 0x000fe400010e0605 */
[----:B------:R-:W4:Y:S04]  /*b6560*/  LDL.LU R246, [R1+0x338] ;  /* 0x0003380001f67983 */ /* 0x000f280000300800 */
[----:B------:R0:W-:Y:S04]  /*b6570*/  STL.64 [R1+0xd98], R20 ;  /* 0x000d981401007387 */ /* 0x0001e80000100a00 */
[----:B------:R-:W4:Y:S01]  /*b6580*/  LDL.LU R247, [R1+0x33c] ;  /* 0x00033c0001f77983 */ /* 0x000f220000300800 */
[----:B0-----:R-:W-:-:S03]  /*b6590*/  IADD3 R20, P2, R244, R4, RZ ;  /* 0x00000004f4147210 */ /* 0x001fc60007f5e0ff */
[----:B------:R-:W4:Y:S02]  /*b65a0*/  LDL.LU R244, [R1+0xc84] ;  /* 0x000c840001f47983 */ /* 0x000f240000300800 */
[----:B------:R-:W-:Y:S01]  /*b65b0*/  IMAD.X R21, R152, 0x1, R3, P2 ;  /* 0x0000000198157824 */ /* 0x000fe200010e0603 */
[----:B------:R-:W-:Y:S02]  /*b65c0*/  SHF.R.S32.HI R152, RZ, 0x1f, R11 ;  /* 0x0000001fff987819 */ /* 0x000fe4000001140b */
[----:B--2---:R-:W-:-:S05]  /*b65d0*/  F2FP.SATFINITE.E4M3.F32.PACK_AB_MERGE_C R223, R242, R238, RZ ;  /* 0x000000eef2df723e */ /* 0x004fca00048070ff */
[----:B------:R-:W-:Y:S04]  /*b65e0*/  STL [R1+0x52a8], R223 ;  /* 0x0052a8df01007387 */ /* 0x000fe80000100800 */
[----:B------:R-:W-:Y:S01]  /*b65f0*/  STL.64 [R1+0xd90], R20 ;  /* 0x000d901401007387 */ /* 0x000fe20000100a00 */
[----:B---3--:R-:W-:-:S05]  /*b6600*/  F2FP.SATFINITE.E4M3.F32.PACK_AB_MERGE_C R235, R10, R248, RZ ;  /* 0x000000f80aeb723e */ /* 0x008fca00048070ff */
[----:B------:R-:W-:Y:S01]  /*b6610*/  STL [R1+0x52ac], R235 ;  /* 0x0052aceb01007387 */ /* 0x000fe20000100800 */
[----:B------:R-:W-:Y:S02]  /*b6620*/  F2FP.SATFINITE.E4M3.F32.PACK_AB_MERGE_C R232, R8, R14, RZ ;  /* 0x0000000e08e8723e */ /* 0x000fe400048070ff */
[----:B------:R-:W-:-:S03]  /*b6630*/  IADD3 R14, P2, R11, R2, RZ ;  /* 0x000000020b0e7210 */ /* 0x000fc60007f5e0ff */
[----:B------:R-:W-:Y:S02]  /*b6640*/  STL [R1+0x52b0], R232 ;  /* 0x0052b0e801007387 */ /* 0x000fe40000100800 */
[----:B------:R-:W-:Y:S02]  /*b6650*/  IMAD.X R15, R152, 0x1, R13, P2 ;  /* 0x00000001980f7824 */ /* 0x000fe400010e060d */
[----:B------:R-:W2:Y:S04]  /*b6660*/  LDL.LU R198, [R1+0x340] ;  /* 0x0003400001c67983 */ /* 0x000ea80000300800 */
[----:B------:R-:W2:Y:S04]  /*b6670*/  LDL.LU R242, [R1+0x344] ;  /* 0x0003440001f27983 */ /* 0x000ea80000300800 */
[----:B------:R-:W3:Y:S04]  /*b6680*/  LDL.LU R248, [R1+0x348] ;  /* 0x0003480001f87983 */ /* 0x000ee80000300800 */
[----:B------:R0:W-:Y:S04]  /*b6690*/  STL.64 [R1+0xd88], R14 ;  /* 0x000d880e01007387 */ /* 0x0001e80000100a00 */
[----:B0-----:R-:W3:Y:S04]  /*b66a0*/  LDL.LU R14, [R1+0x34c] ;  /* 0x00034c00010e7983 */ /* 0x001ee80000300800 */
[----:B------:R-:W3:Y:S04]  /*b66b0*/  LDL.LU R10, [R1+0x350] ;  /* 0x00035000010a7983 */ /* 0x000ee80000300800 */
[----:B------:R-:W3:Y:S01]  /*b66c0*/  LDL.LU R8, [R1+0x354] ;  /* 0x0003540001087983 */ /* 0x000ee20000300800 */
[----:B------:R-:W-:-:S05]  /*b66d0*/  IADD3 R20, P2, R11, R0, RZ ;  /* 0x000000000b147210 */ /* 0x000fca0007f5e0ff */
[----:B------:R-:W-:Y:S01]  /*b66e0*/  IMAD.X R21, R152, 0x1, R7, P2 ;  /* 0x0000000198157824 */ /* 0x000fe200010e0607 */
[----:B----4-:R-:W-:-:S05]  /*b66f0*/  F2FP.SATFINITE.E4M3.F32.PACK_AB_MERGE_C R243, R243, R239, RZ ;  /* 0x000000eff3f3723e */ /* 0x010fca00048070ff */
[----:B------:R-:W-:Y:S01]  /*b6700*/  STL [R1+0x52b4], R243 ;  /* 0x0052b4f301007387 */ /* 0x000fe20000100800 */
[----:B------:R-:W-:-:S05]  /*b6710*/  F2FP.SATFINITE.E4M3.F32.PACK_AB_MERGE_C R241, R241, R240, RZ ;  /* 0x000000f0f1f1723e */ /* 0x000fca00048070ff */
[----:B------:R-:W-:Y:S04]  /*b6720*/  STL [R1+0x52b8], R241 ;  /* 0x0052b8f101007387 */ /* 0x000fe80000100800 */
[----:B------:R-:W4:Y:S04]  /*b6730*/  LDL.LU R196, [R1+0x358] ;  /* 0x0003580001c47983 */ /* 0x000f280000300800 */
[----:B------:R-:W4:Y:S04]  /*b6740*/  LDL.LU R190, [R1+0x35c] ;  /* 0x00035c0001be7983 */ /* 0x000f280000300800 */
[----:B------:R-:W4:Y:S04]  /*b6750*/  LDL.LU R189, [R1+0x360] ;  /* 0x0003600001bd7983 */ /* 0x000f280000300800 */
[----:B------:R0:W-:Y:S04]  /*b6760*/  STL.64 [R1+0xd80], R20 ;  /* 0x000d801401007387 */ /* 0x0001e80000100a00 */
[----:B------:R-:W4:Y:S01]  /*b6770*/  LDL.LU R19, [R1+0x364] ;  /* 0x0003640001137983 */ /* 0x000f220000300800 */
[----:B0-----:R-:W-:-:S05]  /*b6780*/  IADD3 R20, P2, R11, R6, RZ ;  /* 0x000000060b147210 */ /* 0x001fca0007f5e0ff */
[----:B------:R-:W-:Y:S01]  /*b6790*/  IMAD.X R21, R152, 0x1, R5, P2 ;  /* 0x0000000198157824 */ /* 0x000fe200010e0605 */
[----:B------:R-:W-:-:S05]  /*b67a0*/  F2FP.SATFINITE.E4M3.F32.PACK_AB_MERGE_C R12, R12, R245, RZ ;  /* 0x000000f50c0c723e */ /* 0x000fca00048070ff */
[----:B------:R-:W-:Y:S01]  /*b67b0*/  STL [R1+0x52bc], R12 ;  /* 0x0052bc0c01007387 */ /* 0x000fe20000100800 */
[----:B------:R-:W-:-:S05]  /*b67c0*/  F2FP.SATFINITE.E4M3.F32.PACK_AB_MERGE_C R247, R247, R246, RZ ;  /* 0x000000f6f7f7723e */ /* 0x000fca00048070ff */
[----:B------:R-:W-:Y:S04]  /*b67d0*/  STL [R1+0x52c0], R247 ;  /* 0x0052c0f701007387 */ /* 0x000fe80000100800 */
[----:B------:R0:W-:Y:S04]  /*b67e0*/  STL.64 [R1+0xd78], R20 ;  /* 0x000d781401007387 */ /* 0x0001e80000100a00 */
[----:B------:R-:W4:Y:S04]  /*b67f0*/  LDL.LU R197, [R1+0x368] ;  /* 0x0003680001c57983 */ /* 0x000f280000300800 */
[----:B------:R-:W4:Y:S01]  /*b6800*/  LDL.LU R221, [R1+0x36c] ;  /* 0x00036c0001dd7983 */ /* 0x000f220000300800 */
[----:B0-----:R-:W-:-:S03]  /*b6810*/  IADD3 R20, P2, R11, R4, RZ ;  /* 0x000000040b147210 */ /* 0x001fc60007f5e0ff */
[----:B------:R-:W4:Y:S02]  /*b6820*/  LDL.LU R229, [R1+0x370] ;  /* 0x0003700001e57983 */ /* 0x000f240000300800 */
[----:B------:R-:W-:-:S05]  /*b6830*/  IMAD.X R21, R152, 0x1, R3, P2 ;  /* 0x0000000198157824 */ /* 0x000fca00010e0603 */
[----:B------:R0:W-:Y:S04]  /*b6840*/  STL.64 [R1+0xc78], R20 ;  /* 0x000c781401007387 */ /* 0x0001e80000100a00 */
[----:B------:R-:W4:Y:S04]  /*b6850*/  LDL.LU R238, [R1+0x374] ;  /* 0x0003740001ee7983 */ /* 0x000f280000300800 */
[----:B------:R-:W4:Y:S04]  /*b6860*/  LDL.LU R237, [R1+0x378] ;  /* 0x0003780001ed7983 */ /* 0x000f280000300800 */
[----:B------:R-:W4:Y:S04]  /*b6870*/  LDL.LU R239, [R1+0x37c] ;  /* 0x00037c0001ef7983 */ /* 0x000f280000300800 */
[----:B------:R-:W4:Y:S04]  /*b6880*/  LDL.LU R240, [R1+0x380] ;  /* 0x0003800001f07983 */ /* 0x000f280000300800 */
[----:B------:R-:W4:Y:S04]  /*b6890*/  LDL.LU R245, [R1+0x384] ;  /* 0x0003840001f57983 */ /* 0x000f280000300800 */
[----:B------:R-:W4:Y:S04]  /*b68a0*/  LDL.LU R246, [R1+0x388] ;  /* 0x0003880001f67983 */ /* 0x000f280000300800 */
[----:B------:R-:W4:Y:S01]  /*b68b0*/  LDL.LU R11, [R1+0x38c] ;  /* 0x00038c00010b7983 */ /* 0x000f220000300800 */
[----:B------:R-:W-:-:S03]  /*b68c0*/  SHF.R.S32.HI R152, RZ, 0x1f, R244 ;  /* 0x0000001fff987819 */ /* 0x000fc600000114f4 */
[----:B0-----:R-:W4:Y:S01]  /*b68d0*/  LDL.LU R20, [R1+0xc88] ;  /* 0x000c880001147983 */ /* 0x001f220000300800 */
[----:B--2---:R-:W-:-:S05]  /*b68e0*/  F2FP.SATFINITE.E4M3.F32.PACK_AB_MERGE_C R249, R242, R198, RZ ;  /* 0x000000c6f2f9723e */ /* 0x004fca00048070ff */
[----:B------:R-:W-:Y:S01]  /*b68f0*/  STL [R1+0x52c4], R249 ;  /* 0x0052c4f901007387 */ /* 0x000fe20000100800 */
[----:B---3--:R-:W-:-:S05]  /*b6900*/  F2FP.SATFINITE.E4M3.F32.PACK_AB_MERGE_C R14, R14, R248, RZ ;  /* 0x000000f80e0e723e */ /* 0x008fca00048070ff */
[----:B------:R0:W-:Y:S01]  /*b6910*/  STL [R1+0x52c8], R14 ;  /* 0x0052c80e01007387 */ /* 0x0001e20000100800 */
[----:B------:R-:W-:Y:S02]  /*b6920*/  F2FP.SATFINITE.E4M3.F32.PACK_AB_MERGE_C R226, R8, R10, RZ ;  /* 0x0000000a08e2723e */ /* 0x000fe400048070ff */
[----:B0-----:R-:W-:-:S03]  /*b6930*/  IADD3 R14, P2, R244, R2, RZ ;  /* 0x00000002f40e7210 */ /* 0x001fc60007f5e0ff */
[----:B------:R-:W-:Y:S02]  /*b6940*/  STL [R1+0x52cc], R226 ;  /* 0x0052cce201007387 */ /* 0x000fe40000100800 */
[----:B------:R-:W-:Y:S02]  /*b6950*/  IMAD.X R15, R152, 0x1, R13, P2 ;  /* 0x00000001980f7824 */ /* 0x000fe400010e060d */
[----:B------:R-:W2:Y:S04]  /*b6960*/  LDL.LU R242, [R1+0x390] ;  /* 0x0003900001f27983 */ /* 0x000ea80000300800 */
[----:B------:R-:W2:Y:S04]  /*b6970*/  LDL.LU R248, [R1+0x394] ;  /* 0x0003940001f87983 */ /* 0x000ea80000300800 */
[----:B------:R-:W3:Y:S04]  /*b6980*/  LDL.LU R10, [R1+0x398] ;  /* 0x00039800010a7983 */ /* 0x000ee80000300800 */
[----:B------:R0:W-:Y:S04]  /*b6990*/  STL.64 [R1+0xc70], R14 ;  /* 0x000c700e01007387 */ /* 0x0001e80000100a00 */
[----:B------:R-:W3:Y:S01]  /*b69a0*/  LDL.LU R8, [R1+0x39c] ;  /* 0x00039c0001087983 */ /* 0x000ee20000300800 */
[----:B0-----:R-:W-:-:S02]  /*b69b0*/  IADD3 R14, P2, R244, R0, RZ ;  /* 0x00000000f40e7210 */ /* 0x001fc40007f5e0ff */
[----:B----4-:R-:W-:-:S03]  /*b69c0*/  F2FP.SATFINITE.E4M3.F32.PACK_AB_MERGE_C R22, R190, R196, RZ ;  /* 0x000000c4be16723e */ /* 0x010fc600048070ff */
[----:B------:R-:W-:Y:S02]  /*b69d0*/  IMAD.X R15, R152, 0x1, R7, P2 ;  /* 0x00000001980f7824 */ /* 0x000fe400010e0607 */
        /* <DEDUP_REMOVED lines=18> */
[----:B------:R-:W4:Y:S01]  /*b6b00*/  LDL.LU R244, [R1+0x3b4] ;  /* 0x0003b40001f47983 */ /* 0x000f220000300800 */
[----:B------:R-:W-:Y:S01]  /*b6b10*/  F2FP.SATFINITE.E4M3.F32.PACK_AB_MERGE_C R226, R239, R237, RZ ;  /* 0x000000edefe2723e */ /* 0x000fe200048070ff */
[----:B------:R-:W-:Y:S01]  /*b6b20*/  IMAD.X R15, R152, 0x1, R3, P2 ;  /* 0x00000001980f7824 */ /* 0x000fe200010e0603 */
[----:B------:R-:W-:Y:S02]  /*b6b30*/  F2FP.SATFINITE.E4M3.F32.PACK_AB_MERGE_C R12, R245, R240, RZ ;  /* 0x000000f0f50c723e */ /* 0x000fe400048070ff */
[----:B------:R-:W-:Y:S02]  /*b6b40*/  F2FP.SATFINITE.E4M3.F32.PACK_AB_MERGE_C R11, R11, R246, RZ ;  /* 0x000000f60b0b723e */ /* 0x000fe400048070ff */
[----:B------:R-:W-:Y:S04]  /*b6b50*/  STL.64 [R1+0xbe8], R14 ;  /* 0x000be80e01007387 */ /* 0x000fe80000100a00 */
[----:B------:R-:W-:Y:S04]  /*b6b60*/  STL [R1+0x52e0], R226 ;  /* 0x0052e0e201007387 */ /* 0x000fe80000100800 */
[----:B------:R-:W4:Y:S04]  /*b6b70*/  LDL.LU R239, [R1+0x3b8] ;  /* 0x0003b80001ef7983 */ /* 0x000f280000300800 */
[----:B------:R-:W-:Y:S04]  /*b6b80*/  STL [R1+0x4a6c], R12 ;  /* 0x004a6c0c01007387 */ /* 0x000fe80000100800 */
[----:B------:R-:W4:Y:S04]  /*b6b90*/  LDL.LU R245, [R1+0x3bc] ;  /* 0x0003bc0001f57983 */ /* 0x000f280000300800 */
[----:B------:R0:W-:Y:S04]  /*b6ba0*/  STL [R1+0x4a70], R11 ;  /* 0x004a700b01007387 */ /* 0x0001e80000100800 */
[----:B------:R-:W4:Y:S04]  /*b6bb0*/  LDL.LU R246, [R1+0x3c0] ;  /* 0x0003c00001f67983 */ /* 0x000f280000300800 */
[----:B0-----:R-:W4:Y:S01]  /*b6bc0*/  LDL.LU R11, [R1+0x3c4] ;  /* 0x0003c400010b7983 */ /* 0x001f220000300800 */
[----:B------:R-:W-:-:S02]  /*b6bd0*/  SHF.R.S32.HI R152, RZ, 0x1f, R20 ;  /* 0x0000001fff987819 */ /* 0x000fc40000011414 */
[----:B------:R-:W-:Y:S01]  /*b6be0*/  IADD3 R14, P2, R20, R2, RZ ;  /* 0x00000002140e7210 */ /* 0x000fe20007f5e0ff */
[----:B------:R-:W4:Y:S04]  /*b6bf0*/  LDL.LU R221, [R1+0x3c8] ;  /* 0x0003c80001dd7983 */ /* 0x000f280000300800 */
        /* <DEDUP_REMOVED lines=9> */
[----:B------:R-:W3:Y:S04]  /*b6c90*/  LDL.LU R248, [R1+0x3d0] ;  /* 0x0003d00001f87983 */ /* 0x000ee80000300800 */
[----:B------:R-:W3:Y:S04]  /*b6ca0*/  LDL.LU R10, [R1+0x3d4] ;  /* 0x0003d400010a7983 */ /* 0x000ee80000300800 */
[----:B------:R-:W3:Y:S04]  /*b6cb0*/  LDL.LU R237, [R1+0x3d8] ;  /* 0x0003d80001ed7983 */ /* 0x000ee80000300800 */
[----:B------:R-:W3:Y:S04]  /*b6cc0*/  LDL.LU R240, [R1+0x3dc] ;  /* 0x0003dc0001f07983 */ /* 0x000ee80000300800 */
[----:B------:R-:W3:Y:S04]  /*b6cd0*/  LDL.LU R242, [R1+0x3e0] ;  /* 0x0003e00001f27983 */ /* 0x000ee80000300800 */
[----:B------:R4:W-:Y:S04]  /*b6ce0*/  STL.64 [R1+0xbd8], R14 ;  /* 0x000bd80e01007387 */ /* 0x0009e80000100a00 */
[----:B0-----:R-:W3:Y:S01]  /*b6cf0*/  LDL.LU R8, [R1+0x3e4] ;  /* 0x0003e40001087983 */ /* 0x001ee20000300800 */
[----:B----4-:R-:W-:-:S02]  /*b6d00*/  F2FP.SATFINITE.E4M3.F32.PACK_AB_MERGE_C R14, R190, R196, RZ ;  /* 0x000000c4be0e723e */ /* 0x010fc400048070ff */
[----:B------:R-:W-:Y:S02]  /*b6d10*/  F2FP.SATFINITE.E4M3.F32.PACK_AB_MERGE_C R12, R19, R189, RZ ;  /* 0x000000bd130c723e */ /* 0x000fe400048070ff */
[----:B------:R-:W4:Y:S04]  /*b6d20*/  LDL.LU R19, [R1+0xc90] ;  /* 0x000c900001137983 */ /* 0x000f280000300800 */
[----:B------:R0:W-:Y:S02]  /*b6d30*/  STL [R1+0x4a38], R14 ;  /* 0x004a380e01007387 */ /* 0x0001e40000100800 */
[----:B0-----:R-:W-:Y:S02]  /*b6d40*/  IADD3 R14, P2, R20, R6, RZ ;  /* 0x00000006140e7210 */ /* 0x001fe40007f5e0ff */
[----:B------:R-:W-:Y:S03]  /*b6d50*/  STL [R1+0x4a3c], R12 ;  /* 0x004a3c0c01007387 */ /* 0x000fe60000100800 */
[----:B------:R-:W-:-:S05]  /*b6d60*/  IMAD.X R15, R152, 0x1, R5, P2 ;  /* 0x00000001980f7824 */ /* 0x000fca00010e0605 */
[----:B------:R0:W-:Y:S04]  /*b6d70*/  STL.64 [R1+0xbd0], R14 ;  /* 0x000bd00e01007387 */ /* 0x0001e80000100a00 */
[----:B------:R-:W4:Y:S04]  /*b6d80*/  LDL.LU R197, [R1+0x3e8] ;  /* 0x0003e80001c57983 */ /* 0x000f280000300800 */
[----:B------:R-:W4:Y:S01]  /*b6d90*/  LDL.LU R196, [R1+0x3ec] ;  /* 0x0003ec0001c47983 */ /* 0x000f220000300800 */
[----:B0-----:R-:W-:-:S05]  /*b6da0*/  IADD3 R14, P2, R20, R4, RZ ;  /* 0x00000004140e7210 */ /* 0x001fca0007f5e0ff */
[----:B------:R-:W-:-:S05]  /*b6db0*/  IMAD.X R15, R152, 0x1, R3, P2 ;  /* 0x00000001980f7824 */ /* 0x000fca00010e0603 */
[----:B------:R0:W-:Y:S01]  /*b6dc0*/  STL.64 [R1+0xbc8], R14 ;  /* 0x000bc80e01007387 */ /* 0x0001e20000100a00 */
[----:B------:R-:W-:-:S05]  /*b6dd0*/  F2FP.SATFINITE.E4M3.F32.PACK_AB_MERGE_C R12, R244, R238, RZ ;  /* 0x000000eef40c723e */ /* 0x000fca00048070ff */
[----:B------:R1:W-:Y:S04]  /*b6de0*/  STL [R1+0x4a24], R12 ;  /* 0x004a240c01007387 */ /* 0x0003e80000100800 */
[----:B------:R-:W4:Y:S04]  /*b6df0*/  LDL.LU R190, [R1+0x3f0] ;  /* 0x0003f00001be7983 */ /* 0x000f280000300800 */
[----:B------:R-:W4:Y:S04]  /*b6e00*/  LDL.LU R189, [R1+0x3f4] ;  /* 0x0003f40001bd7983 */ /* 0x000f280000300800 */
[----:B------:R-:W4:Y:S04]  /*b6e10*/  LDL.LU R238, [R1+0x3f8] ;  /* 0x0003f80001ee7983 */ /* 0x000f280000300800 */
[----:B------:R-:W4:Y:S01]  /*b6e20*/  LDL.LU R244, [R1+0x3fc] ;  /* 0x0003fc0001f47983 */ /* 0x000f220000300800 */
[----:B0-----:R-:W-:-:S03]  /*b6e30*/  F2FP.SATFINITE.E4M3.F32.PACK_AB_MERGE_C R14, R245, R239, RZ ;  /* 0x000000eff50e723e */ /* 0x001fc600048070ff */
[----:B------:R-:W4:Y:S04]  /*b6e40*/  LDL.LU R245, [R1+0xe0] ;  /* 0x0000e00001f57983 */ /* 0x000f280000300800 */
[----:B------:R0:W-:Y:S01]  /*b6e50*/  STL [R1+0x4a28], R14 ;  /* 0x004a280e01007387 */ /* 0x0001e20000100800 */
[----:B-1----:R-:W-:-:S03]  /*b6e60*/  F2FP.SATFINITE.E4M3.F32.PACK_AB_MERGE_C R12, R11, R246, RZ ;  /* 0x000000f60b0c723e */ /* 0x002fc600048070ff */
[----:B------:R-:W4:Y:S01]  /*b6e70*/  LDL.LU R11, [R1+0xe4] ;  /* 0x0000e400010b7983 */ /* 0x000f220000300800 */
[----:B------:R-:W-:Y:S02]  /*b6e80*/  SHF.R.S32.HI R152, RZ, 0x1f, R198 ;  /* 0x0000001fff987819 */ /* 0x000fe400000114c6 */
[----:B0-----:R-:W-:Y:S01]  /*b6e90*/  IADD3 R14, P2, R198, R2, RZ ;  /* 0x00000002c60e7210 */ /* 0x001fe20007f5e0ff */
[----:B------:R-:W-:Y:S04]  /*b6ea0*/  STL [R1+0x4a10], R12 ;  /* 0x004a100c01007387 */ /* 0x000fe80000100800 */
[----:B------:R-:W-:Y:S01]  /*b6eb0*/  IMAD.X R15, R152, 0x1, R13, P2 ;  /* 0x00000001980f7824 */ /* 0x000fe200010e060d */
[----:B------:R-:W4:Y:S04]  /*b6ec0*/  LDL.LU R239, [R1+0xe8] ;  /* 0x0000e80001ef7983 */ /* 0x000f280000300800 */
[----:B------:R-:W4:Y:S04]  /*b6ed0*/  LDL.LU R246, [R1+0xec] ;  /* 0x0000ec0001f67983 */ /* 0x000f280000300800 */
[----:B------:R2:W-:Y:S02]  /*b6ee0*/  STL.64 [R1+0xbc0], R14 ;  /* 0x000bc00e01007387 */ /* 0x0005e40000100a00 */
[----:B--2---:R-:W-:-:S02]  /*b6ef0*/  F2FP.SATFINITE.E4M3.F32.PACK_AB_MERGE_C R14, R229, R221, RZ ;  /* 0x000000dde50e723e */ /* 0x004fc400048070ff */
[----:B---3--:R-:W-:Y:S02]  /*b6f00*/  F2FP.SATFINITE.E4M3.F32.PACK_AB_MERGE_C R12, R10, R248, RZ ;  /* 0x000000f80a0c723e */ /* 0x008fe400048070ff */
[----:B------:R-:W2:Y:S04]  /*b6f10*/  LDL.LU R248, [R1+0xf0] ;  /* 0x0000f00001f87983 */ /* 0x000ea80000300800 */
[----:B------:R0:W-:Y:S04]  /*b6f20*/  STL [R1+0x4a14], R14 ;  /* 0x004a140e01007387 */ /* 0x0001e80000100800 */
[----:B------:R-:W2:Y:S01]  /*b6f30*/  LDL.LU R10, [R1+0xf4] ;  /* 0x0000f400010a7983 */ /* 0x000ea20000300800 */
[----:B0-----:R-:W-:-:S03]  /*b6f40*/  IADD3 R14, P2, R198, R0, RZ ;  /* 0x00000000c60e7210 */ /* 0x001fc60007f5e0ff */
[----:B------:R0:W-:Y:S02]  /*b6f50*/  STL [R1+0x49fc], R12 ;  /* 0x0049fc0c01007387 */ /* 0x0001e40000100800 */
[----:B------:R-:W-:-:S05]  /*b6f60*/  IMAD.X R15, R152, 0x1, R7, P2 ;  /* 0x00000001980f7824 */ /* 0x000fca00010e0607 */
[----:B------:R1:W-:Y:S01]  /*b6f70*/  STL.64 [R1+0xbb8], R14 ;  /* 0x000bb80e01007387 */ /* 0x0003e20000100a00 */
[----:B0-----:R-:W-:-:S03]  /*b6f80*/  F2FP.SATFINITE.E4M3.F32.PACK_AB_MERGE_C R12, R8, R242, RZ ;  /* 0x000000f2080c723e */ /* 0x001fc600048070ff */
[----:B------:R-:W3:Y:S01]  /*b6f90*/  LDL.LU R8, [R1+0xc94] ;  /* 0x000c940001087983 */ /* 0x000ee20000300800 */
[----:B-1----:R-:W-:-:S05]  /*b6fa0*/  F2FP.SATFINITE.E4M3.F32.PACK_AB_MERGE_C R14, R240, R237, RZ ;  /* 0x000000edf00e723e */ /* 0x002fca00048070ff */
[----:B------:R0:W-:Y:S04]  /*b6fb0*/  STL [R1+0x4a04], R14 ;  /* 0x004a040e01007387 */ /* 0x0001e80000100800 */
[----:B------:R-:W-:Y:S04]  /*b6fc0*/  STL [R1+0x4de4], R12 ;  /* 0x004de40c01007387 */ /* 0x000fe80000100800 */
[----:B------:R-:W3:Y:S01]  /*b6fd0*/  LDL.LU R20, [R1+0xf8] ;  /* 0x0000f80001147983 */ /* 0x000ee20000300800 */
[----:B0-----:R-:W-:-:S03]  /*b6fe0*/  IADD3 R14, P2, R198, R6, RZ ;  /* 0x00000006c60e7210 */ /* 0x001fc60007f5e0ff */
[----:B------:R-:W3:Y:S02]  /*b6ff0*/  LDL.LU R221, [R1+0xfc] ;  /* 0x0000fc0001dd7983 */ /* 0x000ee40000300800 */
[----:B------:R-:W-:Y:S02]  /*b7000*/  IMAD.X R15, R152, 0x1, R5, P2 ;  /* 0x00000001980f7824 */ /* 0x000fe400010e0605 */
[----:B------:R-:W3:Y:S04]  /*b7010*/  LDL.LU R229, [R1+0x100] ;  /* 0x0001000001e57983 */ /* 0x000ee80000300800 */
[----:B------:R0:W-:Y:S04]  /*b7020*/  STL.64 [R1+0xbb0], R14 ;  /* 0x000bb00e01007387 */ /* 0x0001e80000100a00 */
[----:B------:R-:W3:Y:S04]  /*b7030*/  LDL.LU R237, [R1+0x104] ;  /* 0x0001040001ed7983 */ /* 0x000ee80000300800 */
[----:B------:R-:W3:Y:S04]  /*b7040*/  LDL.LU R240, [R1+0x108] ;  /* 0x0001080001f07983 */ /* 0x000ee80000300800 */
[----:B------:R-:W3:Y:S01]  /*b7050*/  LDL.LU R242, [R1+0x10c] ;  /* 0x00010c0001f27983 */ /* 0x000ee20000300800 */
[----:B0-----:R-:W-:-:S05]  /*b7060*/  IADD3 R14, P2, R198, R4, RZ ;  /* 0x00000004c60e7210 */ /* 0x001fca0007f5e0ff */
[----:B------:R-:W-:-:S05]  /*b7070*/  IMAD.X R15, R152, 0x1, R3, P2 ;  /* 0x00000001980f7824 */ /* 0x000fca00010e0603 */
[----:B------:R0:W-:Y:S01]  /*b7080*/  STL.64 [R1+0xba8], R14 ;  /* 0x000ba80e01007387 */ /* 0x0001e20000100a00 */
[----:B----4-:R-:W-:Y:S02]  /*b7090*/  SHF.R.S32.HI R152, RZ, 0x1f, R19 ;  /* 0x0000001fff987819 */ /* 0x010fe40000011413 */
[----:B0-----:R-:W-:-:S05]  /*b70a0*/  F2FP.SATFINITE.E4M3.F32.PACK_AB_MERGE_C R15, R196, R197, RZ ;  /* 0x000000c5c40f723e */ /* 0x001fca00048070ff */
[----:B------:R-:W-:Y:S01]  /*b70b0*/  STL [R1+0x4de0], R15 ;  /* 0x004de00f01007387 */ /* 0x000fe20000100800 */
[----:B------:R-:W-:-:S05]  /*b70c0*/  F2FP.SATFINITE.E4M3.F32.PACK_AB_MERGE_C R14, R189, R190, RZ ;  /* 0x000000bebd0e723e */ /* 0x000fca00048070ff */
[----:B------:R0:W-:Y:S01]  /*b70d0*/  STL [R1+0x4df4], R14 ;  /* 0x004df40e01007387 */ /* 0x0001e20000100800 */
[----:B------:R-:W-:Y:S02]  /*b70e0*/  F2FP.SATFINITE.E4M3.F32.PACK_AB_MERGE_C R12, R244, R238, RZ ;  /* 0x000000eef40c723e */ /* 0x000fe400048070ff */
[----:B0-----:R-:W-:-:S03]  /*b70f0*/  IADD3 R14, P2, R19, R2, RZ ;  /* 0x00000002130e7210 */ /* 0x001fc60007f5e0ff */
[----:B------:R-:W-:Y:S02]  /*b7100*/  STL [R1+0x4df0], R12 ;  /* 0x004df00c01007387 */ /* 0x000fe40000100800 */
[----:B------:R-:W-:Y:S02]  /*b7110*/  IMAD.X R15, R152, 0x1, R13, P2 ;  /* 0x00000001980f7824 */ /* 0x000fe400010e060d */
[----:B------:R-:W4:Y:S04]  /*b7120*/  LDL.LU R238, [R1+0x110] ;  /* 0x0001100001ee7983 */ /* 0x000f280000300800 */
[----:B------:R-:W4:Y:S01]  /*b7130*/  LDL.LU R244, [R1+0x114] ;  /* 0x0001140001f47983 */ /* 0x000f220000300800 */
[----:B------:R-:W-:-:S03]  /*b7140*/  F2FP.SATFINITE.E4M3.F32.PACK_AB_MERGE_C R11, R11, R245, RZ ;  /* 0x000000f50b0b723e */ /* 0x000fc600048070ff */
[----:B------:R-:W-:Y:S04]  /*b7150*/  STL.64 [R1+0xba0], R14 ;  /* 0x000ba00e01007387 */ /* 0x000fe80000100a00 */
[----:B------:R0:W-:Y:S04]  /*b7160*/  STL [R1+0x320], R11 ;  /* 0x0003200b01007387 */ /* 0x0001e80000100800 */
[----:B------:R-:W4:Y:S04]  /*b7170*/  LDL.LU R245, [R1+0x118] ;  /* 0x0001180001f57983 */ /* 0x000f280000300800 */
[----:B0-----:R-:W4:Y:S01]  /*b7180*/  LDL.LU R11, [R1+0x11c] ;  /* 0x00011c00010b7983 */ /* 0x001f220000300800 */
[----:B------:R-:W-:-:S02]  /*b7190*/  IADD3 R14, P2, R19, R0, RZ ;  /* 0x00000000130e7210 */ /* 0x000fc40007f5e0ff */
[----:B------:R-:W-:-:S03]  /*b71a0*/  F2FP.SATFINITE.E4M3.F32.PACK_AB_MERGE_C R222, R246, R239, RZ ;  /* 0x000000eff6de723e */ /* 0x000fc600048070ff */
[----:B------:R-:W-:Y:S02]  /*b71b0*/  IMAD.X R15, R152, 0x1, R7, P2 ;  /* 0x00000001980f7824 */ /* 0x000fe400010e0607 */
[----:B------:R-:W-:Y:S04]  /*b71c0*/  STL [R1+0x5408], R222 ;  /* 0x005408de01007387 */ /* 0x000fe80000100800 */
[----:B------:R-:W4:Y:S04]  /*b71d0*/  LDL.LU R239, [R1+0x120] ;  /* 0x0001200001ef7983 */ /* 0x000f280000300800 */
[----:B------:R-:W4:Y:S04]  /*b71e0*/  LDL.LU R246, [R1+0x124] ;  /* 0x0001240001f67983 */ /* 0x000f280000300800 */
[----:B------:R0:W-:Y:S01]  /*b71f0*/  STL.64 [R1+0xb98], R14 ;  /* 0x000b980e01007387 */ /* 0x0001e20000100a00 */
[----:B------:R-:W-:-:S02]  /*b7200*/  F2FP.SATFINITE.E4M3.F32.PACK_AB_MERGE_C R12, R149, R148, RZ ;  /* 0x00000094950c723e */ /* 0x000fc400048070ff */
[----:B0-----:R-:W-:-:S05]  /*b7210*/  IADD3 R14, P2, R19, R6, RZ ;  /* 0x00000006130e7210 */ /* 0x001fca0007f5e0ff */
[----:B------:R-:W-:Y:S01]  /*b7220*/  IMAD.X R15, R152, 0x1, R5, P2 ;  /* 0x00000001980f7824 */ /* 0x000fe200010e0605 */
[----:B--2---:R-:W-:-:S05]  /*b7230*/  F2FP.SATFINITE.E4M3.F32.PACK_AB_MERGE_C R10, R10, R248, RZ ;  /* 0x000000f80a0a723e */ /* 0x004fca00048070ff */
[----:B------:R0:W-:Y:S04]  /*b7240*/  STL [R1+0x328], R10 ;  /* 0x0003280a01007387 */ /* 0x0001e80000100800 */
[----:B------:R-:W2:Y:S04]  /*b7250*/  LDL.LU R248, [R1+0x128] ;  /* 0x0001280001f87983 */ /* 0x000ea80000300800 */
[----:B0-----:R-:W2:Y:S04]  /*b7260*/  LDL.LU R10, [R1+0x12c] ;  /* 0x00012c00010a7983 */ /* 0x001ea80000300800 */
[----:B------:R-:W-:Y:S04]  /*b7270*/  STL [R1+0x4de8], R12 ;  /* 0x004de80c01007387 */ /* 0x000fe80000100800 */
[----:B------:R0:W-:Y:S02]  /*b7280*/  STL.64 [R1+0xb90], R14 ;  /* 0x000b900e01007387 */ /* 0x0001e40000100a00 */
[----:B0-----:R-:W-:-:S02]  /*b7290*/  IADD3 R14, P2, R19, R4, RZ ;  /* 0x00000004130e7210 */ /* 0x001fc40007f5e0ff */
[----:B------:R-:W2:Y:S03]  /*b72a0*/  LDL.LU R19, [R1+0xc98] ;  /* 0x000c980001137983 */ /* 0x000ea60000300800 */
[----:B------:R-:W-:-:S05]  /*b72b0*/  IMAD.X R15, R152, 0x1, R3, P2 ;  /* 0x00000001980f7824 */ /* 0x000fca00010e0603 */
[----:B------:R3:W-:Y:S02]  /*b72c0*/  STL.64 [R1+0xb88], R14 ;  /* 0x000b880e01007387 */ /* 0x0007e40000100a00 */
[----:B---3--:R-:W-:Y:S02]  /*b72d0*/  F2FP.SATFINITE.E4M3.F32.PACK_AB_MERGE_C R15, R221, R20, RZ ;  /* 0x00000014dd0f723e */ /* 0x008fe400048070ff */
[----:B------:R-:W-:-:S03]  /*b72e0*/  F2FP.SATFINITE.E4M3.F32.PACK_AB_MERGE_C R14, R237, R229, RZ ;  /* 0x000000e5ed0e723e */ /* 0x000fc600048070ff */
[----:B------:R-:W-:Y:S01]  /*b72f0*/  STL [R1+0x324], R15 ;  /* 0x0003240f01007387 */ /* 0x000fe20000100800 */
[----:B------:R-:W-:-:S03]  /*b7300*/  F2FP.SATFINITE.E4M3.F32.PACK_AB_MERGE_C R12, R242, R240, RZ ;  /* 0x000000f0f20c723e */ /* 0x000fc600048070ff */
[----:B------:R-:W3:Y:S04]  /*b7310*/  LDL.LU R202, [R1+0x130] ;  /* 0x0001300001ca7983 */ /* 0x000ee80000300800 */
[----:B------:R0:W-:Y:S04]  /*b7320*/  STL [R1+0x4830], R14 ;  /* 0x0048300e01007387 */ /* 0x0001e80000100800 */
[----:B------:R-:W3:Y:S04]  /*b7330*/  LDL.LU R201, [R1+0x134] ;  /* 0x0001340001c97983 */ /* 0x000ee80000300800 */
[----:B------:R-:W-:Y:S04]  /*b7340*/  STL [R1+0x482c], R12 ;  /* 0x00482c0c01007387 */ /* 0x000fe80000100800 */
[----:B------:R-:W3:Y:S04]  /*b7350*/  LDL.LU R200, [R1+0x138] ;  /* 0x0001380001c87983 */ /* 0x000ee80000300800 */
[----:B------:R-:W3:Y:S01]  /*b7360*/  LDL.LU R198, [R1+0x13c] ;  /* 0x00013c0001c67983 */ /* 0x000ee20000300800 */
[----:B------:R-:W-:-:S02]  /*b7370*/  SHF.R.S32.HI R148, RZ, 0x1f, R8 ;  /* 0x0000001fff947819 */ /* 0x000fc40000011408 */
[----:B0-----:R-:W-:Y:S01]  /*b7380*/  IADD3 R14, P2, R8, R2, RZ ;  /* 0x00000002080e7210 */ /* 0x001fe20007f5e0ff */
[----:B------:R-:W3:Y:S04]  /*b7390*/  LDL.LU R197, [R1+0x140] ;  /* 0x0001400001c57983 */ /* 0x000ee80000300800 */
[----:B------:R-:W3:Y:S01]  /*b73a0*/  LDL.LU R196, [R1+0x144] ;  /* 0x0001440001c47983 */ /* 0x000ee20000300800 */
[----:B------:R-:W-:-:S03]  /*b73b0*/  IMAD.X R15, R148, 0x1, R13, P2 ;  /* 0x00000001940f7824 */ /* 0x000fc600010e060d */
[----:B------:R-:W3:Y:S04]  /*b73c0*/  LDL.LU R190, [R1+0x148] ;  /* 0x0001480001be7983 */ /* 0x000ee80000300800 */
[----:B------:R-:W3:Y:S04]  /*b73d0*/  LDL.LU R189, [R1+0x14c] ;  /* 0x00014c0001bd7983 */ /* 0x000ee80000300800 */
[----:B------:R-:W3:Y:S04]  /*b73e0*/  LDL.LU R240, [R1+0x150] ;  /* 0x0001500001f07983 */ /* 0x000ee80000300800 */
[----:B------:R4:W-:Y:S04]  /*b73f0*/  STL.64 [R1+0xb80], R14 ;  /* 0x000b800e01007387 */ /* 0x0009e80000100a00 */
[----:B------:R-:W3:Y:S01]  /*b7400*/  LDL.LU R242, [R1+0x154] ;  /* 0x0001540001f27983 */ /* 0x000ee20000300800 */
[----:B----4-:R-:W-:-:S03]  /*b7410*/  F2FP.SATFINITE.E4M3.F32.PACK_AB_MERGE_C R14, R244, R238, RZ ;  /* 0x000000eef40e723e */ /* 0x010fc600048070ff */
[----:B------:R-:W4:Y:S04]  /*b7420*/  LDL.LU R244, [R1+0x158] ;  /* 0x0001580001f47983 */ /* 0x000f280000300800 */
[----:B------:R0:W-:Y:S01]  /*b7430*/  STL [R1+0x4874], R14 ;  /* 0x0048740e01007387 */ /* 0x0001e20000100800 */
[----:B------:R-:W-:-:S03]  /*b7440*/  F2FP.SATFINITE.E4M3.F32.PACK_AB_MERGE_C R12, R11, R245, RZ ;  /* 0x000000f50b0c723e */ /* 0x000fc600048070ff */
[----:B------:R-:W4:Y:S01]  /*b7450*/  LDL.LU R11, [R1+0x15c] ;  /* 0x00015c00010b7983 */ /* 0x000f220000300800 */
[----:B0-----:R-:W-:-:S03]  /*b7460*/  IADD3 R14, P2, R8, R0, RZ ;  /* 0x00000000080e7210 */ /* 0x001fc60007f5e0ff */
[----:B------:R0:W-:Y:S02]  /*b7470*/  STL [R1+0x4864], R12 ;  /* 0x0048640c01007387 */ /* 0x0001e40000100800 */
[----:B------:R-:W-:Y:S02]  /*b7480*/  IMAD.X R15, R148, 0x1, R7, P2 ;  /* 0x00000001940f7824 */ /* 0x000fe400010e0607 */
[----:B------:R-:W4:Y:S04]  /*b7490*/  LDL.LU R245, [R1+0xc9c] ;  /* 0x000c9c0001f57983 */ /* 0x000f280000300800 */
[----:B------:R-:W4:Y:S01]  /*b74a0*/  LDL.LU R20, [R1+0x160] ;  /* 0x0001600001147983 */ /* 0x000f220000300800 */
[----:B0-----:R-:W-:-:S03]  /*b74b0*/  F2FP.SATFINITE.E4M3.F32.PACK_AB_MERGE_C R12, R246, R239, RZ ;  /* 0x000000eff60c723e */ /* 0x001fc600048070ff */
[----:B------:R0:W-:Y:S04]  /*b74c0*/  STL.64 [R1+0xb78], R14 ;  /* 0x000b780e01007387 */ /* 0x0001e80000100a00 */
[----:B------:R-:W-:Y:S04]  /*b74d0*/  STL [R1+0x489c], R12 ;  /* 0x00489c0c01007387 */ /* 0x000fe80000100800 */
        /* <DEDUP_REMOVED lines=8> */
[----:B------:R-:W2:Y:S04]  /*b7560*/  LDL.LU R248, [R1+0x174] ;  /* 0x0001740001f87983 */ /* 0x000ea80000300800 */
[----:B------:R0:W-:Y:S04]  /*b7570*/  STL.64 [R1+0xb70], R14 ;  /* 0x000b700e01007387 */ /* 0x0001e80000100a00 */
[----:B------:R-:W2:Y:S04]  /*b7580*/  LDL.LU R238, [R1+0x178] ;  /* 0x0001780001ee7983 */ /* 0x000ea80000300800 */
[----:B------:R-:W2:Y:S01]  /*b7590*/  LDL.LU R239, [R1+0x17c] ;  /* 0x00017c0001ef7983 */ /* 0x000ea20000300800 */
[----:B0-----:R-:W-:-:S03]  /*b75a0*/  IADD3 R14, P2, R8, R4, RZ ;  /* 0x00000004080e7210 */ /* 0x001fc60007f5e0ff */
[----:B------:R-:W2:Y:S02]  /*b75b0*/  LDL.LU R10, [R1+0x180] ;  /* 0x00018000010a7983 */ /* 0x000ea40000300800 */
[----:B------:R-:W-:-:S05]  /*b75c0*/  IMAD.X R15, R148, 0x1, R3, P2 ;  /* 0x00000001940f7824 */ /* 0x000fca00010e0603 */
[----:B------:R3:W-:Y:S04]  /*b75d0*/  STL.64 [R1+0xb68], R14 ;  /* 0x000b680e01007387 */ /* 0x0007e80000100a00 */
[----:B------:R-:W2:Y:S01]  /*b75e0*/  LDL.LU R8, [R1+0x184] ;  /* 0x0001840001087983 */ /* 0x000ea20000300800 */
[----:B------:R-:W-:Y:S02]  /*b75f0*/  SHF.R.S32.HI R148, RZ, 0x1f, R19 ;  /* 0x0000001fff947819 */ /* 0x000fe40000011413 */
[----:B---3--:R-:W-:-:S05]  /*b7600*/  F2FP.SATFINITE.E4M3.F32.PACK_AB_MERGE_C R15, R201, R202, RZ ;  /* 0x000000cac90f723e */ /* 0x008fca00048070ff */
[----:B------:R-:W-:Y:S01]  /*b7610*/  STL [R1+0x48a8], R15 ;  /* 0x0048a80f01007387 */ /* 0x000fe20000100800 */
[----:B------:R-:W-:-:S05]  /*b7620*/  F2FP.SATFINITE.E4M3.F32.PACK_AB_MERGE_C R14, R198, R200, RZ ;  /* 0x000000c8c60e723e */ /* 0x000fca00048070ff */
        /* <DEDUP_REMOVED lines=8> */
[----:B------:R-:W-:Y:S01]  /*b76b0*/  STL [R1+0x48dc], R21 ;  /* 0x0048dc1501007387 */ /* 0x000fe20000100800 */
[----:B-1----:R-:W-:-:S03]  /*b76c0*/  IADD3 R14, P2, R19, R0, RZ ;  /* 0x00000000130e7210 */ /* 0x002fc60007f5e0ff */
[----:B------:R4:W-:Y:S02]  /*b76d0*/  STL [R1+0x48f0], R12 ;  /* 0x0048f00c01007387 */ /* 0x0009e40000100800 */
[----:B------:R-:W-:Y:S02]  /*b76e0*/  IMAD.X R15, R148, 0x1, R7, P2 ;  /* 0x00000001940f7824 */ /* 0x000fe400010e0607 */
[----:B------:R-:W3:Y:S04]  /*b76f0*/  LDL.LU R240, [R1+0x188] ;  /* 0x0001880001f07983 */ /* 0x000ee80000300800 */
[----:B------:R-:W3:Y:S04]  /*b7700*/  LDL.LU R242, [R1+0x18c] ;  /* 0x00018c0001f27983 */ /* 0x000ee80000300800 */
[----:B------:R0:W-:Y:S01]  /*b7710*/  STL.64 [R1+0xb58], R14 ;  /* 0x000b580e01007387 */ /* 0x0001e20000100a00 */
[----:B----4-:R-:W-:-:S03]  /*b7720*/  F2FP.SATFINITE.E4M3.F32.PACK_AB_MERGE_C R12, R11, R244, RZ ;  /* 0x000000f40b0c723e */ /* 0x010fc600048070ff */
[----:B------:R-:W4:Y:S04]  /*b7730*/  LDL.LU R244, [R1+0x190] ;  /* 0x0001900001f47983 */ /* 0x000f280000300800 */
[----:B------:R-:W4:Y:S01]  /*b7740*/  LDL.LU R11, [R1+0x194] ;  /* 0x00019400010b7983 */ /* 0x000f220000300800 */
[----:B0-----:R-:W-:-:S03]  /*b7750*/  IADD3 R14, P2, R19, R6, RZ ;  /* 0x00000006130e7210 */ /* 0x001fc60007f5e0ff */
[----:B------:R0:W-:Y:S02]  /*b7760*/  STL [R1+0x48ec], R12 ;  /* 0x0048ec0c01007387 */ /* 0x0001e40000100800 */
[----:B------:R-:W-:Y:S01]  /*b7770*/  IMAD.X R15, R148, 0x1, R5, P2 ;  /* 0x00000001940f7824 */ /* 0x000fe200010e0605 */
[----:B0-----:R-:W-:-:S05]  /*b7780*/  F2FP.SATFINITE.E4M3.F32.PACK_AB_MERGE_C R12, R145, R144, RZ ;  /* 0x00000090910c723e */ /* 0x001fca00048070ff */
[----:B------:R-:W-:Y:S04]  /*b7790*/  STL [R1+0x4dc4], R12 ;  /* 0x004dc40c01007387 */ /* 0x000fe80000100800 */
[----:B------:R0:W-:Y:S02]  /*b77a0*/  STL.64 [R1+0xb50], R14 ;  /* 0x000b500e01007387 */ /* 0x0001e40000100a00 */
[----:B0-----:R-:W-:-:S05]  /*b77b0*/  IADD3 R14, P2, R19, R4, RZ ;  /* 0x00000004130e7210 */ /* 0x001fca0007f5e0ff */
[----:B------:R-:W-:-:S05]  /*b77c0*/  IMAD.X R15, R148, 0x1, R3, P2 ;  /* 0x00000001940f7824 */ /* 0x000fca00010e0603 */
[----:B------:R0:W-:Y:S02]  /*b77d0*/  STL.64 [R1+0xb48], R14 ;  /* 0x000b480e01007387 */ /* 0x0001e40000100a00 */
[----:B0-----:R-:W-:-:S05]  /*b77e0*/  F2FP.SATFINITE.E4M3.F32.PACK_AB_MERGE_C R15, R221, R20, RZ ;  /* 0x00000014dd0f723e */ /* 0x001fca00048070ff */
[----:B------:R-:W-:Y:S01]  /*b77f0*/  STL [R1+0x4900], R15 ;  /* 0x0049000f01007387 */ /* 0x000fe20000100800 */
[----:B------:R-:W-:Y:S02]  /*b7800*/  SHF.R.S32.HI R144, RZ, 0x1f, R245 ;  /* 0x0000001fff907819 */ /* 0x000fe400000114f5 */
[----:B--2---:R-:W-:Y:S02]  /*b7810*/  F2FP.SATFINITE.E4M3.F32.PACK_AB_MERGE_C R14, R237, R229, RZ ;  /* 0x000000e5ed0e723e */ /* 0x004fe400048070ff */
[----:B------:R-:W-:Y:S02]  /*b7820*/  F2FP.SATFINITE.E4M3.F32.PACK_AB_MERGE_C R12, R248, R246, RZ ;  /* 0x000000f6f80c723e */ /* 0x000fe400048070ff */
[----:B------:R-:W2:Y:S04]  /*b7830*/  LDL.LU R246, [R1+0x198] ;  /* 0x0001980001f67983 */ /* 0x000ea80000300800 */
[----:B------:R0:W-:Y:S04]  /*b7840*/  STL [R1+0x48fc], R14 ;  /* 0x0048fc0e01007387 */ /* 0x0001e80000100800 */
[----:B------:R-:W2:Y:S01]  /*b7850*/  LDL.LU R248, [R1+0x19c] ;  /* 0x00019c0001f87983 */ /* 0x000ea20000300800 */
[----:B0-----:R-:W-:-:S03]  /*b7860*/  IADD3 R14, P2, R245, R2, RZ ;  /* 0x00000002f50e7210 */ /* 0x001fc60007f5e0ff */
[----:B------:R0:W-:Y:S02]  /*b7870*/  STL [R1+0x4918], R12 ;  /* 0x0049180c01007387 */ /* 0x0001e40000100800 */
[----:B------:R-:W-:Y:S02]  /*b7880*/  IMAD.X R15, R144, 0x1, R13, P2 ;  /* 0x00000001900f7824 */ /* 0x000fe400010e060d */
[----:B------:R-:W2:Y:S04]  /*b7890*/  LDL.LU R189, [R1+0xca0] ;  /* 0x000ca00001bd7983 */ /* 0x000ea80000300800 */
[----:B------:R-:W2:Y:S01]  /*b78a0*/  LDL.LU R204, [R1+0x1a0] ;  /* 0x0001a00001cc7983 */ /* 0x000ea20000300800 */
[----:B0-----:R-:W-:-:S03]  /*b78b0*/  F2FP.SATFINITE.E4M3.F32.PACK_AB_MERGE_C R12, R239, R238, RZ ;  /* 0x000000eeef0c723e */ /* 0x001fc600048070ff */
[----:B------:R-:W-:Y:S04]  /*b78c0*/  STL.64 [R1+0xb40], R14 ;  /* 0x000b400e01007387 */ /* 0x000fe80000100a00 */
[----:B------:R-:W-:Y:S01]  /*b78d0*/  STL [R1+0x4914], R12 ;  /* 0x0049140c01007387 */ /* 0x000fe20000100800 */
[----:B------:R-:W-:-:S03]  /*b78e0*/  F2FP.SATFINITE.E4M3.F32.PACK_AB_MERGE_C R8, R8, R10, RZ ;  /* 0x0000000a0808723e */ /* 0x000fc600048070ff */
[----:B------:R-:W2:Y:S04]  /*b78f0*/  LDL.LU R203, [R1+0x1a4] ;  /* 0x0001a40001cb7983 */ /* 0x000ea80000300800 */
[----:B------:R0:W-:Y:S04]  /*b7900*/  STL [R1+0x4934], R8 ;  /* 0x0049340801007387 */ /* 0x0001e80000100800 */
[----:B------:R-:W2:Y:S04]  /*b7910*/  LDL.LU R202, [R1+0x1a8] ;  /* 0x0001a80001ca7983 */ /* 0x000ea80000300800 */
[----:B------:R-:W2:Y:S04]  /*b7920*/  LDL.LU R201, [R1+0x1ac] ;  /* 0x0001ac0001c97983 */ /* 0x000ea80000300800 */
[----:B------:R-:W2:Y:S04]  /*b7930*/  LDL.LU R200, [R1+0x1b0] ;  /* 0x0001b00001c87983 */ /* 0x000ea80000300800 */
[----:B------:R-:W2:Y:S04]  /*b7940*/  LDL.LU R198, [R1+0x1b4] ;  /* 0x0001b40001c67983 */ /* 0x000ea80000300800 */
[----:B------:R-:W2:Y:S04]  /*b7950*/  LDL.LU R197, [R1+0x1b8] ;  /* 0x0001b80001c57983 */ /* 0x000ea80000300800 */
[----:B0-----:R-:W2:Y:S01]  /*b7960*/  LDL.LU R8, [R1+0x1bc] ;  /* 0x0001bc0001087983 */ /* 0x001ea20000300800 */
[----:B------:R-:W-:-:S03]  /*b7970*/  IADD3 R14, P2, R245, R0, RZ ;  /* 0x00000000f50e7210 */ /* 0x000fc60007f5e0ff */
[----:B------:R-:W2:Y:S02]  /*b7980*/  LDL.LU R10, [R1+0xca4] ;  /* 0x000ca400010a7983 */ /* 0x000ea40000300800 */
[----:B------:R-:W-:Y:S02]  /*b7990*/  IMAD.X R15, R144, 0x1, R7, P2 ;  /* 0x00000001900f7824 */ /* 0x000fe400010e0607 */
[----:B------:R-:W2:Y:S04]  /*b79a0*/  LDL.LU R196, [R1+0x1c0] ;  /* 0x0001c00001c47983 */ /* 0x000ea80000300800 */
[----:B------:R-:W2:Y:S04]  /*b79b0*/  LDL.LU R190, [R1+0x1c4] ;  /* 0x0001c40001be7983 */ /* 0x000ea80000300800 */
[----:B------:R0:W-:Y:S02]  /*b79c0*/  STL.64 [R1+0xb38], R14 ;  /* 0x000b380e01007387 */ /* 0x0001e40000100a00 */
[----:B0-----:R-:W-:-:S02]  /*b79d0*/  IADD3 R14, P2, R245, R6, RZ ;  /* 0x00000006f50e7210 */ /* 0x001fc40007f5e0ff */
[----:B---3--:R-:W-:-:S03]  /*b79e0*/  F2FP.SATFINITE.E4M3.F32.PACK_AB_MERGE_C R12, R242, R240, RZ ;  /* 0x000000f0f20c723e */ /* 0x008fc600048070ff */
[----:B------:R-:W-:Y:S02]  /*b79f0*/  IMAD.X R15, R144, 0x1, R5, P2 ;  /* 0x00000001900f7824 */ /* 0x000fe400010e0605 */
[----:B------:R-:W-:Y:S01]  /*b7a00*/  STL [R1+0x492c], R12 ;  /* 0x00492c0c01007387 */ /* 0x000fe20000100800 */
[----:B----4-:R-:W-:-:S05]  /*b7a10*/  F2FP.SATFINITE.E4M3.F32.PACK_AB_MERGE_C R11, R11, R244, RZ ;  /* 0x000000f40b0b723e */ /* 0x010fca00048070ff */
[----:B------:R0:W-:Y:S04]  /*b7a20*/  STL [R1+0x494c], R11 ;  /* 0x00494c0b01007387 */ /* 0x0001e80000100800 */
[----:B------:R-:W3:Y:S04]  /*b7a30*/  LDL.LU R19, [R1+0x1c8] ;  /* 0x0001c80001137983 */ /* 0x000ee80000300800 */
[----:B------:R-:W3:Y:S04]  /*b7a40*/  LDL.LU R20, [R1+0x1cc] ;  /* 0x0001cc0001147983 */ /* 0x000ee80000300800 */
[----:B------:R-:W4:Y:S04]  /*b7a50*/  LDL.LU R221, [R1+0x1d0] ;  /* 0x0001d00001dd7983 */ /* 0x000f280000300800 */
[----:B------:R1:W-:Y:S04]  /*b7a60*/  STL.64 [R1+0xb30], R14 ;  /* 0x000b300e01007387 */ /* 0x0003e80000100a00 */
[----:B------:R-:W4:Y:S04]  /*b7a70*/  LDL.LU R229, [R1+0x1d4] ;  /* 0x0001d40001e57983 */ /* 0x000f280000300800 */
[----:B------:R-:W4:Y:S04]  /*b7a80*/  LDL.LU R237, [R1+0x1d8] ;  /* 0x0001d80001ed7983 */ /* 0x000f280000300800 */
[----:B0-----:R-:W4:Y:S01]  /*b7a90*/  LDL.LU R11, [R1+0x1dc] ;  /* 0x0001dc00010b7983 */ /* 0x001f220000300800 */
[----:B-1----:R-:W-:-:S03]  /*b7aa0*/  IADD3 R14, P2, R245, R4, RZ ;  /* 0x00000004f50e7210 */ /* 0x002fc60007f5e0ff */
[----:B------:R-:W4:Y:S02]  /*b7ab0*/  LDL.LU R238, [R1+0x1e0] ;  /* 0x0001e00001ee7983 */ /* 0x000f240000300800 */
[----:B------:R-:W-:Y:S02]  /*b7ac0*/  IMAD.X R15, R144, 0x1, R3, P2 ;  /* 0x00000001900f7824 */ /* 0x000fe400010e0603 */
[----:B------:R-:W4:Y:S04]  /*b7ad0*/  LDL.LU R239, [R1+0x1e4] ;  /* 0x0001e40001ef7983 */ /* 0x000f280000300800 */
[----:B------:R0:W-:Y:S01]  /*b7ae0*/  STL.64 [R1+0xb28], R14 ;  /* 0x000b280e01007387 */ /* 0x0001e20000100a00 */
[----:B--2---:R-:W-:-:S05]  /*b7af0*/  F2FP.SATFINITE.E4M3.F32.PACK_AB_MERGE_C R12, R248, R246, RZ ;  /* 0x000000f6f80c723e */ /* 0x004fca00048070ff */
[----:B------:R1:W-:Y:S04]  /*b7b00*/  STL [R1+0x4948], R12 ;  /* 0x0049480c01007387 */ /* 0x0003e80000100800 */
[----:B------:R-:W2:Y:S04]  /*b7b10*/  LDL.LU R240, [R1+0x1e8] ;  /* 0x0001e80001f07983 */ /* 0x000ea80000300800 */
[----:B------:R-:W2:Y:S04]  /*b7b20*/  LDL.LU R242, [R1+0x1ec] ;  /* 0x0001ec0001f27983 */ /* 0x000ea80000300800 */
[----:B------:R-:W2:Y:S04]  /*b7b30*/  LDL.LU R244, [R1+0x1f0] ;  /* 0x0001f00001f47983 */ /* 0x000ea80000300800 */
[----:B------:R-:W2:Y:S04]  /*b7b40*/  LDL.LU R245, [R1+0x1f4] ;  /* 0x0001f40001f57983 */ /* 0x000ea80000300800 */
[----:B------:R-:W2:Y:S04]  /*b7b50*/  LDL.LU R246, [R1+0x1f8] ;  /* 0x0001f80001f67983 */ /* 0x000ea80000300800 */
[----:B------:R-:W2:Y:S01]  /*b7b60*/  LDL.LU R248, [R1+0x1fc] ;  /* 0x0001fc0001f87983 */ /* 0x000ea20000300800 */
[----:B0-----:R-:W-:-:S02]  /*b7b70*/  F2FP.SATFINITE.E4M3.F32.PACK_AB_MERGE_C R14, R203, R204, RZ ;  /* 0x000000cccb0e723e */ /* 0x001fc400048070ff */
[----:B------:R-:W-:-:S03]  /*b7b80*/  SHF.R.S32.HI R144, RZ, 0x1f, R189 ;  /* 0x0000001fff907819 */ /* 0x000fc600000114bd */
[----:B------:R0:W-:Y:S01]  /*b7b90*/  STL [R1+0x4960], R14 ;  /* 0x0049600e01007387 */ /* 0x0001e20000100800 */
[----:B-1----:R-:W-:Y:S02]  /*b7ba0*/  F2FP.SATFINITE.E4M3.F32.PACK_AB_MERGE_C R12, R201, R202, RZ ;  /* 0x000000cac90c723e */ /* 0x002fe400048070ff */
[----:B0-----:R-:W-:-:S03]  /*b7bb0*/  IADD3 R14, P2, R189, R2, RZ ;  /* 0x00000002bd0e7210 */ /* 0x001fc60007f5e0ff */
[----:B------:R0:W-:Y:S02]  /*b7bc0*/  STL [R1+0x495c], R12 ;  /* 0x00495c0c01007387 */ /* 0x0001e40000100800 */
[----:B------:R-:W-:-:S05]  /*b7bd0*/  IMAD.X R15, R144, 0x1, R13, P2 ;  /* 0x00000001900f7824 */ /* 0x000fca00010e060d */
[----:B------:R1:W-:Y:S01]  /*b7be0*/  STL.64 [R1+0xb20], R14 ;  /* 0x000b200e01007387 */ /* 0x0003e20000100a00 */
[----:B0-----:R-:W-:-:S03]  /*b7bf0*/  F2FP.SATFINITE.E4M3.F32.PACK_AB_MERGE_C R12, R8, R197, RZ ;  /* 0x000000c5080c723e */ /* 0x001fc600048070ff */
[----:B------:R-:W2:Y:S01]  /*b7c00*/  LDL.LU R8, [R1+0xca8] ;  /* 0x000ca80001087983 */ /* 0x000ea20000300800 */
[----:B-1----:R-:W-:-:S05]  /*b7c10*/  F2FP.SATFINITE.E4M3.F32.PACK_AB_MERGE_C R14, R198, R200, RZ ;  /* 0x000000c8c60e723e */ /* 0x002fca00048070ff */
[----:B------:R0:W-:Y:S02]  /*b7c20*/  STL [R1+0x4984], R14 ;  /* 0x0049840e01007387 */ /* 0x0001e40000100800 */
[----:B0-----:R-:W-:Y:S02]  /*b7c30*/  IADD3 R14, P2, R189, R0, RZ ;  /* 0x00000000bd0e7210 */ /* 0x001fe40007f5e0ff */
[----:B------:R0:W-:Y:S03]  /*b7c40*/  STL [R1+0x4980], R12 ;  /* 0x0049800c01007387 */ /* 0x0001e60000100800 */
[----:B------:R-:W-:Y:S01]  /*b7c50*/  IMAD.X R15, R144, 0x1, R7, P2 ;  /* 0x00000001900f7824 */ /* 0x000fe200010e0607 */
[----:B------:R-:W-:-:S04]  /*b7c60*/  F2FP.SATFINITE.E4M3.F32.PACK_AB_MERGE_C R21, R190, R196, RZ ;  /* 0x000000c4be15723e */ /* 0x000fc800048070ff */
[----:B------:R1:W-:Y:S01]  /*b7c70*/  STL.64 [R1+0xb18], R14 ;  /* 0x000b180e01007387 */ /* 0x0003e20000100a00 */
[----:B0-----:R-:W-:-:S03]  /*b7c80*/  F2FP.SATFINITE.E4M3.F32.PACK_AB_MERGE_C R12, R141, R140, RZ ;  /* 0x0000008c8d0c723e */ /* 0x001fc600048070ff */
[----:B------:R-:W-:Y:S01]  /*b7c90*/  STL [R1+0x4994], R21 ;  /* 0x0049941501007387 */ /* 0x000fe20000100800 */
[----:B-1----:R-:W-:-:S03]  /*b7ca0*/  IADD3 R14, P2, R189, R6, RZ ;  /* 0x00000006bd0e7210 */ /* 0x002fc60007f5e0ff */
[----:B------:R-:W-:Y:S02]  /*b7cb0*/  STL [R1+0x4da4], R12 ;  /* 0x004da40c01007387 */ /* 0x000fe40000100800 */
[----:B------:R-:W-:-:S05]  /*b7cc0*/  IMAD.X R15, R144, 0x1, R5, P2 ;  /* 0x00000001900f7824 */ /* 0x000fca00010e0605 */
[----:B------:R0:W-:Y:S02]  /*b7cd0*/  STL.64 [R1+0xb10], R14 ;  /* 0x000b100e01007387 */ /* 0x0001e40000100a00 */
[----:B0-----:R-:W-:Y:S02]  /*b7ce0*/  IADD3 R14, P2, R189, R4, RZ ;  /* 0x00000004bd0e7210 */ /* 0x001fe40007f5e0ff */
[----:B---3--:R-:W-:-:S03]  /*b7cf0*/  F2FP.SATFINITE.E4M3.F32.PACK_AB_MERGE_C R12, R20, R19, RZ ;  /* 0x00000013140c723e */ /* 0x008fc600048070ff */
[----:B------:R-:W-:Y:S01]  /*b7d00*/  IMAD.X R15, R144, 0x1, R3, P2 ;  /* 0x00000001900f7824 */ /* 0x000fe200010e0603 */
[----:B----4-:R-:W-:-:S05]  /*b7d10*/  F2FP.SATFINITE.E4M3.F32.PACK_AB_MERGE_C R20, R229, R221, RZ ;  /* 0x000000dde514723e */ /* 0x010fca00048070ff */
[----:B------:R-:W-:Y:S01]  /*b7d20*/  STL [R1+0x52dc], R20 ;  /* 0x0052dc1401007387 */ /* 0x000fe20000100800 */
[----:B------:R-:W-:-:S03]  /*b7d30*/  F2FP.SATFINITE.E4M3.F32.PACK_AB_MERGE_C R19, R11, R237, RZ ;  /* 0x000000ed0b13723e */ /* 0x000fc600048070ff */
[----:B------:R0:W-:Y:S04]  /*b7d40*/  STL.64 [R1+0xb08], R14 ;  /* 0x000b080e01007387 */ /* 0x0001e80000100a00 */
[----:B------:R-:W-:Y:S04]  /*b7d50*/  STL [R1+0x4988], R12 ;  /* 0x0049880c01007387 */ /* 0x000fe80000100800 */
[----:B------:R1:W-:Y:S04]  /*b7d60*/  STL [R1+0x52e8], R19 ;  /* 0x0052e81301007387 */ /* 0x0003e80000100800 */
[----:B------:R-:W3:Y:S01]  /*b7d70*/  LDL.LU R11, [R1+0xcac] ;  /* 0x000cac00010b7983 */ /* 0x000ee20000300800 */
[----:B------:R-:W-:-:S02]  /*b7d80*/  SHF.R.S32.HI R140, RZ, 0x1f, R10 ;  /* 0x0000001fff8c7819 */ /* 0x000fc4000001140a */
[----:B0-----:R-:W-:-:S05]  /*b7d90*/  IADD3 R14, P2, R10, R2, RZ ;  /* 0x000000020a0e7210 */ /* 0x001fca0007f5e0ff */
[----:B------:R-:W-:Y:S01]  /*b7da0*/  IMAD.X R15, R140, 0x1, R13, P2 ;  /* 0x000000018c0f7824 */ /* 0x000fe200010e060d */
[----:B-1----:R-:W-:-:S04]  /*b7db0*/  F2FP.SATFINITE.E4M3.F32.PACK_AB_MERGE_C R19, R239, R238, RZ ;  /* 0x000000eeef13723e */ /* 0x002fc800048070ff */
[----:B------:R0:W-:Y:S04]  /*b7dc0*/  STL.64 [R1+0xb00], R14 ;  /* 0x000b000e01007387 */ /* 0x0001e80000100a00 */
[----:B------:R1:W-:Y:S01]  /*b7dd0*/  STL [R1+0x4af4], R19 ;  /* 0x004af41301007387 */ /* 0x0003e20000100800 */
[----:B0-----:R-:W-:-:S05]  /*b7de0*/  IADD3 R14, P2, R10, R0, RZ ;  /* 0x000000000a0e7210 */ /* 0x001fca0007f5e0ff */
[----:B------:R-:W-:Y:S01]  /*b7df0*/  IMAD.X R15, R140, 0x1, R7, P2 ;  /* 0x000000018c0f7824 */ /* 0x000fe200010e0607 */
[----:B--2---:R-:W-:-:S05]  /*b7e00*/  F2FP.SATFINITE.E4M3.F32.PACK_AB_MERGE_C R12, R242, R240, RZ ;  /* 0x000000f0f20c723e */ /* 0x004fca00048070ff */
[----:B------:R0:W-:Y:S04]  /*b7e10*/  STL [R1+0x4aec], R12 ;  /* 0x004aec0c01007387 */ /* 0x0001e80000100800 */
[----:B------:R2:W-:Y:S01]  /*b7e20*/  STL.64 [R1+0xaf8], R14 ;  /* 0x000af80e01007387 */ /* 0x0005e20000100a00 */
[----:B-1----:R-:W-:Y:S02]  /*b7e30*/  F2FP.SATFINITE.E4M3.F32.PACK_AB_MERGE_C R19, R245, R244, RZ ;  /* 0x000000f4f513723e */ /* 0x002fe400048070ff */
[----:B0-----:R-:W-:Y:S02]  /*b7e40*/  F2FP.SATFINITE.E4M3.F32.PACK_AB_MERGE_C R12, R248, R246, RZ ;  /* 0x000000f6f80c723e */ /* 0x001fe400048070ff */
[----:B--2---:R-:W-:Y:S01]  /*b7e50*/  IADD3 R14, P2, R10, R6, RZ ;  /* 0x000000060a0e7210 */ /* 0x004fe20007f5e0ff */
[----:B------:R-:W-:Y:S04]  /*b7e60*/  STL [R1+0x4b0c], R19 ;  /* 0x004b0c1301007387 */ /* 0x000fe80000100800 */
[----:B------:R-:W-:Y:S01]  /*b7e70*/  IMAD.X R15, R140, 0x1, R5, P2 ;  /* 0x000000018c0f7824 */ /* 0x000fe200010e0605 */
[----:B------:R-:W-:Y:S04]  /*b7e80*/  STL [R1+0x4b08], R12 ;  /* 0x004b080c01007387 */ /* 0x000fe80000100800 */
[----:B------:R0:W-:Y:S02]  /*b7e90*/  STL.64 [R1+0xaf0], R14 ;  /* 0x000af00e01007387 */ /* 0x0001e40000100a00 */
[----:B0-----:R-:W-:-:S05]  /*b7ea0*/  IADD3 R14, P2, R10, R4, RZ ;  /* 0x000000040a0e7210 */ /* 0x001fca0007f5e0ff */
[----:B------:R-:W-:Y:S01]  /*b7eb0*/  IMAD.X R15, R140, 0x1, R3, P2 ;  /* 0x000000018c0f7824 */ /* 0x000fe200010e0603 */
[----:B------:R-:W-:-:S04]  /*b7ec0*/  F2FP.SATFINITE.E4M3.F32.PACK_AB_MERGE_C R12, R27, R26, RZ ;  /* 0x0000001a1b0c723e */ /* 0x000fc800048070ff */
[----:B------:R0:W-:Y:S01]  /*b7ed0*/  STL.64 [R1+0xae8], R14 ;  /* 0x000ae80e01007387 */ /* 0x0001e20000100a00 */
[----:B------:R-:W-:Y:S02]  /*b7ee0*/  F2FP.SATFINITE.E4M3.F32.PACK_AB_MERGE_C R10, R29, R28, RZ ;  /* 0x0000001c1d0a723e */ /* 0x000fe400048070ff */
[----:B0-----:R-:W-:Y:S02]  /*b7ef0*/  F2FP.SATFINITE.E4M3.F32.PACK_AB_MERGE_C R14, R25, R24, RZ ;  /* 0x00000018190e723e */ /* 0x001fe400048070ff */
[----:B------:R-:W-:-:S03]  /*b7f00*/  SHF.R.S32.HI R24, RZ, 0x1f, R8 ;  /* 0x0000001fff187819 */ /* 0x000fc60000011408 */
[----:B------:R0:W-:Y:S04]  /*b7f10*/  STL [R1+0x4b2c], R14 ;  /* 0x004b2c0e01007387 */ /* 0x0001e80000100800 */
[----:B------:R-:W-:Y:S04]  /*b7f20*/  STL [R1+0x4b28], R12 ;  /* 0x004b280c01007387 */ /* 0x000fe80000100800 */
[----:B------:R1:W-:Y:S01]  /*b7f30*/  STL [R1+0x4b44], R10 ;  /* 0x004b440a01007387 */ /* 0x0003e20000100800 */
[----:B0-----:R-:W-:-:S05]  /*b7f40*/  IADD3 R14, P2, R8, R2, RZ ;  /* 0x00000002080e7210 */ /* 0x001fca0007f5e0ff */
[----:B------:R-:W-:Y:S01]  /*b7f50*/  IMAD.X R15, R24, 0x1, R13, P2 ;  /* 0x00000001180f7824 */ /* 0x000fe200010e060d */
[----:B-1----:R-:W2:Y:S04]  /*b7f60*/  LDL.LU R10, [R1+0xcb0] ;  /* 0x000cb000010a7983 */ /* 0x002ea80000300800 */
[----:B------:R0:W-:Y:S01]  /*b7f70*/  STL.64 [R1+0xae0], R14 ;  /* 0x000ae00e01007387 */ /* 0x0001e20000100a00 */
[----:B------:R-:W-:Y:S02]  /*b7f80*/  F2FP.SATFINITE.E4M3.F32.PACK_AB_MERGE_C R19, R31, R30, RZ ;  /* 0x0000001e1f13723e */ /* 0x000fe400048070ff */
        /* <DEDUP_REMOVED lines=8> */
[----:B----4-:R-:W-:Y:S01]  /*b8010*/  IADD3 R14, P2, R8, R6, RZ ;  /* 0x00000006080e7210 */ /* 0x010fe20007f5e0ff */
        /* <DEDUP_REMOVED lines=9> */
[----:B0-----:R-:W-:-:S05]  /*b80b0*/  F2FP.SATFINITE.E4M3.F32.PACK_AB_MERGE_C R14, R39, R38, RZ ;  /* 0x00000026270e723e */ /* 0x001fca00048070ff */
[----:B------:R0:W-:Y:S04]  /*b80c0*/  STL [R1+0x4b60], R14 ;  /* 0x004b600e01007387 */ /* 0x0001e80000100800 */
[----:B------:R-:W-:Y:S04]  /*b80d0*/  STL [R1+0x4b6c], R12 ;  /* 0x004b6c0c01007387 */ /* 0x000fe80000100800 */
[----:B------:R1:W-:Y:S01]  /*b80e0*/  STL [R1+0x4974], R8 ;  /* 0x0049740801007387 */ /* 0x0003e20000100800 */
[----:B---3--:R-:W-:Y:S02]  /*b80f0*/  SHF.R.S32.HI R24, RZ, 0x1f, R11 ;  /* 0x0000001fff187819 */ /* 0x008fe4000001140b */
[----:B0-----:R-:W-:Y:S01]  /*b8100*/  IADD3 R14, P2, R11, R2, RZ ;  /* 0x000000020b0e7210 */ /* 0x001fe20007f5e0ff */
[----:B-1----:R-:W3:Y:S04]  /*b8110*/  LDL.LU R8, [R1+0xcd4] ;  /* 0x000cd40001087983 */ /* 0x002ee80000300800 */
[----:B------:R-:W-:Y:S01]  /*b8120*/  IMAD.X R15, R24, 0x1, R13, P2 ;  /* 0x00000001180f7824 */ /* 0x000fe200010e060d */
[----:B------:R-:W-:-:S04]  /*b8130*/  F2FP.SATFINITE.E4M3.F32.PACK_AB_MERGE_C R19, R139, R138, RZ ;  /* 0x0000008a8b13723e */ /* 0x000fc800048070ff */
[----:B------:R0:W-:Y:S01]  /*b8140*/  STL.64 [R1+0xac0], R14 ;  /* 0x000ac00e01007387 */ /* 0x0001e20000100a00 */
[----:B------:R-:W-:-:S03]  /*b8150*/  F2FP.SATFINITE.E4M3.F32.PACK_AB_MERGE_C R12, R43, R42, RZ ;  /* 0x0000002a2b0c723e */ /* 0x000fc600048070ff */
[----:B------:R1:W-:Y:S01]  /*b8160*/  STL [R1+0x4d6c], R19 ;  /* 0x004d6c1301007387 */ /* 0x0003e20000100800 */
[----:B0-----:R-:W-:-:S03]  /*b8170*/  IADD3 R14, P2, R11, R0, RZ ;  /* 0x000000000b0e7210 */ /* 0x001fc60007f5e0ff */
[----:B------:R0:W-:Y:S02]  /*b8180*/  STL [R1+0x4b68], R12 ;  /* 0x004b680c01007387 */ /* 0x0001e40000100800 */
[----:B------:R-:W-:Y:S01]  /*b8190*/  IMAD.X R15, R24, 0x1, R7, P2 ;  /* 0x00000001180f7824 */ /* 0x000fe200010e0607 */
[----:B-1----:R-:W-:-:S04]  /*b81a0*/  F2FP.SATFINITE.E4M3.F32.PACK_AB_MERGE_C R19, R45, R44, RZ ;  /* 0x0000002c2d13723e */ /* 0x002fc800048070ff */
[----:B------:R1:W-:Y:S01]  /*b81b0*/  STL.64 [R1+0xab8], R14 ;  /* 0x000ab80e01007387 */ /* 0x0003e20000100a00 */
[----:B0-----:R-:W-:-:S03]  /*b81c0*/  F2FP.SATFINITE.E4M3.F32.PACK_AB_MERGE_C R12, R47, R46, RZ ;  /* 0x0000002e2f0c723e */ /* 0x001fc600048070ff */
[----:B------:R-:W-:Y:S01]  /*b81d0*/  STL [R1+0x4b80], R19 ;  /* 0x004b801301007387 */ /* 0x000fe20000100800 */
[----:B-1----:R-:W-:-:S03]  /*b81e0*/  IADD3 R14, P2, R11, R6, RZ ;  /* 0x000000060b0e7210 */ /* 0x002fc60007f5e0ff */
[----:B------:R-:W-:Y:S02]  /*b81f0*/  STL [R1+0x4b7c], R12 ;  /* 0x004b7c0c01007387 */ /* 0x000fe40000100800 */
[----:B------:R-:W-:-:S05]  /*b8200*/  IMAD.X R15, R24, 0x1, R5, P2 ;  /* 0x00000001180f7824 */ /* 0x000fca00010e0605 */
[----:B------:R0:W-:Y:S02]  /*b8210*/  STL.64 [R1+0xab0], R14 ;  /* 0x000ab00e01007387 */ /* 0x0001e40000100a00 */
[----:B0-----:R-:W-:-:S05]  /*b8220*/  IADD3 R14, P2, R11, R4, RZ ;  /* 0x000000040b0e7210 */ /* 0x001fca0007f5e0ff */
[----:B------:R-:W-:Y:S01]  /*b8230*/  IMAD.X R15, R24, 0x1, R3, P2 ;  /* 0x00000001180f7824 */ /* 0x000fe200010e0603 */
[----:B------:R-:W-:-:S04]  /*b8240*/  F2FP.SATFINITE.E4M3.F32.PACK_AB_MERGE_C R12, R51, R50, RZ ;  /* 0x00000032330c723e */ /* 0x000fc800048070ff */
[----:B------:R0:W-:Y:S01]  /*b8250*/  STL.64 [R1+0xaa8], R14 ;  /* 0x000aa80e01007387 */ /* 0x0001e20000100a00 */
[----:B------:R-:W-:Y:S02]  /*b8260*/  F2FP.SATFINITE.E4M3.F32.PACK_AB_MERGE_C R11, R53, R52, RZ ;  /* 0x00000034350b723e */ /* 0x000fe400048070ff */
[----:B0-----:R-:W-:-:S05]  /*b8270*/  F2FP.SATFINITE.E4M3.F32.PACK_AB_MERGE_C R14, R49, R48, RZ ;  /* 0x00000030310e723e */ /* 0x001fca00048070ff */
[----:B------:R-:W-:Y:S04]  /*b8280*/  STL [R1+0x4b88], R14 ;  /* 0x004b880e01007387 */ /* 0x000fe80000100800 */
[----:B------:R-:W-:Y:S04]  /*b8290*/  STL [R1+0x4b84], R12 ;  /* 0x004b840c01007387 */ /* 0x000fe80000100800 */
[----:B------:R0:W-:Y:S04]  /*b82a0*/  STL [R1+0x4ba0], R11 ;  /* 0x004ba00b01007387 */ /* 0x0001e80000100800 */
[----:B0-----:R-:W4:Y:S01]  /*b82b0*/  LDL.LU R11, [R1+0xd10] ;  /* 0x000d1000010b7983 */ /* 0x001f220000300800 */
[----:B------:R-:W-:-:S02]  /*b82c0*/  F2FP.SATFINITE.E4M3.F32.PACK_AB_MERGE_C R19, R55, R54, RZ ;  /* 0x000000363713723e */ /* 0x000fc400048070ff */
[----:B------:R-:W-:Y:S02]  /*b82d0*/  F2FP.SATFINITE.E4M3.F32.PACK_AB_MERGE_C R12, R57, R56, RZ ;  /* 0x00000038390c723e */ /* 0x000fe400048070ff */
[----:B--2---:R-:W-:Y:S02]  /*b82e0*/  SHF.R.S32.HI R24, RZ, 0x1f, R10 ;  /* 0x0000001fff187819 */ /* 0x004fe4000001140a */
[----:B------:R-:W-:-:S05]  /*b82f0*/  IADD3 R14, P2, R10, R2, RZ ;  /* 0x000000020a0e7210 */ /* 0x000fca0007f5e0ff */
[----:B------:R-:W-:-:S05]  /*b8300*/  IMAD.X R15, R24, 0x1, R13, P2 ;  /* 0x00000001180f7824 */ /* 0x000fca00010e060d */
[----:B------:R0:W-:Y:S04]  /*b8310*/  STL.64 [R1+0xaa0], R14 ;  /* 0x000aa00e01007387 */ /* 0x0001e80000100a00 */
        /* <DEDUP_REMOVED lines=13> */
[----:B------:R-:W-:-:S05]  /*b83f0*/  IMAD.X R15, R24, 0x1, R3, P2 ;  /* 0x00000001180f7824 */ /* 0x000fca00010e0603 */
[----:B------:R0:W-:Y:S01]  /*b8400*/  STL.64 [R1+0xa88], R14 ;  /* 0x000a880e01007387 */ /* 0x0001e20000100a00 */
[----:B------:R-:W-:Y:S02]  /*b8410*/  F2FP.SATFINITE.E4M3.F32.PACK_AB_MERGE_C R12, R133, R132, RZ ;  /* 0x00000084850c723e */ /* 0x000fe400048070ff */
[----:B0-----:R-:W-:-:S05]  /*b8420*/  F2FP.SATFINITE.E4M3.F32.PACK_AB_MERGE_C R14, R63, R62, RZ ;  /* 0x0000003e3f0e723e */ /* 0x001fca00048070ff */
[----:B------:R0:W-:Y:S01]  /*b8430*/  STL [R1+0x4bbc], R14 ;  /* 0x004bbc0e01007387 */ /* 0x0001e20000100800 */
[----:B------:R-:W-:Y:S02]  /*b8440*/  F2FP.SATFINITE.E4M3.F32.PACK_AB_MERGE_C R10, R65, R64, RZ ;  /* 0x00000040410a723e */ /* 0x000fe400048070ff */
[----:B---3--:R-:W-:Y:S02]  /*b8450*/  SHF.R.S32.HI R24, RZ, 0x1f, R8 ;  /* 0x0000001fff187819 */ /* 0x008fe40000011408 */
[----:B0-----:R-:W-:Y:S01]  /*b8460*/  IADD3 R14, P2, R8, R2, RZ ;  /* 0x00000002080e7210 */ /* 0x001fe20007f5e0ff */
[----:B------:R-:W-:Y:S04]  /*b8470*/  STL [R1+0x4958], R12 ;  /* 0x0049580c01007387 */ /* 0x000fe80000100800 */
[----:B------:R-:W-:Y:S01]  /*b8480*/  IMAD.X R15, R24, 0x1, R13, P2 ;  /* 0x00000001180f7824 */ /* 0x000fe200010e060d */
[----:B------:R0:W-:Y:S04]  /*b8490*/  STL [R1+0x4bd8], R10 ;  /* 0x004bd80a01007387 */ /* 0x0001e80000100800 */
[----:B------:R1:W-:Y:S04]  /*b84a0*/  STL.64 [R1+0xa80], R14 ;  /* 0x000a800e01007387 */ /* 0x0003e80000100a00 */
[----:B0-----:R-:W2:Y:S01]  /*b84b0*/  LDL.LU R10, [R1+0xd14] ;  /* 0x000d1400010a7983 */ /* 0x001ea20000300800 */
[----:B-1----:R-:W-:-:S05]  /*b84c0*/  F2FP.SATFINITE.E4M3.F32.PACK_AB_MERGE_C R14, R67, R66, RZ ;  /* 0x00000042430e723e */ /* 0x002fca00048070ff */
        /* <DEDUP_REMOVED lines=17> */
[----:B0-----:R-:W-:Y:S02]  /*b85e0*/  F2FP.SATFINITE.E4M3.F32.PACK_AB_MERGE_C R14, R75, R74, RZ ;  /* 0x0000004a4b0e723e */ /* 0x001fe400048070ff */
[----:B----4-:R-:W-:-:S03]  /*b85f0*/  SHF.R.S32.HI R24, RZ, 0x1f, R11 ;  /* 0x0000001fff187819 */ /* 0x010fc6000001140b */
        /* <DEDUP_REMOVED lines=9> */
[----:B---3--:R-:W-:Y:S01]  /*b8690*/  IADD3 R14, P2, R11, R0, RZ ;  /* 0x000000000b0e7210 */ /* 0x008fe20007f5e0ff */
[----:B------:R-:W-:Y:S04]  /*b86a0*/  STL [R1+0x4c30], R12 ;  /* 0x004c300c01007387 */ /* 0x000fe80000100800 */
[----:B------:R-:W-:Y:S01]  /*b86b0*/  IMAD.X R15, R24, 0x1, R7, P2 ;  /* 0x00000001180f7824 */ /* 0x000fe200010e0607 */
[----:B------:R0:W-:Y:S04]  /*b86c0*/  STL [R1+0x4c28], R8 ;  /* 0x004c280801007387 */ /* 0x0001e80000100800 */
[----:B------:R1:W-:Y:S04]  /*b86d0*/  STL.64 [R1+0xa58], R14 ;  /* 0x000a580e01007387 */ /* 0x0003e80000100a00 */
[----:B0-----:R-:W3:Y:S01]  /*b86e0*/  LDL.LU R8, [R1+0xd0c] ;  /* 0x000d0c0001087983 */ /* 0x001ee20000300800 */
[----:B-1----:R-:W-:-:S05]  /*b86f0*/  F2FP.SATFINITE.E4M3.F32.PACK_AB_MERGE_C R14, R85, R84, RZ ;  /* 0x00000054550e723e */ /* 0x002fca00048070ff */
[----:B------:R0:W-:Y:S01]  /*b8700*/  STL [R1+0x4c48], R14 ;  /* 0x004c480e01007387 */ /* 0x0001e20000100800 */
[----:B------:R-:W-:Y:S02]  /*b8710*/  F2FP.SATFINITE.E4M3.F32.PACK_AB_MERGE_C R12, R87, R86, RZ ;  /* 0x00000056570c723e */ /* 0x000fe400048070ff */
[----:B0-----:R-:W-:-:S03]  /*b8720*/  IADD3 R14, P2, R11, R6, RZ ;  /* 0x000000060b0e7210 */ /* 0x001fc60007f5e0ff */
[----:B------:R-:W-:Y:S02]  /*b8730*/  STL [R1+0x4c44], R12 ;  /* 0x004c440c01007387 */ /* 0x000fe40000100800 */
[----:B------:R-:W-:-:S05]  /*b8740*/  IMAD.X R15, R24, 0x1, R5, P2 ;  /* 0x00000001180f7824 */ /* 0x000fca00010e0605 */
[----:B------:R0:W-:Y:S01]  /*b8750*/  STL.64 [R1+0xa50], R14 ;  /* 0x000a500e01007387 */ /* 0x0001e20000100a00 */
[----:B------:R-:W-:Y:S02]  /*b8760*/  F2FP.SATFINITE.E4M3.F32.PACK_AB_MERGE_C R221, R89, R88, RZ ;  /* 0x0000005859dd723e */ /* 0x000fe400048070ff */
[----:B0-----:R-:W-:-:S03]  /*b8770*/  IADD3 R14, P2, R11, R4, RZ ;  /* 0x000000040b0e7210 */ /* 0x001fc60007f5e0ff */
[----:B------:R-:W-:Y:S02]  /*b8780*/  STL [R1+0x52ec], R221 ;  /* 0x0052ecdd01007387 */ /* 0x000fe40000100800 */
[----:B------:R-:W-:Y:S01]  /*b8790*/  IMAD.X R15, R24, 0x1, R3, P2 ;  /* 0x00000001180f7824 */ /* 0x000fe200010e0603 */
[----:B------:R-:W-:-:S04]  /*b87a0*/  F2FP.SATFINITE.E4M3.F32.PACK_AB_MERGE_C R12, R129, R128, RZ ;  /* 0x00000080810c723e */ /* 0x000fc800048070ff */
[----:B------:R-:W-:Y:S01]  /*b87b0*/  STL.64 [R1+0xa48], R14 ;  /* 0x000a480e01007387 */ /* 0x000fe20000100a00 */
[----:B------:R-:W-:Y:S02]  /*b87c0*/  F2FP.SATFINITE.E4M3.F32.PACK_AB_MERGE_C R11, R91, R90, RZ ;  /* 0x0000005a5b0b723e */ /* 0x000fe400048070ff */
[----:B------:R-:W-:Y:S01]  /*b87d0*/  F2FP.SATFINITE.E4M3.F32.PACK_AB_MERGE_C R229, R93, R92, RZ ;  /* 0x0000005c5de5723e */ /* 0x000fe200048070ff */
[----:B------:R-:W-:Y:S04]  /*b87e0*/  STL [R1+0x4930], R12 ;  /* 0x0049300c01007387 */ /* 0x000fe80000100800 */
[----:B------:R0:W-:Y:S04]  /*b87f0*/  STL [R1+0x4c5c], R11 ;  /* 0x004c5c0b01007387 */ /* 0x0001e80000100800 */
[----:B------:R-:W-:Y:S01]  /*b8800*/  STL [R1+0x52f0], R229 ;  /* 0x0052f0e501007387 */ /* 0x000fe20000100800 */
[----:B------:R-:W-:-:S02]  /*b8810*/  F2FP.SATFINITE.E4M3.F32.PACK_AB_MERGE_C R238, R97, R96, RZ ;  /* 0x0000006061ee723e */ /* 0x000fc400048070ff */
[----:B0-----:R-:W-:Y:S02]  /*b8820*/  F2FP.SATFINITE.E4M3.F32.PACK_AB_MERGE_C R11, R95, R94, RZ ;  /* 0x0000005e5f0b723e */ /* 0x001fe400048070ff */
[----:B------:R-:W-:Y:S02]  /*b8830*/  F2FP.SATFINITE.E4M3.F32.PACK_AB_MERGE_C R245, R101, R100, RZ ;  /* 0x0000006465f5723e */ /* 0x000fe400048070ff */
[----:B------:R-:W-:Y:S02]  /*b8840*/  F2FP.SATFINITE.E4M3.F32.PACK_AB_MERGE_C R12, R103, R102, RZ ;  /* 0x00000066670c723e */ /* 0x000fe400048070ff */
[----:B------:R-:W-:Y:S02]  /*b8850*/  F2FP.SATFINITE.E4M3.F32.PACK_AB_MERGE_C R251, R109, R108, RZ ;  /* 0x0000006c6dfb723e */ /* 0x000fe400048070ff */
[----:B------:R-:W-:Y:S02]  /*b8860*/  F2FP.SATFINITE.E4M3.F32.PACK_AB_MERGE_C R235, R113, R112, RZ ;  /* 0x0000007071eb723e */ /* 0x000fe400048070ff */
[----:B--2---:R-:W-:-:S02]  /*b8870*/  SHF.R.S32.HI R24, RZ, 0x1f, R10 ;  /* 0x0000001fff187819 */ /* 0x004fc4000001140a */
[----:B------:R-:W-:-:S05]  /*b8880*/  IADD3 R14, P2, R10, R2, RZ ;  /* 0x000000020a0e7210 */ /* 0x000fca0007f5e0ff */
[----:B------:R-:W-:-:S05]  /*b8890*/  IMAD.X R15, R24, 0x1, R13, P2 ;  /* 0x00000001180f7824 */ /* 0x000fca00010e060d */
[----:B------:R0:W-:Y:S04]  /*b88a0*/  STL.64 [R1+0xa40], R14 ;  /* 0x000a400e01007387 */ /* 0x0001e80000100a00 */
[----:B------:R1:W-:Y:S01]  /*b88b0*/  STL [R1+0x4c68], R11 ;  /* 0x004c680b01007387 */ /* 0x0003e20000100800 */
[----:B0-----:R-:W-:Y:S02]  /*b88c0*/  IADD3 R14, P2, R10, R0, RZ ;  /* 0x000000000a0e7210 */ /* 0x001fe40007f5e0ff */
[----:B-1----:R-:W-:-:S03]  /*b88d0*/  F2FP.SATFINITE.E4M3.F32.PACK_AB_MERGE_C R11, R99, R98, RZ ;  /* 0x00000062630b723e */ /* 0x002fc600048070ff */
[----:B------:R-:W-:Y:S01]  /*b88e0*/  IMAD.X R15, R24, 0x1, R7, P2 ;  /* 0x00000001180f7824 */ /* 0x000fe200010e0607 */
[----:B------:R-:W-:Y:S04]  /*b88f0*/  STL [R1+0x52f4], R238 ;  /* 0x0052f4ee01007387 */ /* 0x000fe80000100800 */
[----:B------:R-:W-:Y:S04]  /*b8900*/  STL.64 [R1+0xa38], R14 ;  /* 0x000a380e01007387 */ /* 0x000fe80000100a00 */
[----:B------:R0:W-:Y:S04]  /*b8910*/  STL [R1+0x4c74], R11 ;  /* 0x004c740b01007387 */ /* 0x0001e80000100800 */
[----:B0-----:R-:W2:Y:S01]  /*b8920*/  LDL.LU R11, [R1+0xd08] ;  /* 0x000d0800010b7983 */ /* 0x001ea20000300800 */
[----:B------:R-:W-:-:S05]  /*b8930*/  IADD3 R14, P2, R10, R6, RZ ;  /* 0x000000060a0e7210 */ /* 0x000fca0007f5e0ff */
[----:B------:R-:W-:-:S05]  /*b8940*/  IMAD.X R15, R24, 0x1, R5, P2 ;  /* 0x00000001180f7824 */ /* 0x000fca00010e0605 */
[----:B------:R0:W-:Y:S02]  /*b8950*/  STL.64 [R1+0xa30], R14 ;  /* 0x000a300e01007387 */ /* 0x0001e40000100a00 */
[----:B0-----:R-:W-:Y:S02]  /*b8960*/  IADD3 R14, P2, R10, R4, RZ ;  /* 0x000000040a0e7210 */ /* 0x001fe40007f5e0ff */
[----:B------:R-:W-:Y:S03]  /*b8970*/  STL [R1+0x52f8], R245 ;  /* 0x0052f8f501007387 */ /* 0x000fe60000100800 */
[----:B------:R-:W-:Y:S01]  /*b8980*/  IMAD.X R15, R24, 0x1, R3, P2 ;  /* 0x00000001180f7824 */ /* 0x000fe200010e0603 */
[----:B------:R-:W-:-:S04]  /*b8990*/  F2FP.SATFINITE.E4M3.F32.PACK_AB_MERGE_C R10, R105, R104, RZ ;  /* 0x00000068690a723e */ /* 0x000fc800048070ff */
[----:B------:R-:W-:Y:S04]  /*b89a0*/  STL.64 [R1+0x9f8], R14 ;  /* 0x0009f80e01007387 */ /* 0x000fe80000100a00 */
[----:B------:R0:W-:Y:S04]  /*b89b0*/  STL [R1+0x52fc], R10 ;  /* 0x0052fc0a01007387 */ /* 0x0001e80000100800 */
[----:B------:R-:W-:Y:S04]  /*b89c0*/  STL [R1+0x4c70], R12 ;  /* 0x004c700c01007387 */ /* 0x000fe80000100800 */
[----:B------:R-:W4:Y:S01]  /*b89d0*/  LDL.LU R244, [R1+0xd04] ;  /* 0x000d040001f47983 */ /* 0x000f220000300800 */
[----:B0-----:R-:W-:-:S02]  /*b89e0*/  F2FP.SATFINITE.E4M3.F32.PACK_AB_MERGE_C R10, R107, R106, RZ ;  /* 0x0000006a6b0a723e */ /* 0x001fc400048070ff */
[----:B---3--:R-:W-:Y:S02]  /*b89f0*/  SHF.R.S32.HI R24, RZ, 0x1f, R8 ;  /* 0x0000001fff187819 */ /* 0x008fe40000011408 */
[----:B------:R-:W-:-:S05]  /*b8a00*/  IADD3 R14, P2, R8, R2, RZ ;  /* 0x00000002080e7210 */ /* 0x000fca0007f5e0ff */
[----:B------:R-:W-:-:S05]  /*b8a10*/  IMAD.X R15, R24, 0x1, R13, P2 ;  /* 0x00000001180f7824 */ /* 0x000fca00010e060d */
[----:B------:R0:W-:Y:S04]  /*b8a20*/  STL.64 [R1+0x9f0], R14 ;  /* 0x0009f00e01007387 */ /* 0x0001e80000100a00 */
[----:B------:R1:W-:Y:S01]  /*b8a30*/  STL [R1+0x4c88], R10 ;  /* 0x004c880a01007387 */ /* 0x0003e20000100800 */
[----:B0-----:R-:W-:-:S03]  /*b8a40*/  IADD3 R14, P2, R8, R0, RZ ;  /* 0x00000000080e7210 */ /* 0x001fc60007f5e0ff */
[----:B------:R-:W-:Y:S02]  /*b8a50*/  STL [R1+0x5300], R251 ;  /* 0x005300fb01007387 */ /* 0x000fe40000100800 */
[----:B------:R-:W-:Y:S02]  /*b8a60*/  IMAD.X R15, R24, 0x1, R7, P2 ;  /* 0x00000001180f7824 */ /* 0x000fe400010e0607 */
[----:B------:R-:W-:Y:S04]  /*b8a70*/  STL [R1+0x5304], R235 ;  /* 0x005304eb01007387 */ /* 0x000fe80000100800 */
[----:B------:R0:W-:Y:S01]  /*b8a80*/  STL.64 [R1+0x9e8], R14 ;  /* 0x0009e80e01007387 */ /* 0x0001e20000100a00 */
[----:B-1----:R-:W-:Y:S02]  /*b8a90*/  F2FP.SATFINITE.E4M3.F32.PACK_AB_MERGE_C R10, R111, R110, RZ ;  /* 0x0000006e6f0a723e */ /* 0x002fe400048070ff */
[----:B0-----:R-:W-:-:S03]  /*b8aa0*/  IADD3 R14, P2, R8, R6, RZ ;  /* 0x00000006080e7210 */ /* 0x001fc60007f5e0ff */
[----:B------:R-:W-:Y:S02]  /*b8ab0*/  STL [R1+0x4c8c], R10 ;  /* 0x004c8c0a01007387 */ /* 0x000fe40000100800 */
[----:B------:R-:W-:-:S05]  /*b8ac0*/  IMAD.X R15, R24, 0x1, R5, P2 ;  /* 0x00000001180f7824 */ /* 0x000fca00010e0605 */
[----:B------:R0:W-:Y:S04]  /*b8ad0*/  STL.64 [R1+0x9e0], R14 ;  /* 0x0009e00e01007387 */ /* 0x0001e80000100a00 */
[----:B------:R-:W3:Y:S01]  /*b8ae0*/  LDL.LU R246, [R1+0x4bb8] ;  /* 0x004bb80001f67983 */ /* 0x000ee20000300800 */
[----:B0-----:R-:W-:-:S03]  /*b8af0*/  IADD3 R14, P2, R8, R4, RZ ;  /* 0x00000004080e7210 */ /* 0x001fc60007f5e0ff */
[----:B------:R-:W3:Y:S02]  /*b8b00*/  LDL.LU R8, [R1+0x4740] ;  /* 0x0047400001087983 */ /* 0x000ee40000300800 */
[----:B------:R-:W-:Y:S01]  /*b8b10*/  IMAD.X R15, R24, 0x1, R3, P2 ;  /* 0x00000001180f7824 */ /* 0x000fe200010e0603 */
[----:B------:R-:W-:-:S04]  /*b8b20*/  F2FP.SATFINITE.E4M3.F32.PACK_AB_MERGE_C R10, R115, R114, RZ ;  /* 0x00000072730a723e */ /* 0x000fc800048070ff */
[----:B------:R-:W-:Y:S01]  /*b8b30*/  STL.64 [R1+0x9d8], R14 ;  /* 0x0009d80e01007387 */ /* 0x000fe20000100a00 */
[----:B------:R-:W-:Y:S02]  /*b8b40*/  F2FP.SATFINITE.E4M3.F32.PACK_AB_MERGE_C R221, R125, R124, RZ ;  /* 0x0000007c7ddd723e */ /* 0x000fe400048070ff */
[----:B------:R-:W-:Y:S02]  /*b8b50*/  F2FP.SATFINITE.E4M3.F32.PACK_AB_MERGE_C R249, R117, R116, RZ ;  /* 0x0000007475f9723e */ /* 0x000fe400048070ff */
[----:B------:R-:W-:Y:S01]  /*b8b60*/  F2FP.SATFINITE.E4M3.F32.PACK_AB_MERGE_C R20, R121, R120, RZ ;  /* 0x000000787914723e */ /* 0x000fe200048070ff */
[----:B------:R0:W-:Y:S04]  /*b8b70*/  STL [R1+0x4c9c], R10 ;  /* 0x004c9c0a01007387 */ /* 0x0001e80000100800 */
[----:B------:R-:W-:Y:S04]  /*b8b80*/  STL [R1+0x5308], R221 ;  /* 0x005308dd01007387 */ /* 0x000fe80000100800 */
[----:B------:R-:W-:Y:S04]  /*b8b90*/  STL [R1+0x530c], R249 ;  /* 0x00530cf901007387 */ /* 0x000fe80000100800 */
[----:B------:R-:W-:Y:S01]  /*b8ba0*/  STL [R1+0x5310], R20 ;  /* 0x0053101401007387 */ /* 0x000fe20000100800 */
[----:B0-----:R-:W-:-:S02]  /*b8bb0*/  F2FP.SATFINITE.E4M3.F32.PACK_AB_MERGE_C R10, R119, R118, RZ ;  /* 0x00000076770a723e */ /* 0x001fc400048070ff */
[----:B------:R-:W-:Y:S02]  /*b8bc0*/  F2FP.SATFINITE.E4M3.F32.PACK_AB_MERGE_C R12, R123, R122, RZ ;  /* 0x0000007a7b0c723e */ /* 0x000fe400048070ff */
[----:B------:R-:W-:-:S04]  /*b8bd0*/  LOP3.LUT R176, R176, 0xffff, RZ, 0xc0, !PT ;  /* 0x0000ffffb0b07812 */ /* 0x000fc800078ec0ff */
[----:B------:R-:W-:Y:S02]  /*b8be0*/  PRMT R25, R176, 0x3340, R0 ;  /* 0x00003340b0197816 */ /* 0x000fe40000000000 */
[----:B--2---:R-:W-:Y:S02]  /*b8bf0*/  SHF.R.S32.HI R24, RZ, 0x1f, R11 ;  /* 0x0000001fff187819 */ /* 0x004fe4000001140b */
[----:B------:R-:W-:-:S05]  /*b8c00*/  IADD3 R14, P2, R11, R2, RZ ;  /* 0x000000020b0e7210 */ /* 0x000fca0007f5e0ff */
[----:B------:R-:W-:-:S05]  /*b8c10*/  IMAD.X R15, R24, 0x1, R13, P2 ;  /* 0x00000001180f7824 */ /* 0x000fca00010e060d */
[----:B------:R0:W-:Y:S02]  /*b8c20*/  STL.64 [R1+0x9d0], R14 ;  /* 0x0009d00e01007387 */ /* 0x0001e40000100a00 */
[----:B0-----:R-:W-:Y:S02]  /*b8c30*/  IADD3 R14, P2, R11, R0, RZ ;  /* 0x000000000b0e7210 */ /* 0x001fe40007f5e0ff */
[----:B------:R0:W-:Y:S03]  /*b8c40*/  STL [R1+0x4c98], R10 ;  /* 0x004c980a01007387 */ /* 0x0001e60000100800 */
[----:B------:R-:W-:-:S05]  /*b8c50*/  IMAD.X R15, R24, 0x1, R7, P2 ;  /* 0x00000001180f7824 */ /* 0x000fca00010e0607 */
[----:B------:R1:W-:Y:S01]  /*b8c60*/  STL.64 [R1+0x9c8], R14 ;  /* 0x0009c80e01007387 */ /* 0x0003e20000100a00 */
[----:B0-----:R-:W-:-:S03]  /*b8c70*/  F2FP.SATFINITE.E4M3.F32.PACK_AB_MERGE_C R10, R127, R126, RZ ;  /* 0x0000007e7f0a723e */ /* 0x001fc600048070ff */
[----:B------:R-:W-:Y:S01]  /*b8c80*/  STL [R1+0x4cb4], R12 ;  /* 0x004cb40c01007387 */ /* 0x000fe20000100800 */
[----:B-1----:R-:W-:-:S03]  /*b8c90*/  IADD3 R14, P2, R11, R6, RZ ;  /* 0x000000060b0e7210 */ /* 0x002fc60007f5e0ff */
[----:B------:R-:W-:Y:S02]  /*b8ca0*/  STL [R1+0x4cc0], R10 ;  /* 0x004cc00a01007387 */ /* 0x000fe40000100800 */
[----:B------:R-:W-:Y:S02]  /*b8cb0*/  IMAD.X R15, R24, 0x1, R5, P2 ;  /* 0x00000001180f7824 */ /* 0x000fe400010e0605 */
[----:B------:R-:W2:Y:S04]  /*b8cc0*/  LDL.LU R248, [R1+0x4bc8] ;  /* 0x004bc80001f87983 */ /* 0x000ea80000300800 */
[----:B------:R0:W-:Y:S02]  /*b8cd0*/  STL.64 [R1+0x9c0], R14 ;  /* 0x0009c00e01007387 */ /* 0x0001e40000100a00 */
[----:B0-----:R-:W-:-:S02]  /*b8ce0*/  IADD3 R14, P2, R11, R4, RZ ;  /* 0x000000040b0e7210 */ /* 0x001fc40007f5e0ff */
[----:B------:R-:W2:Y:S03]  /*b8cf0*/  LDL.LU R11, [R1+0x4744] ;  /* 0x00474400010b7983 */ /* 0x000ea60000300800 */
[----:B------:R-:W-:-:S05]  /*b8d00*/  IMAD.X R15, R24, 0x1, R3, P2 ;  /* 0x00000001180f7824 */ /* 0x000fca00010e0603 */
[----:B------:R0:W-:Y:S01]  /*b8d10*/  STL.64 [R1+0x9b8], R14 ;  /* 0x0009b80e01007387 */ /* 0x0001e20000100a00 */
[----:B------:R-:W-:Y:S02]  /*b8d20*/  F2FP.SATFINITE.E4M3.F32.PACK_AB_MERGE_C R12, R135, R134, RZ ;  /* 0x00000086870c723e */ /* 0x000fe400048070ff */
[----:B----4-:R-:W-:Y:S02]  /*b8d30*/  SHF.R.S32.HI R24, RZ, 0x1f, R244 ;  /* 0x0000001fff187819 */ /* 0x010fe400000114f4 */
[----:B------:R-:W-:Y:S02]  /*b8d40*/  F2FP.SATFINITE.E4M3.F32.PACK_AB_MERGE_C R10, R143, R142, RZ ;  /* 0x0000008e8f0a723e */ /* 0x000fe400048070ff */
[----:B0-----:R-:W-:-:S05]  /*b8d50*/  F2FP.SATFINITE.E4M3.F32.PACK_AB_MERGE_C R14, R131, R130, RZ ;  /* 0x00000082830e723e */ /* 0x001fca00048070ff */
[----:B------:R0:W-:Y:S04]  /*b8d60*/  STL [R1+0x4cd4], R14 ;  /* 0x004cd40e01007387 */ /* 0x0001e80000100800 */
[----:B------:R1:W-:Y:S01]  /*b8d70*/  STL [R1+0x4cd8], R12 ;  /* 0x004cd80c01007387 */ /* 0x0003e20000100800 */
[----:B0-----:R-:W-:-:S03]  /*b8d80*/  IADD3 R14, P2, R244, R2, RZ ;  /* 0x00000002f40e7210 */ /* 0x001fc60007f5e0ff */
[----:B------:R0:W-:Y:S01]  /*b8d90*/  STL [R1+0x4cec], R10 ;  /* 0x004cec0a01007387 */ /* 0x0001e20000100800 */
[----:B-1----:R-:W-:Y:S01]  /*b8da0*/  F2FP.SATFINITE.E4M3.F32.PACK_AB_MERGE_C R12, R147, R146, RZ ;  /* 0x00000092930c723e */ /* 0x002fe200048070ff */
[----:B------:R-:W-:Y:S01]  /*b8db0*/  IMAD.X R15, R24, 0x1, R13, P2 ;  /* 0x00000001180f7824 */ /* 0x000fe200010e060d */
[----:B0-----:R-:W-:-:S04]  /*b8dc0*/  F2FP.SATFINITE.E4M3.F32.PACK_AB_MERGE_C R10, R151, R150, RZ ;  /* 0x00000096970a723e */ /* 0x001fc800048070ff */
[----:B------:R-:W-:Y:S04]  /*b8dd0*/  STL.64 [R1+0x9b0], R14 ;  /* 0x0009b00e01007387 */ /* 0x000fe80000100a00 */
[----:B------:R-:W-:Y:S04]  /*b8de0*/  STL [R1+0x4d0c], R12 ;  /* 0x004d0c0c01007387 */ /* 0x000fe80000100800 */
[----:B------:R-:W-:Y:S01]  /*b8df0*/  STL [R1+0x4d24], R10 ;  /* 0x004d240a01007387 */ /* 0x000fe20000100800 */
[----:B---3--:R-:W-:-:S03]  /*b8e00*/  LOP3.LUT R30, R246, 0xffff, RZ, 0xc0, !PT ;  /* 0x0000fffff61e7812 */ /* 0x008fc600078ec0ff */
[----:B------:R-:W3:Y:S01]  /*b8e10*/  LDL.LU R246, [R1+0x47b4] ;  /* 0x0047b40001f67983 */ /* 0x000ee20000300800 */
[----:B------:R-:W-:-:S04]  /*b8e20*/  LOP3.LUT R29, R8, 0xffff, RZ, 0xc0, !PT ;  /* 0x0000ffff081d7812 */ /* 0x000fc800078ec0ff */
[----:B------:R-:W-:-:S04]  /*b8e30*/  PRMT R28, R30, 0x3340, R29 ;  /* 0x000033401e1c7816 */ /* 0x000fc8000000001d */
[----:B------:R-:W-:-:S05]  /*b8e40*/  PRMT R8, R28, 0x5410, R25 ;  /* 0x000054101c087816 */ /* 0x000fca0000000019 */
[----:B------:R0:W-:Y:S04]  /*b8e50*/  STL [R1+0x514c], R8 ;  /* 0x00514c0801007387 */ /* 0x0001e80000100800 */
[----:B0-----:R-:W4:Y:S01]  /*b8e60*/  LDL.LU R8, [R1+0x46b4] ;  /* 0x0046b40001087983 */ /* 0x001f220000300800 */
[----:B------:R-:W-:Y:S02]  /*b8e70*/  SHF.R.U32.HI R112, RZ, 0x8, R176 ;  /* 0x00000008ff707819 */ /* 0x000fe400000116b0 */
[----:B------:R-:W-:Y:S02]  /*b8e80*/  SHF.R.U32.HI R28, RZ, 0x8, R30 ;  /* 0x00000008ff1c7819 */ /* 0x000fe4000001161e */
[----:B------:R-:W-:Y:S02]  /*b8e90*/  SHF.R.U32.HI R25, RZ, 0x8, R29 ;  /* 0x00000008ff197819 */ /* 0x000fe4000001161d */
[----:B------:R-:W-:-:S02]  /*b8ea0*/  IADD3 R14, P2, R244, R0, RZ ;  /* 0x00000000f40e7210 */ /* 0x000fc40007f5e0ff */
[----:B------:R-:W-:Y:S02]  /*b8eb0*/  LOP3.LUT R112, R112, 0xffff, RZ, 0xc0, !PT ;  /* 0x0000ffff70707812 */ /* 0x000fe400078ec0ff */
[----:B------:R-:W-:Y:S02]  /*b8ec0*/  LOP3.LUT R28, R28, 0xffff, RZ, 0xc0, !PT ;  /* 0x0000ffff1c1c7812 */ /* 0x000fe400078ec0ff */
[----:B------:R-:W-:Y:S01]  /*b8ed0*/  LOP3.LUT R25, R25, 0xffff, RZ, 0xc0, !PT ;  /* 0x0000ffff19197812 */ /* 0x000fe200078ec0ff */
[----:B------:R-:W-:Y:S01]  /*b8ee0*/  IMAD.X R15, R24, 0x1, R7, P2 ;  /* 0x00000001180f7824 */ /* 0x000fe200010e0607 */
[--C-:B------:R-:W-:Y:S02]  /*b8ef0*/  PRMT R112, R112, 0x3340, R0.reuse ;  /* 0x0000334070707816 */ /* 0x100fe40000000000 */
[----:B------:R-:W-:Y:S02]  /*b8f00*/  PRMT R10, R28, 0x3340, R25 ;  /* 0x000033401c0a7816 */ /* 0x000fe40000000019 */
[----:B------:R-:W-:Y:S01]  /*b8f10*/  LOP3.LUT R177, R177, 0xffff, RZ, 0xc0, !PT ;  /* 0x0000ffffb1b17812 */ /* 0x000fe200078ec0ff */
[----:B------:R0:W-:Y:S04]  /*b8f20*/  STL.64 [R1+0x9a8], R14 ;  /* 0x0009a80e01007387 */ /* 0x0001e80000100a00 */
[----:B------:R-:W-:Y:S01]  /*b8f30*/  STL [R1+0x54fc], R112 ;  /* 0x0054fc7001007387 */ /* 0x000fe20000100800 */
[----:B------:R-:W-:-:S03]  /*b8f40*/  PRMT R25, R177, 0x3340, R0 ;  /* 0x00003340b1197816 */ /* 0x000fc60000000000 */
[----:B------:R1:W-:Y:S01]  /*b8f50*/  STL [R1+0x4ed8], R10 ;  /* 0x004ed80a01007387 */ /* 0x0003e20000100800 */
[----:B0-----:R-:W-:-:S05]  /*b8f60*/  IADD3 R14, P2, R244, R6, RZ ;  /* 0x00000006f40e7210 */ /* 0x001fca0007f5e0ff */
[----:B------:R-:W-:Y:S01]  /*b8f70*/  IMAD.X R15, R24, 0x1, R5, P2 ;  /* 0x00000001180f7824 */ /* 0x000fe200010e0605 */
[----:B--2---:R-:W-:Y:S02]  /*b8f80*/  LOP3.LUT R30, R248, 0xffff, RZ, 0xc0, !PT ;  /* 0x0000fffff81e7812 */ /* 0x004fe400078ec0ff */
[----:B------:R-:W2:Y:S01]  /*b8f90*/  LDL.LU R248, [R1+0x47b0] ;  /* 0x0047b00001f87983 */ /* 0x000ea20000300800 */
[----:B------:R-:W-:-:S03]  /*b8fa0*/  LOP3.LUT R29, R11, 0xffff, RZ, 0xc0, !PT ;  /* 0x0000ffff0b1d7812 */ /* 0x000fc600078ec0ff */
[----:B------:R-:W2:Y:S01]  /*b8fb0*/  LDL.LU R11, [R1+0x46b0] ;  /* 0x0046b000010b7983 */ /* 0x000ea20000300800 */
[----:B------:R-:W-:-:S04]  /*b8fc0*/  PRMT R28, R30, 0x3340, R29 ;  /* 0x000033401e1c7816 */ /* 0x000fc8000000001d */
[----:B-1----:R-:W-:-:S05]  /*b8fd0*/  PRMT R10, R28, 0x5410, R25 ;  /* 0x000054101c0a7816 */ /* 0x002fca0000000019 */
[----:B------:R-:W-:Y:S04]  /*b8fe0*/  STL [R1+0x5144], R10 ;  /* 0x0051440a01007387 */ /* 0x000fe80000100800 */
[----:B------:R-:W2:Y:S04]  /*b8ff0*/  LDL.LU R242, [R1+0xd00] ;  /* 0x000d000001f27983 */ /* 0x000ea80000300800 */
[----:B------:R0:W-:Y:S01]  /*b9000*/  STL.64 [R1+0x9a0], R14 ;  /* 0x0009a00e01007387 */ /* 0x0001e20000100a00 */
[----:B------:R-:W-:Y:S02]  /*b9010*/  SHF.R.U32.HI R25, RZ, 0x8, R30 ;  /* 0x00000008ff197819 */ /* 0x000fe4000001161e */
[----:B0-----:R-:W-:-:S05]  /*b9020*/  IADD3 R14, P2, R244, R4, RZ ;  /* 0x00000004f40e7210 */ /* 0x001fca0007f5e0ff */
[----:B------:R-:W-:Y:S01]  /*b9030*/  IMAD.X R15, R24, 0x1, R3, P2 ;  /* 0x00000001180f7824 */ /* 0x000fe200010e0603 */
[----:B------:R-:W-:Y:S02]  /*b9040*/  SHF.R.U32.HI R24, RZ, 0x8, R29 ;  /* 0x00000008ff187819 */ /* 0x000fe4000001161d */
[----:B------:R-:W-:Y:S02]  /*b9050*/  LOP3.LUT R25, R25, 0xffff, RZ, 0xc0, !PT ;  /* 0x0000ffff19197812 */ /* 0x000fe400078ec0ff */
[----:B------:R-:W-:-:S04]  /*b9060*/  LOP3.LUT R24, R24, 0xffff, RZ, 0xc0, !PT ;  /* 0x0000ffff18187812 */ /* 0x000fc800078ec0ff */
[----:B------:R-:W-:Y:S01]  /*b9070*/  PRMT R124, R25, 0x3340, R24 ;  /* 0x00003340197c7816 */ /* 0x000fe20000000018 */
[----:B------:R-:W-:Y:S04]  /*b9080*/  STL.64 [R1+0x998], R14 ;  /* 0x0009980e01007387 */ /* 0x000fe80000100a00 */
[----:B------:R-:W-:Y:S01]  /*b9090*/  STL [R1+0x5508], R124 ;  /* 0x0055087c01007387 */ /* 0x000fe20000100800 */
[----:B---3--:R-:W-:-:S03]  /*b90a0*/  LOP3.LUT R29, R246, 0xffff, RZ, 0xc0, !PT ;  /* 0x0000fffff61d7812 */ /* 0x008fc600078ec0ff */
[----:B------:R-:W3:Y:S01]  /*b90b0*/  LDL.LU R246, [R1+0x4bfc] ;  /* 0x004bfc0001f67983 */ /* 0x000ee20000300800 */
[----:B----4-:R-:W-:-:S03]  /*b90c0*/  LOP3.LUT R28, R8, 0xffff, RZ, 0xc0, !PT ;  /* 0x0000ffff081c7812 */ /* 0x010fc600078ec0ff */
[----:B------:R-:W4:Y:S01]  /*b90d0*/  LDL.LU R8, [R1+0x4750] ;  /* 0x0047500001087983 */ /* 0x000f220000300800 */
[----:B------:R-:W-:Y:S02]  /*b90e0*/  LOP3.LUT R154, R154, 0xffff, RZ, 0xc0, !PT ;  /* 0x0000ffff9a9a7812 */ /* 0x000fe400078ec0ff */
[----:B------:R-:W-:Y:S02]  /*b90f0*/  PRMT R25, R29, 0x3340, R28 ;  /* 0x000033401d197816 */ /* 0x000fe4000000001c */
[----:B------:R-:W-:Y:S02]  /*b9100*/  PRMT R24, R154, 0x3340, R0 ;  /* 0x000033409a187816 */ /* 0x000fe40000000000 */
[----:B------:R-:W-:Y:S02]  /*b9110*/  SHF.R.U32.HI R111, RZ, 0x8, R177 ;  /* 0x00000008ff6f7819 */ /* 0x000fe400000116b1 */
[----:B------:R-:W-:Y:S02]  /*b9120*/  PRMT R10, R25, 0x5410, R24 ;  /* 0x00005410190a7816 */ /* 0x000fe40000000018 */
[----:B------:R-:W-:-:S02]  /*b9130*/  SHF.R.U32.HI R25, RZ, 0x8, R29 ;  /* 0x00000008ff197819 */ /* 0x000fc4000001161d */
[----:B------:R-:W-:Y:S02]  /*b9140*/  SHF.R.U32.HI R24, RZ, 0x8, R28 ;  /* 0x00000008ff187819 */ /* 0x000fe4000001161c */
[----:B------:R-:W-:Y:S01]  /*b9150*/  LOP3.LUT R111, R111, 0xffff, RZ, 0xc0, !PT ;  /* 0x0000ffff6f6f7812 */ /* 0x000fe200078ec0ff */
[----:B------:R0:W-:Y:S01]  /*b9160*/  STL [R1+0x513c], R10 ;  /* 0x00513c0a01007387 */ /* 0x0001e20000100800 */
[----:B------:R-:W-:Y:S02]  /*b9170*/  LOP3.LUT R25, R25, 0xffff, RZ, 0xc0, !PT ;  /* 0x0000ffff19197812 */ /* 0x000fe400078ec0ff */
[----:B------:R-:W-:Y:S02]  /*b9180*/  LOP3.LUT R24, R24, 0xffff, RZ, 0xc0, !PT ;  /* 0x0000ffff18187812 */ /* 0x000fe400078ec0ff */
[----:B------:R-:W-:Y:S02]  /*b9190*/  PRMT R111, R111, 0x3340, R0 ;  /* 0x000033406f6f7816 */ /* 0x000fe40000000000 */
[----:B------:R-:W-:-:S02]  /*b91a0*/  PRMT R123, R25, 0x3340, R24 ;  /* 0x00003340197b7816 */ /* 0x000fc40000000018 */
[----:B0-----:R-:W-:Y:S01]  /*b91b0*/  LOP3.LUT R10, R153, 0xffff, RZ, 0xc0, !PT ;  /* 0x0000ffff990a7812 */ /* 0x001fe200078ec0ff */
[----:B------:R-:W-:Y:S03]  /*b91c0*/  STL [R1+0x550c], R111 ;  /* 0x00550c6f01007387 */ /* 0x000fe60000100800 */
[----:B------:R-:W-:Y:S01]  /*b91d0*/  PRMT R24, R10, 0x3340, R0 ;  /* 0x000033400a187816 */ /* 0x000fe20000000000 */
[----:B------:R-:W-:Y:S04]  /*b91e0*/  STL [R1+0x5510], R123 ;  /* 0x0055107b01007387 */ /* 0x000fe80000100800 */
[----:B------:R0:W-:Y:S01]  /*b91f0*/  STL [R1+0x518c], R10 ;  /* 0x00518c0a01007387 */ /* 0x0001e20000100800 */
[----:B------:R-:W-:-:S04]  /*b9200*/  SHF.R.U32.HI R110, RZ, 0x8, R154 ;  /* 0x00000008ff6e7819 */ /* 0x000fc8000001169a */
[----:B------:R-:W-:-:S04]  /*b9210*/  LOP3.LUT R110, R110, 0xffff, RZ, 0xc0, !PT ;  /* 0x0000ffff6e6e7812 */ /* 0x000fc800078ec0ff */
[----:B------:R-:W-:Y:S02]  /*b9220*/  PRMT R110, R110, 0x3340, R0 ;  /* 0x000033406e6e7816 */ /* 0x000fe40000000000 */
[----:B--2---:R-:W-:Y:S02]  /*b9230*/  LOP3.LUT R29, R248, 0xffff, RZ, 0xc0, !PT ;  /* 0x0000fffff81d7812 */ /* 0x004fe400078ec0ff */
[----:B------:R-:W-:-:S04]  /*b9240*/  LOP3.LUT R28, R11, 0xffff, RZ, 0xc0, !PT ;  /* 0x0000ffff0b1c7812 */ /* 0x000fc800078ec0ff */
[----:B------:R-:W-:-:S04]  /*b9250*/  PRMT R25, R29, 0x3340, R28 ;  /* 0x000033401d197816 */ /* 0x000fc8000000001c */
[----:B------:R-:W-:Y:S02]  /*b9260*/  PRMT R12, R25, 0x5410, R24 ;  /* 0x00005410190c7816 */ /* 0x000fe40000000018 */
[----:B------:R-:W-:Y:S02]  /*b9270*/  SHF.R.S32.HI R24, RZ, 0x1f, R242 ;  /* 0x0000001fff187819 */ /* 0x000fe400000114f2 */
[----:B0-----:R-:W-:Y:S01]  /*b9280*/  IADD3 R10, P2, R242, R2, RZ ;  /* 0x00000002f20a7210 */ /* 0x001fe20007f5e0ff */
[----:B------:R-:W-:Y:S04]  /*b9290*/  STL [R1+0x5134], R12 ;  /* 0x0051340c01007387 */ /* 0x000fe80000100800 */
[----:B------:R-:W-:Y:S01]  /*b92a0*/  IMAD.X R11, R24, 0x1, R13, P2 ;  /* 0x00000001180b7824 */ /* 0x000fe200010e060d */
[----:B------:R-:W2:Y:S04]  /*b92b0*/  LDL.LU R248, [R1+0x4c0c] ;  /* 0x004c0c0001f87983 */ /* 0x000ea80000300800 */
[----:B------:R0:W-:Y:S01]  /*b92c0*/  STL.64 [R1+0x990], R10 ;  /* 0x0009900a01007387 */ /* 0x0001e20000100a00 */
[----:B------:R-:W-:-:S03]  /*b92d0*/  SHF.R.U32.HI R29, RZ, 0x8, R29 ;  /* 0x00000008ff1d7819 */ /* 0x000fc6000001161d */
[----:B0-----:R-:W2:Y:S01]  /*b92e0*/  LDL.LU R11, [R1+0x4754] ;  /* 0x00475400010b7983 */ /* 0x001ea20000300800 */
[----:B------:R-:W-:Y:S02]  /*b92f0*/  SHF.R.U32.HI R25, RZ, 0x8, R28 ;  /* 0x00000008ff197819 */ /* 0x000fe4000001161c */
[----:B------:R-:W-:Y:S02]  /*b9300*/  LOP3.LUT R28, R29, 0xffff, RZ, 0xc0, !PT ;  /* 0x0000ffff1d1c7812 */ /* 0x000fe400078ec0ff */
[----:B------:R-:W-:-:S04]  /*b9310*/  LOP3.LUT R25, R25, 0xffff, RZ, 0xc0, !PT ;  /* 0x0000ffff19197812 */ /* 0x000fc800078ec0ff */
[----:B------:R-:W-:Y:S01]  /*b9320*/  PRMT R222, R28, 0x3340, R25 ;  /* 0x000033401cde7816 */ /* 0x000fe20000000019 */
[----:B------:R-:W-:Y:S04]  /*b9330*/  STL [R1+0x5514], R110 ;  /* 0x0055146e01007387 */ /* 0x000fe80000100800 */
[----:B------:R-:W-:Y:S04]  /*b9340*/  STL [R1+0x540c], R222 ;  /* 0x00540cde01007387 */ /* 0x000fe80000100800 */
[----:B------:R-:W2:Y:S01]  /*b9350*/  LDL.LU R244, [R1+0x47bc] ;  /* 0x0047bc0001f47983 */ /* 0x000ea20000300800 */
[----:B----4-:R-:W-:-:S03]  /*b9360*/  LOP3.LUT R29, R8, 0xffff, RZ, 0xc0, !PT ;  /* 0x0000ffff081d7812 */ /* 0x010fc600078ec0ff */
[----:B------:R-:W4:Y:S01]  /*b9370*/  LDL.LU R8, [R1+0x46c4] ;  /* 0x0046c40001087983 */ /* 0x000f220000300800 */
[----:B---3--:R-:W-:Y:S02]  /*b9380*/  LOP3.LUT R30, R246, 0xffff, RZ, 0xc0, !PT ;  /* 0x0000fffff61e7812 */ /* 0x008fe400078ec0ff */
[----:B------:R-:W-:Y:S02]  /*b9390*/  LOP3.LUT R180, R180, 0xffff, RZ, 0xc0, !PT ;  /* 0x0000ffffb4b47812 */ /* 0x000fe400078ec0ff */
[----:B------:R-:W-:Y:S02]  /*b93a0*/  PRMT R28, R30, 0x3340, R29 ;  /* 0x000033401e1c7816 */ /* 0x000fe4000000001d */
[----:B------:R-:W-:Y:S02]  /*b93b0*/  PRMT R25, R180, 0x3340, R0 ;  /* 0x00003340b4197816 */ /* 0x000fe40000000000 */
[----:B------:R-:W-:Y:S02]  /*b93c0*/  IADD3 R14, P2, R242, R0, RZ ;  /* 0x00000000f20e7210 */ /* 0x000fe40007f5e0ff */
[----:B------:R-:W-:-:S02]  /*b93d0*/  PRMT R10, R28, 0x5410, R25 ;  /* 0x000054101c0a7816 */ /* 0x000fc40000000019 */
[----:B------:R-:W-:Y:S02]  /*b93e0*/  SHF.R.U32.HI R96, RZ, 0x8, R180 ;  /* 0x00000008ff607819 */ /* 0x000fe400000116b4 */
[----:B------:R-:W-:Y:S02]  /*b93f0*/  SHF.R.U32.HI R28, RZ, 0x8, R30 ;  /* 0x00000008ff1c7819 */ /* 0x000fe4000001161e */
[----:B------:R-:W-:Y:S01]  /*b9400*/  SHF.R.U32.HI R25, RZ, 0x8, R29 ;  /* 0x00000008ff197819 */ /* 0x000fe2000001161d */
[----:B------:R-:W-:Y:S01]  /*b9410*/  IMAD.X R15, R24, 0x1, R7, P2 ;  /* 0x00000001180f7824 */ /* 0x000fe200010e0607 */
[----:B------:R-:W-:Y:S02]  /*b9420*/  LOP3.LUT R96, R96, 0xffff, RZ, 0xc0, !PT ;  /* 0x0000ffff60607812 */ /* 0x000fe400078ec0ff */
[----:B------:R-:W-:Y:S02]  /*b9430*/  LOP3.LUT R28, R28, 0xffff, RZ, 0xc0, !PT ;  /* 0x0000ffff1c1c7812 */ /* 0x000fe400078ec0ff */
[----:B------:R-:W-:Y:S01]  /*b9440*/  LOP3.LUT R25, R25, 0xffff, RZ, 0xc0, !PT ;  /* 0x0000ffff19197812 */ /* 0x000fe200078ec0ff */
[----:B------:R0:W-:Y:S01]  /*b9450*/  STL [R1+0x5128], R10 ;  /* 0x0051280a01007387 */ /* 0x0001e20000100800 */
[----:B------:R-:W-:-:S02]  /*b9460*/  LOP3.LUT R179, R179, 0xffff, RZ, 0xc0, !PT ;  /* 0x0000ffffb3b37812 */ /* 0x000fc400078ec0ff */
[--C-:B------:R-:W-:Y:S01]  /*b9470*/  PRMT R96, R96, 0x3340, R0.reuse ;  /* 0x0000334060607816 */ /* 0x100fe20000000000 */
[----:B------:R1:W-:Y:S01]  /*b9480*/  STL.64 [R1+0x988], R14 ;  /* 0x0009880e01007387 */ /* 0x0003e20000100a00 */
[----:B0-----:R-:W-:Y:S02]  /*b9490*/  PRMT R10, R28, 0x3340, R25 ;  /* 0x000033401c0a7816 */ /* 0x001fe40000000019 */
[----:B------:R-:W-:Y:S01]  /*b94a0*/  PRMT R25, R179, 0x3340, R0 ;  /* 0x00003340b3197816 */ /* 0x000fe20000000000 */
[----:B------:R-:W-:Y:S01]  /*b94b0*/  STL [R1+0x5518], R96 ;  /* 0x0055186001007387 */ /* 0x000fe20000100800 */
[----:B-1----:R-:W-:-:S03]  /*b94c0*/  IADD3 R14, P2, R242, R6, RZ ;  /* 0x00000006f20e7210 */ /* 0x002fc60007f5e0ff */
[----:B------:R0:W-:Y:S02]  /*b94d0*/  STL [R1+0x4bfc], R10 ;  /* 0x004bfc0a01007387 */ /* 0x0001e40000100800 */
[----:B------:R-:W-:Y:S02]  /*b94e0*/  IMAD.X R15, R24, 0x1, R5, P2 ;  /* 0x00000001180f7824 */ /* 0x000fe400010e0605 */
[----:B------:R-:W3:Y:S01]  /*b94f0*/  LDL.LU R246, [R1+0x47b8] ;  /* 0x0047b80001f67983 */ /* 0x000ee20000300800 */
[----:B--2---:R-:W-:-:S03]  /*b9500*/  LOP3.LUT R30, R248, 0xffff, RZ, 0xc0, !PT ;  /* 0x0000fffff81e7812 */ /* 0x004fc600078ec0ff */
[----:B------:R-:W2:Y:S01]  /*b9510*/  LDL.LU R248, [R1+0x46c0] ;  /* 0x0046c00001f87983 */ /* 0x000ea20000300800 */
[----:B------:R-:W-:-:S03]  /*b9520*/  LOP3.LUT R29, R11, 0xffff, RZ, 0xc0, !PT ;  /* 0x0000ffff0b1d7812 */ /* 0x000fc600078ec0ff */
[----:B------:R-:W2:Y:S01]  /*b9530*/  LDL.LU R11, [R1+0xcfc] ;  /* 0x000cfc00010b7983 */ /* 0x000ea20000300800 */
[----:B------:R-:W-:-:S04]  /*b9540*/  PRMT R28, R30, 0x3340, R29 ;  /* 0x000033401e1c7816 */ /* 0x000fc8000000001d */
[----:B0-----:R-:W-:-:S05]  /*b9550*/  PRMT R10, R28, 0x5410, R25 ;  /* 0x000054101c0a7816 */ /* 0x001fca0000000019 */
[----:B------:R-:W-:Y:S04]  /*b9560*/  STL [R1+0x5120], R10 ;  /* 0x0051200a01007387 */ /* 0x000fe80000100800 */
[----:B------:R0:W-:Y:S02]  /*b9570*/  STL.64 [R1+0x980], R14 ;  /* 0x0009800e01007387 */ /* 0x0001e40000100a00 */
[----:B0-----:R-:W-:-:S05]  /*b9580*/  IADD3 R14, P2, R242, R4, RZ ;  /* 0x00000004f20e7210 */ /* 0x001fca0007f5e0ff */
[----:B------:R-:W-:Y:S01]  /*b9590*/  IMAD.X R15, R24, 0x1, R3, P2 ;  /* 0x00000001180f7824 */ /* 0x000fe200010e0603 */
[----:B------:R-:W-:Y:S02]  /*b95a0*/  SHF.R.U32.HI R24, RZ, 0x8, R29 ;  /* 0x00000008ff187819 */ /* 0x000fe4000001161d */
[----:B------:R-:W-:Y:S02]  /*b95b0*/  LOP3.LUT R29, R244, 0xffff, RZ, 0xc0, !PT ;  /* 0x0000fffff41d7812 */ /* 0x000fe400078ec0ff */
[----:B------:R-:W-:Y:S04]  /*b95c0*/  STL.64 [R1+0x978], R14 ;  /* 0x0009780e01007387 */ /* 0x000fe80000100a00 */
[----:B------:R-:W2:Y:S01]  /*b95d0*/  LDL.LU R244, [R1+0x4c4c] ;  /* 0x004c4c0001f47983 */ /* 0x000ea20000300800 */
[----:B----4-:R-:W-:-:S03]  /*b95e0*/  LOP3.LUT R28, R8, 0xffff, RZ, 0xc0, !PT ;  /* 0x0000ffff081c7812 */ /* 0x010fc600078ec0ff */
[----:B------:R-:W4:Y:S01]  /*b95f0*/  LDL.LU R8, [R1+0x4760] ;  /* 0x0047600001087983 */ /* 0x000f220000300800 */
[----:B------:R-:W-:Y:S02]  /*b9600*/  SHF.R.U32.HI R25, RZ, 0x8, R30 ;  /* 0x00000008ff197819 */ /* 0x000fe4000001161e */
[----:B------:R-:W-:Y:S02]  /*b9610*/  LOP3.LUT R24, R24, 0xffff, RZ, 0xc0, !PT ;  /* 0x0000ffff18187812 */ /* 0x000fe400078ec0ff */
[----:B------:R-:W-:Y:S02]  /*b9620*/  LOP3.LUT R25, R25, 0xffff, RZ, 0xc0, !PT ;  /* 0x0000ffff19197812 */ /* 0x000fe400078ec0ff */
[----:B------:R-:W-:Y:S02]  /*b9630*/  LOP3.LUT R156, R156, 0xffff, RZ, 0xc0, !PT ;  /* 0x0000ffff9c9c7812 */ /* 0x000fe400078ec0ff */
[----:B------:R-:W-:Y:S02]  /*b9640*/  PRMT R121, R25, 0x3340, R24 ;  /* 0x0000334019797816 */ /* 0x000fe40000000018 */
[----:B------:R-:W-:-:S02]  /*b9650*/  PRMT R24, R156, 0x3340, R0 ;  /* 0x000033409c187816 */ /* 0x000fc40000000000 */
[----:B------:R-:W-:-:S04]  /*b9660*/  PRMT R25, R29, 0x3340, R28 ;  /* 0x000033401d197816 */ /* 0x000fc8000000001c */
[----:B------:R-:W-:Y:S02]  /*b9670*/  PRMT R10, R25, 0x5410, R24 ;  /* 0x00005410190a7816 */ /* 0x000fe40000000018 */
[----:B------:R-:W-:Y:S02]  /*b9680*/  SHF.R.U32.HI R25, RZ, 0x8, R29 ;  /* 0x00000008ff197819 */ /* 0x000fe4000001161d */
[----:B------:R-:W-:Y:S02]  /*b9690*/  SHF.R.U32.HI R24, RZ, 0x8, R28 ;  /* 0x00000008ff187819 */ /* 0x000fe4000001161c */
[----:B------:R-:W-:Y:S02]  /*b96a0*/  LOP3.LUT R25, R25, 0xffff, RZ, 0xc0, !PT ;  /* 0x0000ffff19197812 */ /* 0x000fe400078ec0ff */
[----:B------:R-:W-:Y:S01]  /*b96b0*/  LOP3.LUT R24, R24, 0xffff, RZ, 0xc0, !PT ;  /* 0x0000ffff18187812 */ /* 0x000fe200078ec0ff */
[----:B------:R0:W-:Y:S03]  /*b96c0*/  STL [R1+0x511c], R10 ;  /* 0x00511c0a01007387 */ /* 0x0001e60000100800 */
[----:B------:R-:W-:-:S02]  /*b96d0*/  PRMT R12, R25, 0x3340, R24 ;  /* 0x00003340190c7816 */ /* 0x000fc40000000018 */
[----:B0-----:R-:W-:-:S03]  /*b96e0*/  LOP3.LUT R10, R155, 0xffff, RZ, 0xc0, !PT ;  /* 0x0000ffff9b0a7812 */ /* 0x001fc600078ec0ff */
[----:B------:R-:W-:Y:S04]  /*b96f0*/  STL [R1+0x4bc8], R12 ;  /* 0x004bc80c01007387 */ /* 0x000fe80000100800 */
[----:B------:R0:W-:Y:S01]  /*b9700*/  STL [R1+0x5188], R10 ;  /* 0x0051880a01007387 */ /* 0x0001e20000100800 */
[----:B---3--:R-:W-:-:S03]  /*b9710*/  LOP3.LUT R29, R246, 0xffff, RZ, 0xc0, !PT ;  /* 0x0000fffff61d7812 */ /* 0x008fc600078ec0ff */
[----:B------:R-:W3:Y:S01]  /*b9720*/  LDL.LU R246, [R1+0x4c6c] ;  /* 0x004c6c0001f67983 */ /* 0x000ee20000300800 */
[----:B------:R-:W-:Y:S02]  /*b9730*/  PRMT R24, R10, 0x3340, R0 ;  /* 0x000033400a187816 */ /* 0x000fe40000000000 */
[----:B------:R-:W-:Y:S02]  /*b9740*/  LOP3.LUT R182, R182, 0xffff, RZ, 0xc0, !PT ;  /* 0x0000ffffb6b67812 */ /* 0x000fe400078ec0ff */
[----:B--2---:R-:W-:Y:S02]  /*b9750*/  LOP3.LUT R28, R248, 0xffff, RZ, 0xc0, !PT ;  /* 0x0000fffff81c7812 */ /* 0x004fe400078ec0ff */
[----:B------:R-:W2:Y:S02]  /*b9760*/  LDL.LU R248, [R1+0x4764] ;  /* 0x0047640001f87983 */ /* 0x000ea40000300800 */
[----:B------:R-:W-:Y:S02]  /*b9770*/  PRMT R25, R29, 0x3340, R28 ;  /* 0x000033401d197816 */ /* 0x000fe4000000001c */
[----:B------:R-:W-:-:S02]  /*b9780*/  SHF.R.U32.HI R29, RZ, 0x8, R29 ;  /* 0x00000008ff1d7819 */ /* 0x000fc4000001161d */
[----:B0-----:R-:W-:Y:S02]  /*b9790*/  PRMT R10, R25, 0x5410, R24 ;  /* 0x00005410190a7816 */ /* 0x001fe40000000018 */
[----:B------:R-:W-:Y:S02]  /*b97a0*/  SHF.R.U32.HI R25, RZ, 0x8, R28 ;  /* 0x00000008ff197819 */ /* 0x000fe4000001161c */
[----:B------:R-:W-:Y:S02]  /*b97b0*/  LOP3.LUT R28, R29, 0xffff, RZ, 0xc0, !PT ;  /* 0x0000ffff1d1c7812 */ /* 0x000fe400078ec0ff */
[----:B------:R-:W-:Y:S02]  /*b97c0*/  LOP3.LUT R25, R25, 0xffff, RZ, 0xc0, !PT ;  /* 0x0000ffff19197812 */ /* 0x000fe400078ec0ff */
[----:B------:R-:W-:Y:S02]  /*b97d0*/  SHF.R.S32.HI R24, RZ, 0x1f, R11 ;  /* 0x0000001fff187819 */ /* 0x000fe4000001140b */
[----:B------:R-:W-:Y:S01]  /*b97e0*/  IADD3 R14, P2, R11, R2, RZ ;  /* 0x000000020b0e7210 */ /* 0x000fe20007f5e0ff */
[----:B------:R0:W-:Y:S04]  /*b97f0*/  STL [R1+0x510c], R10 ;  /* 0x00510c0a01007387 */ /* 0x0001e80000100800 */
[----:B------:R-:W-:Y:S01]  /*b9800*/  IMAD.X R15, R24, 0x1, R13, P2 ;  /* 0x00000001180f7824 */ /* 0x000fe200010e060d */
[----:B0-----:R-:W-:-:S02]  /*b9810*/  PRMT R10, R28, 0x3340, R25 ;  /* 0x000033401c0a7816 */ /* 0x001fc40000000019 */
[----:B------:R-:W-:Y:S02]  /*b9820*/  PRMT R25, R182, 0x3340, R0 ;  /* 0x00003340b6197816 */ /* 0x000fe40000000000 */
[----:B------:R-:W-:Y:S04]  /*b9830*/  STL.64 [R1+0x970], R14 ;  /* 0x0009700e01007387 */ /* 0x000fe80000100a00 */
[----:B------:R-:W-:Y:S01]  /*b9840*/  STL [R1+0x4f38], R10 ;  /* 0x004f380a01007387 */ /* 0x000fe20000100800 */
[----:B------:R-:W-:-:S03]  /*b9850*/  LOP3.LUT R30, R244, 0xffff, RZ, 0xc0, !PT ;  /* 0x0000fffff41e7812 */ /* 0x000fc600078ec0ff */
[----:B------:R-:W2:Y:S01]  /*b9860*/  LDL.LU R244, [R1+0x47c0] ;  /* 0x0047c00001f47983 */ /* 0x000ea20000300800 */
[----:B----4-:R-:W-:-:S04]  /*b9870*/  LOP3.LUT R29, R8, 0xffff, RZ, 0xc0, !PT ;  /* 0x0000ffff081d7812 */ /* 0x010fc800078ec0ff */
[----:B------:R-:W-:-:S04]  /*b9880*/  PRMT R28, R30, 0x3340, R29 ;  /* 0x000033401e1c7816 */ /* 0x000fc8000000001d */
[----:B------:R-:W-:-:S05]  /*b9890*/  PRMT R8, R28, 0x5410, R25 ;  /* 0x000054101c087816 */ /* 0x000fca0000000019 */
[----:B------:R0:W-:Y:S04]  /*b98a0*/  STL [R1+0x5014], R8 ;  /* 0x0050140801007387 */ /* 0x0001e80000100800 */
[----:B0-----:R-:W4:Y:S01]  /*b98b0*/  LDL.LU R8, [R1+0x46d4] ;  /* 0x0046d40001087983 */ /* 0x001f220000300800 */
[----:B------:R-:W-:Y:S02]  /*b98c0*/  SHF.R.U32.HI R28, RZ, 0x8, R30 ;  /* 0x00000008ff1c7819 */ /* 0x000fe4000001161e */
[----:B------:R-:W-:Y:S02]  /*b98d0*/  SHF.R.U32.HI R25, RZ, 0x8, R29 ;  /* 0x00000008ff197819 */ /* 0x000fe4000001161d */
[----:B------:R-:W-:Y:S02]  /*b98e0*/  IADD3 R14, P2, R11, R0, RZ ;  /* 0x000000000b0e7210 */ /* 0x000fe40007f5e0ff */
[----:B------:R-:W-:-:S02]  /*b98f0*/  LOP3.LUT R28, R28, 0xffff, RZ, 0xc0, !PT ;  /* 0x0000ffff1c1c7812 */ /* 0x000fc400078ec0ff */
[----:B------:R-:W-:Y:S01]  /*b9900*/  LOP3.LUT R25, R25, 0xffff, RZ, 0xc0, !PT ;  /* 0x0000ffff19197812 */ /* 0x000fe200078ec0ff */
[----:B------:R-:W-:Y:S01]  /*b9910*/  IMAD.X R15, R24, 0x1, R7, P2 ;  /* 0x00000001180f7824 */ /* 0x000fe200010e0607 */
[----:B------:R-:W-:Y:S02]  /*b9920*/  LOP3.LUT R181, R181, 0xffff, RZ, 0xc0, !PT ;  /* 0x0000ffffb5b57812 */ /* 0x000fe400078ec0ff */
[----:B------:R-:W-:Y:S02]  /*b9930*/  PRMT R120, R28, 0x3340, R25 ;  /* 0x000033401c787816 */ /* 0x000fe40000000019 */
[----:B------:R-:W-:Y:S01]  /*b9940*/  PRMT R25, R181, 0x3340, R0 ;  /* 0x00003340b5197816 */ /* 0x000fe20000000000 */
[----:B------:R0:W-:Y:S04]  /*b9950*/  STL.64 [R1+0x968], R14 ;  /* 0x0009680e01007387 */ /* 0x0001e80000100a00 */
[----:B------:R-:W4:Y:S01]  /*b9960*/  LDL.LU R240, [R1+0x47c4] ;  /* 0x0047c40001f07983 */ /* 0x000f220000300800 */
[----:B---3--:R-:W-:-:S03]  /*b9970*/  LOP3.LUT R30, R246, 0xffff, RZ, 0xc0, !PT ;  /* 0x0000fffff61e7812 */ /* 0x008fc600078ec0ff */
[----:B------:R-:W3:Y:S01]  /*b9980*/  LDL.LU R242, [R1+0x46d0] ;  /* 0x0046d00001f27983 */ /* 0x000ee20000300800 */
[----:B0-----:R-:W-:-:S05]  /*b9990*/  IADD3 R14, P2, R11, R6, RZ ;  /* 0x000000060b0e7210 */ /* 0x001fca0007f5e0ff */
[----:B------:R-:W-:Y:S01]  /*b99a0*/  IMAD.X R15, R24, 0x1, R5, P2 ;  /* 0x00000001180f7824 */ /* 0x000fe200010e0605 */
[----:B--2---:R-:W-:-:S04]  /*b99b0*/  LOP3.LUT R29, R248, 0xffff, RZ, 0xc0, !PT ;  /* 0x0000fffff81d7812 */ /* 0x004fc800078ec0ff */
[----:B------:R-:W-:-:S04]  /*b99c0*/  PRMT R28, R30, 0x3340, R29 ;  /* 0x000033401e1c7816 */ /* 0x000fc8000000001d */
[----:B------:R-:W-:-:S05]  /*b99d0*/  PRMT R10, R28, 0x5410, R25 ;  /* 0x000054101c0a7816 */ /* 0x000fca0000000019 */
[----:B------:R0:W-:Y:S04]  /*b99e0*/  STL [R1+0x500c], R10 ;  /* 0x00500c0a01007387 */ /* 0x0001e80000100800 */
[----:B------:R-:W2:Y:S01]  /*b99f0*/  LDL.LU R246, [R1+0x4ca4] ;  /* 0x004ca40001f67983 */ /* 0x000ea20000300800 */
[----:B0-----:R-:W-:-:S03]  /*b9a00*/  IADD3 R10, P2, R11, R4, RZ ;  /* 0x000000040b0a7210 */ /* 0x001fc60007f5e0ff */
[----:B------:R-:W-:Y:S02]  /*b9a10*/  STL.64 [R1+0x960], R14 ;  /* 0x0009600e01007387 */ /* 0x000fe40000100a00 */
[----:B------:R-:W-:Y:S02]  /*b9a20*/  IMAD.X R11, R24, 0x1, R3, P2 ;  /* 0x00000001180b7824 */ /* 0x000fe400010e0603 */
[----:B------:R-:W2:Y:S04]  /*b9a30*/  LDL.LU R248, [R1+0x476c] ;  /* 0x00476c0001f87983 */ /* 0x000ea80000300800 */
[----:B------:R0:W-:Y:S04]  /*b9a40*/  STL.64 [R1+0x958], R10 ;  /* 0x0009580a01007387 */ /* 0x0001e80000100a00 */
[----:B0-----:R-:W2:Y:S01]  /*b9a50*/  LDL.LU R11, [R1+0x4ca8] ;  /* 0x004ca800010b7983 */ /* 0x001ea20000300800 */
[----:B----4-:R-:W-:-:S03]  /*b9a60*/  LOP3.LUT R28, R8, 0xffff, RZ, 0xc0, !PT ;  /* 0x0000ffff081c7812 */ /* 0x010fc600078ec0ff */
[----:B------:R-:W4:Y:S01]  /*b9a70*/  LDL.LU R8, [R1+0x4768] ;  /* 0x0047680001087983 */ /* 0x000f220000300800 */
[----:B------:R-:W-:Y:S02]  /*b9a80*/  SHF.R.U32.HI R25, RZ, 0x8, R30 ;  /* 0x00000008ff197819 */ /* 0x000fe4000001161e */
[----:B------:R-:W-:Y:S02]  /*b9a90*/  SHF.R.U32.HI R24, RZ, 0x8, R29 ;  /* 0x00000008ff187819 */ /* 0x000fe4000001161d */
[----:B------:R-:W-:Y:S02]  /*b9aa0*/  LOP3.LUT R25, R25, 0xffff, RZ, 0xc0, !PT ;  /* 0x0000ffff19197812 */ /* 0x000fe400078ec0ff */
[----:B------:R-:W-:Y:S02]  /*b9ab0*/  LOP3.LUT R24, R24, 0xffff, RZ, 0xc0, !PT ;  /* 0x0000ffff18187812 */ /* 0x000fe400078ec0ff */
[----:B------:R-:W-:Y:S02]  /*b9ac0*/  LOP3.LUT R29, R244, 0xffff, RZ, 0xc0, !PT ;  /* 0x0000fffff41d7812 */ /* 0x000fe400078ec0ff */
[----:B------:R-:W-:Y:S01]  /*b9ad0*/  LOP3.LUT R157, R157, 0xffff, RZ, 0xc0, !PT ;  /* 0x0000ffff9d9d7812 */ /* 0x000fe200078ec0ff */
[----:B------:R-:W4:Y:S01]  /*b9ae0*/  LDL.LU R244, [R1+0xcf8] ;  /* 0x000cf80001f47983 */ /* 0x000f220000300800 */
[----:B------:R-:W-:-:S02]  /*b9af0*/  PRMT R118, R25, 0x3340, R24 ;  /* 0x0000334019767816 */ /* 0x000fc40000000018 */
[----:B------:R-:W-:Y:S02]  /*b9b00*/  PRMT R24, R157, 0x3340, R0 ;  /* 0x000033409d187816 */ /* 0x000fe40000000000 */
[----:B------:R-:W-:-:S04]  /*b9b10*/  PRMT R25, R29, 0x3340, R28 ;  /* 0x000033401d197816 */ /* 0x000fc8000000001c */
[----:B------:R-:W-:Y:S02]  /*b9b20*/  PRMT R10, R25, 0x5410, R24 ;  /* 0x00005410190a7816 */ /* 0x000fe40000000018 */
[----:B------:R-:W-:Y:S02]  /*b9b30*/  SHF.R.U32.HI R25, RZ, 0x8, R29 ;  /* 0x00000008ff197819 */ /* 0x000fe4000001161d */
[----:B------:R-:W-:Y:S02]  /*b9b40*/  SHF.R.U32.HI R24, RZ, 0x8, R28 ;  /* 0x00000008ff187819 */ /* 0x000fe4000001161c */
[----:B------:R-:W-:Y:S02]  /*b9b50*/  LOP3.LUT R25, R25, 0xffff, RZ, 0xc0, !PT ;  /* 0x0000ffff19197812 */ /* 0x000fe400078ec0ff */
[----:B------:R-:W-:Y:S02]  /*b9b60*/  LOP3.LUT R24, R24, 0xffff, RZ, 0xc0, !PT ;  /* 0x0000ffff18187812 */ /* 0x000fe400078ec0ff */
[----:B------:R-:W-:-:S02]  /*b9b70*/  LOP3.LUT R15, R240, 0xffff, RZ, 0xc0, !PT ;  /* 0x0000fffff00f7812 */ /* 0x000fc400078ec0ff */
[----:B---3--:R-:W-:Y:S02]  /*b9b80*/  LOP3.LUT R124, R242, 0xffff, RZ, 0xc0, !PT ;  /* 0x0000fffff27c7812 */ /* 0x008fe400078ec0ff */
[----:B------:R-:W-:Y:S02]  /*b9b90*/  PRMT R117, R25, 0x3340, R24 ;  /* 0x0000334019757816 */ /* 0x000fe40000000018 */
[----:B------:R-:W-:Y:S02]  /*b9ba0*/  SHF.R.U32.HI R25, RZ, 0x8, R15 ;  /* 0x00000008ff197819 */ /* 0x000fe4000001160f */
[----:B------:R-:W-:Y:S02]  /*b9bb0*/  SHF.R.U32.HI R24, RZ, 0x8, R124 ;  /* 0x00000008ff187819 */ /* 0x000fe4000001167c */
[----:B------:R-:W-:Y:S02]  /*b9bc0*/  LOP3.LUT R25, R25, 0xffff, RZ, 0xc0, !PT ;  /* 0x0000ffff19197812 */ /* 0x000fe400078ec0ff */
[----:B------:R-:W-:Y:S01]  /*b9bd0*/  LOP3.LUT R24, R24, 0xffff, RZ, 0xc0, !PT ;  /* 0x0000ffff18187812 */ /* 0x000fe200078ec0ff */
[----:B------:R0:W-:Y:S03]  /*b9be0*/  STL [R1+0x50fc], R10 ;  /* 0x0050fc0a01007387 */ /* 0x0001e60000100800 */
[----:B0-----:R-:W-:-:S05]  /*b9bf0*/  PRMT R10, R25, 0x3340, R24 ;  /* 0x00003340190a7816 */ /* 0x001fca0000000018 */
[----:B------:R0:W-:Y:S01]  /*b9c00*/  STL [R1+0x4c4c], R10 ;  /* 0x004c4c0a01007387 */ /* 0x0001e20000100800 */
[----:B--2---:R-:W-:-:S03]  /*b9c10*/  LOP3.LUT R29, R248, 0xffff, RZ, 0xc0, !PT ;  /* 0x0000fffff81d7812 */ /* 0x004fc600078ec0ff */
[----:B------:R-:W2:Y:S01]  /*b9c20*/  LDL.LU R248, [R1+0x47c8] ;  /* 0x0047c80001f87983 */ /* 0x000ea20000300800 */
[----:B----4-:R-:W-:-:S03]  /*b9c30*/  LOP3.LUT R28, R8, 0xffff, RZ, 0xc0, !PT ;  /* 0x0000ffff081c7812 */ /* 0x010fc600078ec0ff */
[----:B------:R-:W3:Y:S01]  /*b9c40*/  LDL.LU R8, [R1+0x46dc] ;  /* 0x0046dc0001087983 */ /* 0x000ee20000300800 */
[----:B------:R-:W-:Y:S02]  /*b9c50*/  LOP3.LUT R34, R246, 0xffff, RZ, 0xc0, !PT ;  /* 0x0000fffff6227812 */ /* 0x000fe400078ec0ff */
[----:B------:R-:W-:Y:S02]  /*b9c60*/  LOP3.LUT R186, R186, 0xffff, RZ, 0xc0, !PT ;  /* 0x0000ffffbaba7812 */ /* 0x000fe400078ec0ff */
[----:B------:R-:W-:Y:S02]  /*b9c70*/  PRMT R25, R34, 0x3340, R29 ;  /* 0x0000334022197816 */ /* 0x000fe4000000001d */
[----:B------:R-:W-:Y:S02]  /*b9c80*/  PRMT R24, R186, 0x3340, R0 ;  /* 0x00003340ba187816 */ /* 0x000fe40000000000 */
[----:B------:R-:W-:Y:S02]  /*b9c90*/  LOP3.LUT R30, R11, 0xffff, RZ, 0xc0, !PT ;  /* 0x0000ffff0b1e7812 */ /* 0x000fe400078ec0ff */
[----:B------:R-:W-:-:S02]  /*b9ca0*/  LOP3.LUT R183, R183, 0xffff, RZ, 0xc0, !PT ;  /* 0x0000ffffb7b77812 */ /* 0x000fc400078ec0ff */
[----:B0-----:R-:W-:Y:S02]  /*b9cb0*/  PRMT R10, R25, 0x5410, R24 ;  /* 0x00005410190a7816 */ /* 0x001fe40000000018 */
[----:B------:R-:W-:Y:S02]  /*b9cc0*/  PRMT R24, R183, 0x3340, R0 ;  /* 0x00003340b7187816 */ /* 0x000fe40000000000 */
[----:B------:R-:W-:Y:S01]  /*b9cd0*/  PRMT R25, R30, 0x3340, R28 ;  /* 0x000033401e197816 */ /* 0x000fe2000000001c */
[----:B------:R0:W-:Y:S03]  /*b9ce0*/  STL [R1+0x4ffc], R10 ;  /* 0x004ffc0a01007387 */ /* 0x0001e60000100800 */
[----:B------:R-:W-:Y:S02]  /*b9cf0*/  PRMT R20, R25, 0x5410, R24 ;  /* 0x0000541019147816 */ /* 0x000fe40000000018 */
[----:B------:R-:W-:-:S02]  /*b9d00*/  SHF.R.S32.HI R24, RZ, 0x1f, R244 ;  /* 0x0000001fff187819 */ /* 0x000fc400000114f4 */
[----:B0-----:R-:W-:Y:S01]  /*b9d10*/  IADD3 R10, P2, R244, R2, RZ ;  /* 0x00000002f40a7210 */ /* 0x001fe20007f5e0ff */
[----:B------:R-:W-:Y:S04]  /*b9d20*/  STL [R1+0x5314], R20 ;  /* 0x0053141401007387 */ /* 0x000fe80000100800 */
[----:B------:R-:W-:Y:S01]  /*b9d30*/  IMAD.X R11, R24, 0x1, R13, P2 ;  /* 0x00000001180b7824 */ /* 0x000fe200010e060d */
[----:B------:R-:W4:Y:S01]  /*b9d40*/  LDL.LU R246, [R1+0x47cc] ;  /* 0x0047cc0001f67983 */ /* 0x000f220000300800 */
[----:B------:R-:W-:-:S03]  /*b9d50*/  SHF.R.U32.HI R37, RZ, 0x8, R34 ;  /* 0x00000008ff257819 */ /* 0x000fc60000011622 */
[----:B------:R0:W-:Y:S01]  /*b9d60*/  STL.64 [R1+0x948], R10 ;  /* 0x0009480a01007387 */ /* 0x0001e20000100a00 */
[----:B------:R-:W-:Y:S02]  /*b9d70*/  SHF.R.U32.HI R34, RZ, 0x8, R29 ;  /* 0x00000008ff227819 */ /* 0x000fe4000001161d */
[----:B------:R-:W-:Y:S02]  /*b9d80*/  SHF.R.U32.HI R30, RZ, 0x8, R30 ;  /* 0x00000008ff1e7819 */ /* 0x000fe4000001161e */
[----:B------:R-:W-:Y:S01]  /*b9d90*/  SHF.R.U32.HI R25, RZ, 0x8, R28 ;  /* 0x00000008ff197819 */ /* 0x000fe2000001161c */
[----:B0-----:R-:W4:Y:S01]  /*b9da0*/  LDL.LU R11, [R1+0x46e0] ;  /* 0x0046e000010b7983 */ /* 0x001f220000300800 */
[----:B------:R-:W-:Y:S02]  /*b9db0*/  LOP3.LUT R29, R37, 0xffff, RZ, 0xc0, !PT ;  /* 0x0000ffff251d7812 */ /* 0x000fe400078ec0ff */
[----:B------:R-:W-:Y:S02]  /*b9dc0*/  LOP3.LUT R28, R34, 0xffff, RZ, 0xc0, !PT ;  /* 0x0000ffff221c7812 */ /* 0x000fe400078ec0ff */
[----:B------:R-:W-:-:S02]  /*b9dd0*/  LOP3.LUT R30, R30, 0xffff, RZ, 0xc0, !PT ;  /* 0x0000ffff1e1e7812 */ /* 0x000fc400078ec0ff */
[----:B------:R-:W-:Y:S02]  /*b9de0*/  LOP3.LUT R25, R25, 0xffff, RZ, 0xc0, !PT ;  /* 0x0000ffff19197812 */ /* 0x000fe400078ec0ff */
[----:B------:R-:W-:Y:S02]  /*b9df0*/  IADD3 R20, P2, R244, R0, RZ ;  /* 0x00000000f4147210 */ /* 0x000fe40007f5e0ff */
[----:B------:R-:W-:Y:S02]  /*b9e00*/  PRMT R12, R29, 0x3340, R28 ;  /* 0x000033401d0c7816 */ /* 0x000fe4000000001c */
[----:B------:R-:W-:Y:S01]  /*b9e10*/  PRMT R10, R30, 0x3340, R25 ;  /* 0x000033401e0a7816 */ /* 0x000fe20000000019 */
[----:B------:R-:W-:Y:S02]  /*b9e20*/  IMAD.X R21, R24, 0x1, R7, P2 ;  /* 0x0000000118157824 */ /* 0x000fe400010e0607 */
[----:B------:R-:W-:Y:S04]  /*b9e30*/  STL [R1+0x4bb8], R12 ;  /* 0x004bb80c01007387 */ /* 0x000fe80000100800 */
[----:B------:R-:W-:Y:S04]  /*b9e40*/  STL [R1+0x47c0], R10 ;  /* 0x0047c00a01007387 */ /* 0x000fe80000100800 */
[----:B------:R0:W-:Y:S01]  /*b9e50*/  STL.64 [R1+0x950], R20 ;  /* 0x0009501401007387 */ /* 0x0001e20000100a00 */
[----:B--2---:R-:W-:-:S03]  /*b9e60*/  LOP3.LUT R30, R248, 0xffff, RZ, 0xc0, !PT ;  /* 0x0000fffff81e7812 */ /* 0x004fc600078ec0ff */
[----:B------:R-:W2:Y:S01]  /*b9e70*/  LDL.LU R248, [R1+0x4ce8] ;  /* 0x004ce80001f87983 */ /* 0x000ea20000300800 */
[----:B---3--:R-:W-:-:S03]  /*b9e80*/  LOP3.LUT R29, R8, 0xffff, RZ, 0xc0, !PT ;  /* 0x0000ffff081d7812 */ /* 0x008fc600078ec0ff */
[----:B------:R-:W3:Y:S01]  /*b9e90*/  LDL.LU R8, [R1+0x4774] ;  /* 0x0047740001087983 */ /* 0x000ee20000300800 */
[----:B------:R-:W-:Y:S02]  /*b9ea0*/  LOP3.LUT R158, R158, 0xffff, RZ, 0xc0, !PT ;  /* 0x0000ffff9e9e7812 */ /* 0x000fe400078ec0ff */
[----:B------:R-:W-:Y:S02]  /*b9eb0*/  PRMT R28, R30, 0x3340, R29 ;  /* 0x000033401e1c7816 */ /* 0x000fe4000000001d */
[----:B------:R-:W-:Y:S02]  /*b9ec0*/  PRMT R25, R158, 0x3340, R0 ;  /* 0x000033409e197816 */ /* 0x000fe40000000000 */
[----:B0-----:R-:W-:Y:S02]  /*b9ed0*/  IADD3 R20, P2, R244, R6, RZ ;  /* 0x00000006f4147210 */ /* 0x001fe40007f5e0ff */
[----:B------:R-:W-:-:S03]  /*b9ee0*/  PRMT R249, R28, 0x5410, R25 ;  /* 0x000054101cf97816 */ /* 0x000fc60000000019 */
[----:B------:R-:W-:Y:S02]  /*b9ef0*/  IMAD.X R21, R24, 0x1, R5, P2 ;  /* 0x0000000118157824 */ /* 0x000fe400010e0605 */
[----:B------:R-:W-:Y:S04]  /*b9f00*/  STL [R1+0x5318], R249 ;  /* 0x005318f901007387 */ /* 0x000fe80000100800 */
[----:B------:R0:W-:Y:S01]  /*b9f10*/  STL.64 [R1+0x940], R20 ;  /* 0x0009401401007387 */ /* 0x0001e20000100a00 */
[----:B------:R-:W-:Y:S02]  /*b9f20*/  SHF.R.U32.HI R25, RZ, 0x8, R30 ;  /* 0x00000008ff197819 */ /* 0x000fe4000001161e */
[----:B0-----:R-:W-:-:S05]  /*b9f30*/  IADD3 R20, P2, R244, R4, RZ ;  /* 0x00000004f4147210 */ /* 0x001fca0007f5e0ff */
[----:B------:R-:W-:Y:S01]  /*b9f40*/  IMAD.X R21, R24, 0x1, R3, P2 ;  /* 0x0000000118157824 */ /* 0x000fe200010e0603 */
[----:B------:R-:W-:Y:S02]  /*b9f50*/  SHF.R.U32.HI R24, RZ, 0x8, R29 ;  /* 0x00000008ff187819 */ /* 0x000fe4000001161d */
[----:B------:R-:W-:Y:S02]  /*b9f60*/  LOP3.LUT R25, R25, 0xffff, RZ, 0xc0, !PT ;  /* 0x0000ffff19197812 */ /* 0x000fe400078ec0ff */
[----:B------:R-:W-:Y:S01]  /*b9f70*/  LOP3.LUT R24, R24, 0xffff, RZ, 0xc0, !PT ;  /* 0x0000ffff18187812 */ /* 0x000fe200078ec0ff */
[----:B------:R-:W-:Y:S03]  /*b9f80*/  STL.64 [R1+0x938], R20 ;  /* 0x0009381401007387 */ /* 0x000fe60000100a00 */
[----:B------:R-:W-:Y:S01]  /*b9f90*/  PRMT R10, R25, 0x3340, R24 ;  /* 0x00003340190a7816 */ /* 0x000fe20000000018 */
[----:B------:R-:W3:Y:S01]  /*b9fa0*/  LDL.LU R244, [R1+0x4cf8] ;  /* 0x004cf80001f47983 */ /* 0x000ee20000300800 */
[----:B----4-:R-:W-:-:S03]  /*b9fb0*/  LOP3.LUT R25, R246, 0xffff, RZ, 0xc0, !PT ;  /* 0x0000fffff6197812 */ /* 0x010fc600078ec0ff */
[----:B------:R0:W-:Y:S04]  /*b9fc0*/  STL [R1+0x47c4], R10 ;  /* 0x0047c40a01007387 */ /* 0x0001e80000100800 */
[----:B------:R-:W4:Y:S01]  /*b9fd0*/  LDL.LU R246, [R1+0x4770] ;  /* 0x0047700001f67983 */ /* 0x000f220000300800 */
[----:B------:R-:W-:Y:S02]  /*b9fe0*/  LOP3.LUT R24, R11, 0xffff, RZ, 0xc0, !PT ;  /* 0x0000ffff0b187812 */ /* 0x000fe400078ec0ff */
[----:B------:R-:W-:Y:S01]  /*b9ff0*/  SHF.R.U32.HI R28, RZ, 0x8, R25 ;  /* 0x00000008ff1c7819 */ /* 0x000fe20000011619 */
[----:B------:R-:W4:Y:S01]  /*ba000*/  LDL.LU R11, [R1+0xcf4] ;  /* 0x000cf400010b7983 */ /* 0x000f220000300800 */
[--C-:B------:R-:W-:Y:S02]  /*ba010*/  PRMT R112, R25, 0x3340, R24.reuse ;  /* 0x0000334019707816 */ /* 0x100fe40000000018 */
[----:B------:R-:W-:-:S02]  /*ba020*/  SHF.R.U32.HI R24, RZ, 0x8, R24 ;  /* 0x00000008ff187819 */ /* 0x000fc40000011618 */
[----:B------:R-:W-:Y:S02]  /*ba030*/  LOP3.LUT R25, R28, 0xffff, RZ, 0xc0, !PT ;  /* 0x0000ffff1c197812 */ /* 0x000fe400078ec0ff */
[----:B------:R-:W-:-:S04]  /*ba040*/  LOP3.LUT R24, R24, 0xffff, RZ, 0xc0, !PT ;  /* 0x0000ffff18187812 */ /* 0x000fc800078ec0ff */
[----:B0-----:R-:W-:-:S05]  /*ba050*/  PRMT R10, R25, 0x3340, R24 ;  /* 0x00003340190a7816 */ /* 0x001fca0000000018 */
[----:B------:R0:W-:Y:S01]  /*ba060*/  STL [R1+0x47b8], R10 ;  /* 0x0047b80a01007387 */ /* 0x0001e20000100800 */
[----:B--2---:R-:W-:-:S03]  /*ba070*/  LOP3.LUT R29, R248, 0xffff, RZ, 0xc0, !PT ;  /* 0x0000fffff81d7812 */ /* 0x004fc600078ec0ff */
[----:B------:R-:W2:Y:S01]  /*ba080*/  LDL.LU R248, [R1+0x47d0] ;  /* 0x0047d00001f87983 */ /* 0x000ea20000300800 */
[----:B---3--:R-:W-:-:S03]  /*ba090*/  LOP3.LUT R28, R8, 0xffff, RZ, 0xc0, !PT ;  /* 0x0000ffff081c7812 */ /* 0x008fc600078ec0ff */
[----:B------:R-:W3:Y:S01]  /*ba0a0*/  LDL.LU R8, [R1+0x46e4] ;  /* 0x0046e40001087983 */ /* 0x000ee20000300800 */
[----:B------:R-:W-:Y:S02]  /*ba0b0*/  LOP3.LUT R188, R188, 0xffff, RZ, 0xc0, !PT ;  /* 0x0000ffffbcbc7812 */ /* 0x000fe400078ec0ff */
        /* <DEDUP_REMOVED lines=8> */
[----:B0-----:R-:W-:Y:S02]  /*ba140*/  PRMT R10, R25, 0x3340, R24 ;  /* 0x00003340190a7816 */ /* 0x001fe40000000018 */
[----:B------:R-:W-:Y:S02]  /*ba150*/  PRMT R24, R187, 0x3340, R0 ;  /* 0x00003340bb187816 */ /* 0x000fe40000000000 */
[----:B------:R-:W-:-:S04]  /*ba160*/  SHF.R.U32.HI R188, RZ, 0x8, R188 ;  /* 0x00000008ffbc7819 */ /* 0x000fc800000116bc */
[----:B------:R-:W-:Y:S02]  /*ba170*/  LOP3.LUT R188, R188, 0xffff, RZ, 0xc0, !PT ;  /* 0x0000ffffbcbc7812 */ /* 0x000fe400078ec0ff */
[----:B------:R-:W-:Y:S02]  /*ba180*/  LOP3.LUT R29, R244, 0xffff, RZ, 0xc0, !PT ;  /* 0x0000fffff41d7812 */ /* 0x000fe400078ec0ff */
[----:B----4-:R-:W-:-:S04]  /*ba190*/  LOP3.LUT R28, R246, 0xffff, RZ, 0xc0, !PT ;  /* 0x0000fffff61c7812 */ /* 0x010fc800078ec0ff */
[----:B------:R-:W-:Y:S02]  /*ba1a0*/  PRMT R25, R29, 0x3340, R28 ;  /* 0x000033401d197816 */ /* 0x000fe4000000001c */
[----:B------:R-:W-:Y:S02]  /*ba1b0*/  IADD3 R20, P2, R11, R2, RZ ;  /* 0x000000020b147210 */ /* 0x000fe40007f5e0ff */
[----:B------:R-:W-:Y:S02]  /*ba1c0*/  PRMT R235, R25, 0x5410, R24 ;  /* 0x0000541019eb7816 */ /* 0x000fe40000000018 */
[----:B------:R-:W-:Y:S02]  /*ba1d0*/  SHF.R.S32.HI R24, RZ, 0x1f, R11 ;  /* 0x0000001fff187819 */ /* 0x000fe4000001140b */
[----:B------:R-:W-:Y:S02]  /*ba1e0*/  SHF.R.U32.HI R29, RZ, 0x8, R29 ;  /* 0x00000008ff1d7819 */ /* 0x000fe4000001161d */
[----:B------:R-:W-:Y:S01]  /*ba1f0*/  SHF.R.U32.HI R25, RZ, 0x8, R28 ;  /* 0x00000008ff197819 */ /* 0x000fe2000001161c */
[----:B------:R-:W-:Y:S01]  /*ba200*/  IMAD.X R21, R24, 0x1, R13, P2 ;  /* 0x0000000118157824 */ /* 0x000fe200010e060d */
[----:B------:R-:W-:-:S02]  /*ba210*/  LOP3.LUT R28, R29, 0xffff, RZ, 0xc0, !PT ;  /* 0x0000ffff1d1c7812 */ /* 0x000fc400078ec0ff */
[----:B------:R-:W-:Y:S01]  /*ba220*/  LOP3.LUT R25, R25, 0xffff, RZ, 0xc0, !PT ;  /* 0x0000ffff19197812 */ /* 0x000fe200078ec0ff */
[----:B------:R-:W-:Y:S01]  /*ba230*/  STL [R1+0x531c], R221 ;  /* 0x00531cdd01007387 */ /* 0x000fe20000100800 */
[----:B------:R-:W-:-:S03]  /*ba240*/  PRMT R188, R188, 0x3340, R0 ;  /* 0x00003340bcbc7816 */ /* 0x000fc60000000000 */
[----:B------:R0:W-:Y:S04]  /*ba250*/  STL [R1+0x47bc], R10 ;  /* 0x0047bc0a01007387 */ /* 0x0001e80000100800 */
[----:B------:R-:W-:Y:S04]  /*ba260*/  STL [R1+0x5320], R235 ;  /* 0x005320eb01007387 */ /* 0x000fe80000100800 */
[----:B------:R1:W-:Y:S01]  /*ba270*/  STL.64 [R1+0x930], R20 ;  /* 0x0009301401007387 */ /* 0x0003e20000100a00 */
[----:B0-----:R-:W-:-:S03]  /*ba280*/  PRMT R10, R28, 0x3340, R25 ;  /* 0x000033401c0a7816 */ /* 0x001fc60000000019 */
[----:B------:R-:W-:Y:S04]  /*ba290*/  STL [R1+0x54f4], R188 ;  /* 0x0054f4bc01007387 */ /* 0x000fe80000100800 */
[----:B------:R-:W4:Y:S04]  /*ba2a0*/  LDL.LU R240, [R1+0x47d4] ;  /* 0x0047d40001f07983 */ /* 0x000f280000300800 */
[----:B------:R0:W-:Y:S04]  /*ba2b0*/  STL [R1+0x47b4], R10 ;  /* 0x0047b40a01007387 */ /* 0x0001e80000100800 */
[----:B------:R-:W4:Y:S01]  /*ba2c0*/  LDL.LU R242, [R1+0x46e8] ;  /* 0x0046e80001f27983 */ /* 0x000f220000300800 */
[----:B--2---:R-:W-:-:S03]  /*ba2d0*/  LOP3.LUT R30, R248, 0xffff, RZ, 0xc0, !PT ;  /* 0x0000fffff81e7812 */ /* 0x004fc600078ec0ff */
[----:B------:R-:W2:Y:S01]  /*ba2e0*/  LDL.LU R248, [R1+0x4d28] ;  /* 0x004d280001f87983 */ /* 0x000ea20000300800 */
[----:B---3--:R-:W-:-:S03]  /*ba2f0*/  LOP3.LUT R29, R8, 0xffff, RZ, 0xc0, !PT ;  /* 0x0000ffff081d7812 */ /* 0x008fc600078ec0ff */
[----:B------:R-:W3:Y:S01]  /*ba300*/  LDL.LU R8, [R1+0x477c] ;  /* 0x00477c0001087983 */ /* 0x000ee20000300800 */
[----:B------:R-:W-:Y:S02]  /*ba310*/  LOP3.LUT R160, R160, 0xffff, RZ, 0xc0, !PT ;  /* 0x0000ffffa0a07812 */ /* 0x000fe400078ec0ff */
[----:B------:R-:W-:Y:S02]  /*ba320*/  PRMT R28, R30, 0x3340, R29 ;  /* 0x000033401e1c7816 */ /* 0x000fe4000000001d */
[----:B------:R-:W-:Y:S02]  /*ba330*/  PRMT R25, R160, 0x3340, R0 ;  /* 0x00003340a0197816 */ /* 0x000fe40000000000 */
[----:B-1----:R-:W-:Y:S02]  /*ba340*/  IADD3 R20, P2, R11, R0, RZ ;  /* 0x000000000b147210 */ /* 0x002fe40007f5e0ff */
[----:B------:R-:W-:Y:S02]  /*ba350*/  PRMT R251, R28, 0x5410, R25 ;  /* 0x000054101cfb7816 */ /* 0x000fe40000000019 */
[----:B------:R-:W-:Y:S01]  /*ba360*/  SHF.R.U32.HI R189, RZ, 0x8, R187 ;  /* 0x00000008ffbd7819 */ /* 0x000fe200000116bb */
[----:B------:R-:W-:Y:S01]  /*ba370*/  IMAD.X R21, R24, 0x1, R7, P2 ;  /* 0x0000000118157824 */ /* 0x000fe200010e0607 */
[----:B------:R-:W-:-:S02]  /*ba380*/  SHF.R.U32.HI R28, RZ, 0x8, R30 ;  /* 0x00000008ff1c7819 */ /* 0x000fc4000001161e */
[----:B------:R-:W-:Y:S01]  /*ba390*/  SHF.R.U32.HI R25, RZ, 0x8, R29 ;  /* 0x00000008ff197819 */ /* 0x000fe2000001161d */
[----:B------:R-:W-:Y:S01]  /*ba3a0*/  STL [R1+0x5324], R251 ;  /* 0x005324fb01007387 */ /* 0x000fe20000100800 */
[----:B------:R-:W-:Y:S02]  /*ba3b0*/  LOP3.LUT R189, R189, 0xffff, RZ, 0xc0, !PT ;  /* 0x0000ffffbdbd7812 */ /* 0x000fe400078ec0ff */
[----:B------:R-:W-:Y:S01]  /*ba3c0*/  LOP3.LUT R28, R28, 0xffff, RZ, 0xc0, !PT ;  /* 0x0000ffff1c1c7812 */ /* 0x000fe200078ec0ff */
[----:B------:R1:W-:Y:S01]  /*ba3d0*/  STL.64 [R1+0x928], R20 ;  /* 0x0009281401007387 */ /* 0x0003e20000100a00 */
[----:B------:R-:W-:Y:S02]  /*ba3e0*/  LOP3.LUT R25, R25, 0xffff, RZ, 0xc0, !PT ;  /* 0x0000ffff19197812 */ /* 0x000fe400078ec0ff */
[----:B------:R-:W-:Y:S02]  /*ba3f0*/  PRMT R189, R189, 0x3340, R0 ;  /* 0x00003340bdbd7816 */ /* 0x000fe40000000000 */
[----:B0-----:R-:W-:-:S02]  /*ba400*/  PRMT R10, R28, 0x3340, R25 ;  /* 0x000033401c0a7816 */ /* 0x001fc40000000019 */
[C---:B-1----:R-:W-:Y:S01]  /*ba410*/  IADD3 R20, P2, R11.reuse, R6, RZ ;  /* 0x000000060b147210 */ /* 0x042fe20007f5e0ff */
[----:B------:R-:W-:Y:S04]  /*ba420*/  STL [R1+0x54f8], R189 ;  /* 0x0054f8bd01007387 */ /* 0x000fe80000100800 */
[----:B------:R-:W-:Y:S01]  /*ba430*/  IMAD.X R21, R24, 0x1, R5, P2 ;  /* 0x0000000118157824 */ /* 0x000fe200010e0605 */
[----:B------:R0:W-:Y:S04]  /*ba440*/  STL [R1+0x47b0], R10 ;  /* 0x0047b00a01007387 */ /* 0x0001e80000100800 */
[----:B------:R-:W4:Y:S04]  /*ba450*/  LDL.LU R244, [R1+0x4d38] ;  /* 0x004d380001f47983 */ /* 0x000f280000300800 */
[----:B------:R-:W-:Y:S01]  /*ba460*/  STL.64 [R1+0x920], R20 ;  /* 0x0009201401007387 */ /* 0x000fe20000100a00 */
[----:B0-----:R-:W-:-:S03]  /*ba470*/  IADD3 R10, P2, R11, R4, RZ ;  /* 0x000000040b0a7210 */ /* 0x001fc60007f5e0ff */
[----:B------:R-:W4:Y:S02]  /*ba480*/  LDL.LU R246, [R1+0x4778] ;  /* 0x0047780001f67983 */ /* 0x000f240000300800 */
[----:B------:R-:W-:-:S05]  /*ba490*/  IMAD.X R11, R24, 0x1, R3, P2 ;  /* 0x00000001180b7824 */ /* 0x000fca00010e0603 */
[----:B------:R0:W-:Y:S04]  /*ba4a0*/  STL.64 [R1+0x918], R10 ;  /* 0x0009180a01007387 */ /* 0x0001e80000100a00 */
[----:B0-----:R-:W4:Y:S01]  /*ba4b0*/  LDL.LU R11, [R1+0xcf0] ;  /* 0x000cf000010b7983 */ /* 0x001f220000300800 */
[----:B--2---:R-:W-:-:S03]  /*ba4c0*/  LOP3.LUT R30, R248, 0xffff, RZ, 0xc0, !PT ;  /* 0x0000fffff81e7812 */ /* 0x004fc600078ec0ff */
[----:B------:R-:W2:Y:S01]  /*ba4d0*/  LDL.LU R248, [R1+0x47d8] ;  /* 0x0047d80001f87983 */ /* 0x000ea20000300800 */
[----:B---3--:R-:W-:-:S03]  /*ba4e0*/  LOP3.LUT R28, R8, 0xffff, RZ, 0xc0, !PT ;  /* 0x0000ffff081c7812 */ /* 0x008fc600078ec0ff */
[----:B------:R-:W3:Y:S01]  /*ba4f0*/  LDL.LU R8, [R1+0x46ec] ;  /* 0x0046ec0001087983 */ /* 0x000ee20000300800 */
[----:B----4-:R-:W-:Y:S02]  /*ba500*/  LOP3.LUT R34, R240, 0xffff, RZ, 0xc0, !PT ;  /* 0x0000fffff0227812 */ /* 0x010fe400078ec0ff */
[----:B------:R-:W-:Y:S02]  /*ba510*/  LOP3.LUT R188, R161, 0xffff, RZ, 0xc0, !PT ;  /* 0x0000ffffa1bc7812 */ /* 0x000fe400078ec0ff */
[----:B------:R-:W-:Y:S02]  /*ba520*/  LOP3.LUT R29, R242, 0xffff, RZ, 0xc0, !PT ;  /* 0x0000fffff21d7812 */ /* 0x000fe400078ec0ff */
[----:B------:R-:W-:Y:S02]  /*ba530*/  PRMT R24, R188, 0x3340, R0 ;  /* 0x00003340bc187816 */ /* 0x000fe40000000000 */
[----:B------:R-:W-:Y:S02]  /*ba540*/  PRMT R25, R34, 0x3340, R29 ;  /* 0x0000334022197816 */ /* 0x000fe4000000001d */
[----:B------:R-:W-:-:S02]  /*ba550*/  LOP3.LUT R192, R192, 0xffff, RZ, 0xc0, !PT ;  /* 0x0000ffffc0c07812 */ /* 0x000fc400078ec0ff */
[----:B------:R-:W-:Y:S02]  /*ba560*/  PRMT R10, R25, 0x5410, R24 ;  /* 0x00005410190a7816 */ /* 0x000fe40000000018 */
[----:B------:R-:W-:Y:S02]  /*ba570*/  PRMT R24, R192, 0x3340, R0 ;  /* 0x00003340c0187816 */ /* 0x000fe40000000000 */
[----:B------:R-:W-:Y:S01]  /*ba580*/  PRMT R25, R30, 0x3340, R28 ;  /* 0x000033401e197816 */ /* 0x000fe2000000001c */
[----:B------:R0:W-:Y:S01]  /*ba590*/  STL [R1+0x50cc], R10 ;  /* 0x0050cc0a01007387 */ /* 0x0001e20000100800 */
[----:B------:R-:W-:Y:S02]  /*ba5a0*/  SHF.R.U32.HI R34, RZ, 0x8, R34 ;  /* 0x00000008ff227819 */ /* 0x000fe40000011622 */
[----:B0-----:R-:W-:Y:S02]  /*ba5b0*/  PRMT R10, R25, 0x5410, R24 ;  /* 0x00005410190a7816 */ /* 0x001fe40000000018 */
        /* <DEDUP_REMOVED lines=8> */
[----:B------:R-:W-:Y:S02]  /*ba640*/  LOP3.LUT R29, R244, 0xffff, RZ, 0xc0, !PT ;  /* 0x0000fffff41d7812 */ /* 0x000fe400078ec0ff */
[----:B------:R-:W-:Y:S02]  /*ba650*/  LOP3.LUT R191, R191, 0xffff, RZ, 0xc0, !PT ;  /* 0x0000ffffbfbf7812 */ /* 0x000fe400078ec0ff */
[----:B------:R-:W-:Y:S01]  /*ba660*/  LOP3.LUT R28, R246, 0xffff, RZ, 0xc0, !PT ;  /* 0x0000fffff61c7812 */ /* 0x000fe200078ec0ff */
[----:B------:R0:W-:Y:S02]  /*ba670*/  STL [R1+0x5328], R10 ;  /* 0x0053280a01007387 */ /* 0x0001e40000100800 */
[----:B0-----:R-:W-:Y:S02]  /*ba680*/  PRMT R10, R25, 0x3340, R24 ;  /* 0x00003340190a7816 */ /* 0x001fe40000000018 */
[----:B------:R-:W-:-:S02]  /*ba690*/  PRMT R24, R191, 0x3340, R0 ;  /* 0x00003340bf187816 */ /* 0x000fc40000000000 */
[----:B------:R-:W-:Y:S02]  /*ba6a0*/  PRMT R25, R29, 0x3340, R28 ;  /* 0x000033401d197816 */ /* 0x000fe4000000001c */
[----:B------:R-:W-:Y:S02]  /*ba6b0*/  SHF.R.U32.HI R29, RZ, 0x8, R29 ;  /* 0x00000008ff1d7819 */ /* 0x000fe4000001161d */
[----:B------:R-:W-:Y:S02]  /*ba6c0*/  PRMT R245, R25, 0x5410, R24 ;  /* 0x0000541019f57816 */ /* 0x000fe40000000018 */
[----:B------:R-:W-:Y:S02]  /*ba6d0*/  SHF.R.U32.HI R25, RZ, 0x8, R28 ;  /* 0x00000008ff197819 */ /* 0x000fe4000001161c */
[----:B------:R-:W-:Y:S02]  /*ba6e0*/  SHF.R.S32.HI R24, RZ, 0x1f, R11 ;  /* 0x0000001fff187819 */ /* 0x000fe4000001140b */
[----:B------:R-:W-:-:S02]  /*ba6f0*/  IADD3 R20, P2, R11, R2, RZ ;  /* 0x000000020b147210 */ /* 0x000fc40007f5e0ff */
[----:B------:R-:W-:Y:S02]  /*ba700*/  LOP3.LUT R28, R29, 0xffff, RZ, 0xc0, !PT ;  /* 0x0000ffff1d1c7812 */ /* 0x000fe400078ec0ff */
[----:B------:R-:W-:Y:S01]  /*ba710*/  LOP3.LUT R25, R25, 0xffff, RZ, 0xc0, !PT ;  /* 0x0000ffff19197812 */ /* 0x000fe200078ec0ff */
[----:B------:R-:W-:Y:S01]  /*ba720*/  STL [R1+0x4c0c], R12 ;  /* 0x004c0c0c01007387 */ /* 0x000fe20000100800 */
[----:B------:R-:W-:-:S03]  /*ba730*/  IMAD.X R21, R24, 0x1, R13, P2 ;  /* 0x0000000118157824 */ /* 0x000fc600010e060d */
[----:B------:R0:W-:Y:S04]  /*ba740*/  STL [R1+0x477c], R10 ;  /* 0x00477c0a01007387 */ /* 0x0001e80000100800 */
[----:B------:R-:W-:Y:S01]  /*ba750*/  STL [R1+0x532c], R245 ;  /* 0x00532cf501007387 */ /* 0x000fe20000100800 */
[----:B0-----:R-:W-:-:S03]  /*ba760*/  PRMT R10, R28, 0x3340, R25 ;  /* 0x000033401c0a7816 */ /* 0x001fc60000000019 */
[----:B------:R0:W-:Y:S04]  /*ba770*/  STL.64 [R1+0x910], R20 ;  /* 0x0009101401007387 */ /* 0x0001e80000100a00 */
[----:B------:R-:W4:Y:S04]  /*ba780*/  LDL.LU R240, [R1+0x47e8] ;  /* 0x0047e80001f07983 */ /* 0x000f280000300800 */
[----:B------:R1:W-:Y:S04]  /*ba790*/  STL [R1+0x4778], R10 ;  /* 0x0047780a01007387 */ /* 0x0003e80000100800 */
[----:B------:R-:W4:Y:S04]  /*ba7a0*/  LDL.LU R242, [R1+0x46f0] ;  /* 0x0046f00001f27983 */ /* 0x000f280000300800 */
[----:B------:R-:W4:Y:S01]  /*ba7b0*/  LDL.LU R246, [R1+0x4d5c] ;  /* 0x004d5c0001f67983 */ /* 0x000f220000300800 */
[----:B---3--:R-:W-:-:S03]  /*ba7c0*/  LOP3.LUT R29, R8, 0xffff, RZ, 0xc0, !PT ;  /* 0x0000ffff081d7812 */ /* 0x008fc600078ec0ff */
[----:B------:R-:W3:Y:S01]  /*ba7d0*/  LDL.LU R8, [R1+0x4784] ;  /* 0x0047840001087983 */ /* 0x000ee20000300800 */
[----:B--2---:R-:W-:Y:S02]  /*ba7e0*/  LOP3.LUT R30, R248, 0xffff, RZ, 0xc0, !PT ;  /* 0x0000fffff81e7812 */ /* 0x004fe400078ec0ff */
[----:B------:R-:W-:Y:S02]  /*ba7f0*/  LOP3.LUT R162, R162, 0xffff, RZ, 0xc0, !PT ;  /* 0x0000ffffa2a27812 */ /* 0x000fe400078ec0ff */
[----:B------:R-:W-:Y:S02]  /*ba800*/  PRMT R28, R30, 0x3340, R29 ;  /* 0x000033401e1c7816 */ /* 0x000fe4000000001d */
[----:B------:R-:W-:Y:S02]  /*ba810*/  PRMT R25, R162, 0x3340, R0 ;  /* 0x00003340a2197816 */ /* 0x000fe40000000000 */
[----:B0-----:R-:W-:Y:S02]  /*ba820*/  IADD3 R20, P2, R11, R0, RZ ;  /* 0x000000000b147210 */ /* 0x001fe40007f5e0ff */
[----:B------:R-:W-:-:S02]  /*ba830*/  PRMT R238, R28, 0x5410, R25 ;  /* 0x000054101cee7816 */ /* 0x000fc40000000019 */
[----:B------:R-:W-:Y:S02]  /*ba840*/  SHF.R.U32.HI R28, RZ, 0x8, R30 ;  /* 0x00000008ff1c7819 */ /* 0x000fe4000001161e */
[----:B------:R-:W-:Y:S01]  /*ba850*/  SHF.R.U32.HI R25, RZ, 0x8, R29 ;  /* 0x00000008ff197819 */ /* 0x000fe2000001161d */
[----:B------:R-:W-:Y:S01]  /*ba860*/  IMAD.X R21, R24, 0x1, R7, P2 ;  /* 0x0000000118157824 */ /* 0x000fe200010e0607 */
[----:B------:R-:W-:Y:S02]  /*ba870*/  LOP3.LUT R28, R28, 0xffff, RZ, 0xc0, !PT ;  /* 0x0000ffff1c1c7812 */ /* 0x000fe400078ec0ff */
[----:B------:R-:W-:Y:S01]  /*ba880*/  LOP3.LUT R25, R25, 0xffff, RZ, 0xc0, !PT ;  /* 0x0000ffff19197812 */ /* 0x000fe200078ec0ff */
[----:B------:R-:W-:Y:S03]  /*ba890*/  STL [R1+0x5330], R238 ;  /* 0x005330ee01007387 */ /* 0x000fe60000100800 */
[----:B-1----:R-:W-:Y:S01]  /*ba8a0*/  PRMT R10, R28, 0x3340, R25 ;  /* 0x000033401c0a7816 */ /* 0x002fe20000000019 */
[----:B------:R0:W-:Y:S04]  /*ba8b0*/  STL.64 [R1+0x908], R20 ;  /* 0x0009081401007387 */ /* 0x0001e80000100a00 */
[----:B------:R1:W-:Y:S04]  /*ba8c0*/  STL [R1+0x4774], R10 ;  /* 0x0047740a01007387 */ /* 0x0003e80000100800 */
[----:B------:R-:W2:Y:S01]  /*ba8d0*/  LDL.LU R248, [R1+0x4d68] ;  /* 0x004d680001f87983 */ /* 0x000ea20000300800 */
[----:B0-----:R-:W-:-:S05]  /*ba8e0*/  IADD3 R20, P2, R11, R6, RZ ;  /* 0x000000060b147210 */ /* 0x001fca0007f5e0ff */
[----:B------:R-:W-:Y:S01]  /*ba8f0*/  IMAD.X R21, R24, 0x1, R5, P2 ;  /* 0x0000000118157824 */ /* 0x000fe200010e0605 */
[----:B-1----:R-:W-:-:S05]  /*ba900*/  IADD3 R10, P2, R11, R4, RZ ;  /* 0x000000040b0a7210 */ /* 0x002fca0007f5e0ff */
[----:B------:R-:W-:Y:S01]  /*ba910*/  IMAD.X R11, R24, 0x1, R3, P2 ;  /* 0x00000001180b7824 */ /* 0x000fe200010e0603 */
[----:B------:R-:W-:Y:S04]  /*ba920*/  STL.64 [R1+0x900], R20 ;  /* 0x0009001401007387 */ /* 0x000fe80000100a00 */
[----:B------:R0:W-:Y:S04]  /*ba930*/  STL.64 [R1+0x8f8], R10 ;  /* 0x0008f80a01007387 */ /* 0x0001e80000100a00 */
[----:B0-----:R-:W2:Y:S01]  /*ba940*/  LDL.LU R11, [R1+0x4780] ;  /* 0x00478000010b7983 */ /* 0x001ea20000300800 */
[----:B------:R-:W-:-:S02]  /*ba950*/  SHF.R.U32.HI R204, RZ, 0x8, R182 ;  /* 0x00000008ffcc7819 */ /* 0x000fc400000116b6 */
[----:B------:R-:W-:Y:S01]  /*ba960*/  SHF.R.U32.HI R182, RZ, 0x8, R162 ;  /* 0x00000008ffb67819 */ /* 0x000fe200000116a2 */
[----:B------:R-:W2:Y:S03]  /*ba970*/  LDL.LU R244, [R1+0xcec] ;  /* 0x000cec0001f47983 */ /* 0x000ea60000300800 */
[----:B------:R-:W-:-:S04]  /*ba980*/  LOP3.LUT R182, R182, 0xffff, RZ, 0xc0, !PT ;  /* 0x0000ffffb6b67812 */ /* 0x000fc800078ec0ff */
[----:B------:R-:W-:-:S05]  /*ba990*/  PRMT R182, R182, 0x3340, R0 ;  /* 0x00003340b6b67816 */ /* 0x000fca0000000000 */
[----:B------:R-:W-:Y:S01]  /*ba9a0*/  STL [R1+0x54f0], R182 ;  /* 0x0054f0b601007387 */ /* 0x000fe20000100800 */
[----:B------:R-:W-:Y:S02]  /*ba9b0*/  LOP3.LUT R194, R194, 0xffff, RZ, 0xc0, !PT ;  /* 0x0000ffffc2c27812 */ /* 0x000fe400078ec0ff */
[----:B------:R-:W-:Y:S02]  /*ba9c0*/  LOP3.LUT R193, R193, 0xffff, RZ, 0xc0, !PT ;  /* 0x0000ffffc1c17812 */ /* 0x000fe400078ec0ff */
[----:B------:R-:W-:Y:S02]  /*ba9d0*/  LOP3.LUT R199, R199, 0xffff, RZ, 0xc0, !PT ;  /* 0x0000ffffc7c77812 */ /* 0x000fe400078ec0ff */
[----:B------:R-:W-:Y:S01]  /*ba9e0*/  LOP3.LUT R195, R195, 0xffff, RZ, 0xc0, !PT ;  /* 0x0000ffffc3c37812 */ /* 0x000fe200078ec0ff */
[----:B------:R-:W-:Y:S01]  /*ba9f0*/  BAR.SYNC.DEFER_BLOCKING 0x0 ;  /* 0x0000000000007b1d */ /* 0x000fe20000010000 */
[----:B---3--:R-:W-:-:S05]  /*baa00*/  LOP3.LUT R28, R8, 0xffff, RZ, 0xc0, !PT ;  /* 0x0000ffff081c7812 */ /* 0x008fca00078ec0ff */
[----:B------:R-:W3:Y:S01]  /*baa10*/  LDL.LU R8, [R1+0x480c] ;  /* 0x00480c0001087983 */ /* 0x000ee20000300800 */
[----:B----4-:R-:W-:Y:S02]  /*baa20*/  LOP3.LUT R34, R240, 0xffff, RZ, 0xc0, !PT ;  /* 0x0000fffff0227812 */ /* 0x010fe400078ec0ff */
[----:B------:R-:W-:Y:S02]  /*baa30*/  LOP3.LUT R189, R163, 0xffff, RZ, 0xc0, !PT ;  /* 0x0000ffffa3bd7812 */ /* 0x000fe400078ec0ff */
[----:B------:R-:W-:Y:S02]  /*baa40*/  LOP3.LUT R29, R242, 0xffff, RZ, 0xc0, !PT ;  /* 0x0000fffff21d7812 */ /* 0x000fe400078ec0ff */
[----:B------:R-:W-:Y:S02]  /*baa50*/  PRMT R24, R189, 0x3340, R0 ;  /* 0x00003340bd187816 */ /* 0x000fe40000000000 */
[----:B------:R-:W-:Y:S02]  /*baa60*/  PRMT R25, R34, 0x3340, R29 ;  /* 0x0000334022197816 */ /* 0x000fe4000000001d */
[----:B------:R-:W-:-:S02]  /*baa70*/  LOP3.LUT R30, R246, 0xffff, RZ, 0xc0, !PT ;  /* 0x0000fffff61e7812 */ /* 0x000fc400078ec0ff */
[----:B------:R-:W-:Y:S01]  /*baa80*/  PRMT R10, R25, 0x5410, R24 ;  /* 0x00005410190a7816 */ /* 0x000fe20000000018 */
[----:B------:R-:W4:Y:S01]  /*baa90*/  LDL.LU R246, [R1+0x46f4] ;  /* 0x0046f40001f67983 */ /* 0x000f220000300800 */
[----:B------:R-:W-:Y:S02]  /*baaa0*/  PRMT R24, R194, 0x3340, R0 ;  /* 0x00003340c2187816 */ /* 0x000fe40000000000 */
[----:B------:R-:W-:Y:S02]  /*baab0*/  PRMT R25, R30, 0x3340, R28 ;  /* 0x000033401e197816 */ /* 0x000fe4000000001c */
[----:B------:R-:W-:Y:S02]  /*baac0*/  SHF.R.U32.HI R34, RZ, 0x8, R34 ;  /* 0x00000008ff227819 */ /* 0x000fe40000011622 */
[----:B------:R-:W-:Y:S02]  /*baad0*/  PRMT R229, R25, 0x5410, R24 ;  /* 0x0000541019e57816 */ /* 0x000fe40000000018 */
[----:B------:R-:W-:-:S02]  /*baae0*/  SHF.R.U32.HI R24, RZ, 0x8, R29 ;  /* 0x00000008ff187819 */ /* 0x000fc4000001161d */
[----:B------:R-:W-:Y:S02]  /*baaf0*/  SHF.R.U32.HI R25, RZ, 0x8, R30 ;  /* 0x00000008ff197819 */ /* 0x000fe4000001161e */
[----:B------:R-:W-:Y:S02]  /*bab00*/  SHF.R.U32.HI R30, RZ, 0x8, R28 ;  /* 0x00000008ff1e7819 */ /* 0x000fe4000001161c */
[----:B------:R-:W-:Y:S02]  /*bab10*/  LOP3.LUT R29, R34, 0xffff, RZ, 0xc0, !PT ;  /* 0x0000ffff221d7812 */ /* 0x000fe400078ec0ff */
[----:B------:R-:W-:Y:S02]  /*bab20*/  LOP3.LUT R28, R24, 0xffff, RZ, 0xc0, !PT ;  /* 0x0000ffff181c7812 */ /* 0x000fe400078ec0ff */
[----:B------:R-:W-:Y:S02]  /*bab30*/  LOP3.LUT R25, R25, 0xffff, RZ, 0xc0, !PT ;  /* 0x0000ffff19197812 */ /* 0x000fe400078ec0ff */
[----:B------:R-:W-:-:S02]  /*bab40*/  LOP3.LUT R24, R30, 0xffff, RZ, 0xc0, !PT ;  /* 0x0000ffff1e187812 */ /* 0x000fc400078ec0ff */
[----:B------:R-:W-:Y:S01]  /*bab50*/  PRMT R12, R29, 0x3340, R28 ;  /* 0x000033401d0c7816 */ /* 0x000fe2000000001c */
[----:B------:R0:W-:Y:S01]  /*bab60*/  STL [R1+0x50b0], R10 ;  /* 0x0050b00a01007387 */ /* 0x0001e20000100800 */
[----:B--2---:R-:W-:-:S03]  /*bab70*/  LOP3.LUT R29, R248, 0xffff, RZ, 0xc0, !PT ;  /* 0x0000fffff81d7812 */ /* 0x004fc600078ec0ff */
[----:B------:R-:W-:Y:S01]  /*bab80*/  STL [R1+0x5334], R229 ;  /* 0x005334e501007387 */ /* 0x000fe20000100800 */
[----:B0-----:R-:W-:Y:S02]  /*bab90*/  PRMT R10, R25, 0x3340, R24 ;  /* 0x00003340190a7816 */ /* 0x001fe40000000018 */
[----:B------:R-:W-:Y:S01]  /*baba0*/  PRMT R24, R193, 0x3340, R0 ;  /* 0x00003340c1187816 */ /* 0x000fe20000000000 */
[----:B------:R0:W-:Y:S04]  /*babb0*/  STL [R1+0x47cc], R12 ;  /* 0x0047cc0c01007387 */ /* 0x0001e80000100800 */
[----:B------:R1:W-:Y:S01]  /*babc0*/  STL [R1+0x476c], R10 ;  /* 0x00476c0a01007387 */ /* 0x0003e20000100800 */
[----:B------:R-:W-:-:S03]  /*babd0*/  LOP3.LUT R28, R11, 0xffff, RZ, 0xc0, !PT ;  /* 0x0000ffff0b1c7812 */ /* 0x000fc600078ec0ff */
[----:B------:R-:W2:Y:S01]  /*babe0*/  LDL.LU R11, [R1+0x4818] ;  /* 0x00481800010b7983 */ /* 0x000ea20000300800 */
[----:B------:R-:W-:-:S04]  /*babf0*/  PRMT R25, R29, 0x3340, R28 ;  /* 0x000033401d197816 */ /* 0x000fc8000000001c */
[----:B------:R-:W-:-:S05]  /*bac00*/  PRMT R19, R25, 0x5410, R24 ;  /* 0x0000541019137816 */ /* 0x000fca0000000018 */
[----:B------:R-:W-:Y:S01]  /*bac10*/  STL [R1+0x5338], R19 ;  /* 0x0053381301007387 */ /* 0x000fe20000100800 */
[----:B------:R-:W-:-:S03]  /*bac20*/  SHF.R.U32.HI R25, RZ, 0x8, R194 ;  /* 0x00000008ff197819 */ /* 0x000fc600000116c2 */
[----:B------:R-:W2:Y:S01]  /*bac30*/  LDL.LU R242, [R1+0x46fc] ;  /* 0x0046fc0001f27983 */ /* 0x000ea20000300800 */
[----:B------:R-:W-:Y:S02]  /*bac40*/  SHF.R.S32.HI R24, RZ, 0x1f, R244 ;  /* 0x0000001fff187819 */ /* 0x000fe400000114f4 */
[----:B------:R-:W-:Y:S02]  /*bac50*/  IADD3 R20, P2, R244, R2, RZ ;  /* 0x00000002f4147210 */ /* 0x000fe40007f5e0ff */
[----:B------:R-:W-:Y:S02]  /*bac60*/  SHF.R.U32.HI R29, RZ, 0x8, R29 ;  /* 0x00000008ff1d7819 */ /* 0x000fe4000001161d */
[----:B------:R-:W-:Y:S02]  /*bac70*/  SHF.R.U32.HI R28, RZ, 0x8, R28 ;  /* 0x00000008ff1c7819 */ /* 0x000fe4000001161c */
[----:B------:R-:W-:Y:S01]  /*bac80*/  LOP3.LUT R25, R25, 0xffff, RZ, 0xc0, !PT ;  /* 0x0000ffff19197812 */ /* 0x000fe200078ec0ff */
[----:B------:R-:W-:Y:S01]  /*bac90*/  IMAD.X R21, R24, 0x1, R13, P2 ;  /* 0x0000000118157824 */ /* 0x000fe200010e060d */
[----:B------:R-:W-:-:S02]  /*baca0*/  LOP3.LUT R29, R29, 0xffff, RZ, 0xc0, !PT ;  /* 0x0000ffff1d1d7812 */ /* 0x000fc400078ec0ff */
[----:B------:R-:W-:Y:S02]  /*bacb0*/  LOP3.LUT R28, R28, 0xffff, RZ, 0xc0, !PT ;  /* 0x0000ffff1c1c7812 */ /* 0x000fe400078ec0ff */
[----:B0-----:R-:W-:Y:S02]  /*bacc0*/  PRMT R12, R25, 0x3340, R0 ;  /* 0x00003340190c7816 */ /* 0x001fe40000000000 */
[----:B-1----:R-:W-:Y:S01]  /*bacd0*/  PRMT R10, R29, 0x3340, R28 ;  /* 0x000033401d0a7816 */ /* 0x002fe2000000001c */
[----:B------:R0:W-:Y:S04]  /*bace0*/  STL.64 [R1+0x8f0], R20 ;  /* 0x0008f01401007387 */ /* 0x0001e80000100a00 */
[----:B------:R-:W2:Y:S04]  /*bacf0*/  LDL.LU R248, [R1+0x4d94] ;  /* 0x004d940001f87983 */ /* 0x000ea80000300800 */
[----:B------:R1:W-:Y:S04]  /*bad00*/  STL [R1+0xc], R12 ;  /* 0x00000c0c01007387 */ /* 0x0003e80000100800 */
[----:B------:R1:W-:Y:S01]  /*bad10*/  STL [R1+0x4768], R10 ;  /* 0x0047680a01007387 */ /* 0x0003e20000100800 */
[----:B---3--:R-:W-:-:S03]  /*bad20*/  LOP3.LUT R30, R8, 0xffff, RZ, 0xc0, !PT ;  /* 0x0000ffff081e7812 */ /* 0x008fc600078ec0ff */
[----:B------:R-:W3:Y:S01]  /*bad30*/  LDL.LU R8, [R1+0x4788] ;  /* 0x0047880001087983 */ /* 0x000ee20000300800 */
[----:B------:R-:W-:-:S04]  /*bad40*/  LOP3.LUT R164, R164, 0xffff, RZ, 0xc0, !PT ;  /* 0x0000ffffa4a47812 */ /* 0x000fc800078ec0ff */
[----:B------:R-:W-:Y:S02]  /*bad50*/  PRMT R25, R164, 0x3340, R0 ;  /* 0x00003340a4197816 */ /* 0x000fe40000000000 */
[----:B----4-:R-:W-:-:S04]  /*bad60*/  LOP3.LUT R29, R246, 0xffff, RZ, 0xc0, !PT ;  /* 0x0000fffff61d7812 */ /* 0x010fc800078ec0ff */
[----:B------:R-:W-:Y:S02]  /*bad70*/  PRMT R28, R30, 0x3340, R29 ;  /* 0x000033401e1c7816 */ /* 0x000fe4000000001d */
[----:B0-----:R-:W-:Y:S02]  /*bad80*/  IADD3 R20, P2, R244, R0, RZ ;  /* 0x00000000f4147210 */ /* 0x001fe40007f5e0ff */
[----:B-1----:R-:W-:Y:S02]  /*bad90*/  PRMT R12, R28, 0x5410, R25 ;  /* 0x000054101c0c7816 */ /* 0x002fe40000000019 */
[----:B------:R-:W-:Y:S02]  /*bada0*/  SHF.R.U32.HI R25, RZ, 0x8, R193 ;  /* 0x00000008ff197819 */ /* 0x000fe400000116c1 */
[----:B------:R-:W-:Y:S02]  /*badb0*/  SHF.R.U32.HI R30, RZ, 0x8, R30 ;  /* 0x00000008ff1e7819 */ /* 0x000fe4000001161e */
[----:B------:R-:W-:-:S02]  /*badc0*/  SHF.R.U32.HI R28, RZ, 0x8, R29 ;  /* 0x00000008ff1c7819 */ /* 0x000fc4000001161d */
[----:B------:R-:W-:Y:S01]  /*badd0*/  LOP3.LUT R25, R25, 0xffff, RZ, 0xc0, !PT ;  /* 0x0000ffff19197812 */ /* 0x000fe200078ec0ff */
[----:B------:R-:W-:Y:S01]  /*bade0*/  IMAD.X R21, R24, 0x1, R7, P2 ;  /* 0x0000000118157824 */ /* 0x000fe200010e0607 */
[----:B------:R-:W-:Y:S02]  /*badf0*/  LOP3.LUT R29, R30, 0xffff, RZ, 0xc0, !PT ;  /* 0x0000ffff1e1d7812 */ /* 0x000fe400078ec0ff */
[----:B------:R-:W-:Y:S01]  /*bae00*/  LOP3.LUT R28, R28, 0xffff, RZ, 0xc0, !PT ;  /* 0x0000ffff1c1c7812 */ /* 0x000fe200078ec0ff */
[----:B------:R0:W-:Y:S03]  /*bae10*/  STL [R1+0x533c], R12 ;  /* 0x00533c0c01007387 */ /* 0x0001e60000100800 */
[----:B------:R-:W-:Y:S01]  /*bae20*/  PRMT R10, R29, 0x3340, R28 ;  /* 0x000033401d0a7816 */ /* 0x000fe2000000001c */
[----:B------:R-:W-:Y:S04]  /*bae30*/  STL.64 [R1+0x8e8], R20 ;  /* 0x0008e81401007387 */ /* 0x000fe80000100a00 */
[----:B------:R-:W4:Y:S01]  /*bae40*/  LDL.LU R246, [R1+0x4da0] ;  /* 0x004da00001f67983 */ /* 0x000f220000300800 */
[----:B0-----:R-:W-:-:S05]  /*bae50*/  PRMT R12, R25, 0x3340, R0 ;  /* 0x00003340190c7816 */ /* 0x001fca0000000000 */
[----:B------:R0:W-:Y:S04]  /*bae60*/  STL [R1+0x8], R12 ;  /* 0x0000080c01007387 */ /* 0x0001e80000100800 */
[----:B------:R1:W-:Y:S01]  /*bae70*/  STL [R1+0x4764], R10 ;  /* 0x0047640a01007387 */ /* 0x0003e20000100800 */
[----:B------:R-:W-:Y:S02]  /*bae80*/  SHF.R.U32.HI R25, RZ, 0x8, R164 ;  /* 0x00000008ff197819 */ /* 0x000fe400000116a4 */
[----:B--2---:R-:W-:Y:S02]  /*bae90*/  LOP3.LUT R123, R11, 0xffff, RZ, 0xc0, !PT ;  /* 0x0000ffff0b7b7812 */ /* 0x004fe400078ec0ff */
[----:B------:R-:W2:Y:S02]  /*baea0*/  LDL.LU R11, [R1+0x478c] ;  /* 0x00478c00010b7983 */ /* 0x000ea40000300800 */
[----:B------:R-:W-:-:S02]  /*baeb0*/  SHF.R.U32.HI R29, RZ, 0x8, R123 ;  /* 0x00000008ff1d7819 */ /* 0x000fc4000001167b */
[----:B------:R-:W-:Y:S02]  /*baec0*/  LOP3.LUT R25, R25, 0xffff, RZ, 0xc0, !PT ;  /* 0x0000ffff19197812 */ /* 0x000fe400078ec0ff */
[----:B------:R-:W-:-:S04]  /*baed0*/  LOP3.LUT R110, R242, 0xffff, RZ, 0xc0, !PT ;  /* 0x0000fffff26e7812 */ /* 0x000fc800078ec0ff */
[----:B------:R-:W-:Y:S02]  /*baee0*/  SHF.R.U32.HI R28, RZ, 0x8, R110 ;  /* 0x00000008ff1c7819 */ /* 0x000fe4000001166e */
[----:B------:R-:W-:Y:S02]  /*baef0*/  LOP3.LUT R29, R29, 0xffff, RZ, 0xc0, !PT ;  /* 0x0000ffff1d1d7812 */ /* 0x000fe400078ec0ff */
[----:B------:R-:W-:Y:S02]  /*baf00*/  LOP3.LUT R28, R28, 0xffff, RZ, 0xc0, !PT ;  /* 0x0000ffff1c1c7812 */ /* 0x000fe400078ec0ff */
[----:B0-----:R-:W-:Y:S02]  /*baf10*/  PRMT R12, R25, 0x3340, R0 ;  /* 0x00003340190c7816 */ /* 0x001fe40000000000 */
[----:B-1----:R-:W-:-:S03]  /*baf20*/  PRMT R10, R29, 0x3340, R28 ;  /* 0x000033401d0a7816 */ /* 0x002fc6000000001c */
[----:B------:R-:W-:Y:S04]  /*baf30*/  STL [R1+0x4], R12 ;  /* 0x0000040c01007387 */ /* 0x000fe80000100800 */
[----:B------:R-:W-:Y:S01]  /*baf40*/  STL [R1+0x47c8], R10 ;  /* 0x0047c80a01007387 */ /* 0x000fe20000100800 */
[----:B------:R-:W-:-:S03]  /*baf50*/  LOP3.LUT R30, R248, 0xffff, RZ, 0xc0, !PT ;  /* 0x0000fffff81e7812 */ /* 0x000fc600078ec0ff */
[----:B------:R-:W2:Y:S01]  /*baf60*/  LDL.LU R248, [R1+0x483c] ;  /* 0x00483c0001f87983 */ /* 0x000ea20000300800 */
[----:B---3--:R-:W-:-:S03]  /*baf70*/  LOP3.LUT R29, R8, 0xffff, RZ, 0xc0, !PT ;  /* 0x0000ffff081d7812 */ /* 0x008fc600078ec0ff */
[----:B------:R-:W3:Y:S01]  /*baf80*/  LDL.LU R8, [R1+0x4700] ;  /* 0x0047000001087983 */ /* 0x000ee20000300800 */
[----:B------:R-:W-:Y:S02]  /*baf90*/  PRMT R25, R199, 0x3340, R0 ;  /* 0x00003340c7197816 */ /* 0x000fe40000000000 */
[----:B------:R-:W-:Y:S01]  /*bafa0*/  PRMT R28, R30, 0x3340, R29 ;  /* 0x000033401e1c7816 */ /* 0x000fe2000000001d */
[----:B------:R-:W3:Y:S01]  /*bafb0*/  LDL.LU R242, [R1+0xce8] ;  /* 0x000ce80001f27983 */ /* 0x000ee20000300800 */
[----:B------:R-:W-:Y:S02]  /*bafc0*/  IADD3 R20, P2, R244, R6, RZ ;  /* 0x00000006f4147210 */ /* 0x000fe40007f5e0ff */
        /* <DEDUP_REMOVED lines=9> */
[----:B------:R-:W-:Y:S02]  /*bb060*/  LOP3.LUT R24, R24, 0xffff, RZ, 0xc0, !PT ;  /* 0x0000ffff18187812 */ /* 0x000fe400078ec0ff */
[----:B----4-:R-:W-:Y:S02]  /*bb070*/  LOP3.LUT R29, R246, 0xffff, RZ, 0xc0, !PT ;  /* 0x0000fffff61d7812 */ /* 0x010fe400078ec0ff */
[----:B------:R-:W-:Y:S01]  /*bb080*/  PRMT R10, R25, 0x3340, R24 ;  /* 0x00003340190a7816 */ /* 0x000fe20000000018 */
[----:B------:R-:W-:Y:S01]  /*bb090*/  STL.64 [R1+0x8d8], R20 ;  /* 0x0008d81401007387 */ /* 0x000fe20000100a00 */
[----:B------:R-:W-:-:S03]  /*bb0a0*/  PRMT R24, R195, 0x3340, R0 ;  /* 0x00003340c3187816 */ /* 0x000fc60000000000 */
[----:B------:R0:W-:Y:S04]  /*bb0b0*/  STL [R1+0x4760], R10 ;  /* 0x0047600a01007387 */ /* 0x0001e80000100800 */
[----:B------:R-:W4:Y:S01]  /*bb0c0*/  LDL.LU R246, [R1+0x4844] ;  /* 0x0048440001f67983 */ /* 0x000f220000300800 */
[----:B--2---:R-:W-:-:S03]  /*bb0d0*/  LOP3.LUT R28, R11, 0xffff, RZ, 0xc0, !PT ;  /* 0x0000ffff0b1c7812 */ /* 0x004fc600078ec0ff */
[----:B------:R-:W2:Y:S01]  /*bb0e0*/  LDL.LU R11, [R1+0x4704] ;  /* 0x00470400010b7983 */ /* 0x000ea20000300800 */
[----:B------:R-:W-:Y:S02]  /*bb0f0*/  PRMT R25, R29, 0x3340, R28 ;  /* 0x000033401d197816 */ /* 0x000fe4000000001c */
[----:B------:R-:W-:Y:S02]  /*bb100*/  SHF.R.U32.HI R29, RZ, 0x8, R29 ;  /* 0x00000008ff1d7819 */ /* 0x000fe4000001161d */
[----:B------:R-:W-:Y:S02]  /*bb110*/  PRMT R243, R25, 0x5410, R24 ;  /* 0x0000541019f37816 */ /* 0x000fe40000000018 */
[----:B------:R-:W-:Y:S02]  /*bb120*/  SHF.R.U32.HI R24, RZ, 0x8, R199 ;  /* 0x00000008ff187819 */ /* 0x000fe400000116c7 */
[----:B------:R-:W-:Y:S02]  /*bb130*/  SHF.R.U32.HI R25, RZ, 0x8, R28 ;  /* 0x00000008ff197819 */ /* 0x000fe4000001161c */
[----:B------:R-:W-:-:S02]  /*bb140*/  LOP3.LUT R24, R24, 0xffff, RZ, 0xc0, !PT ;  /* 0x0000ffff18187812 */ /* 0x000fc400078ec0ff */
[----:B------:R-:W-:Y:S02]  /*bb150*/  LOP3.LUT R28, R29, 0xffff, RZ, 0xc0, !PT ;  /* 0x0000ffff1d1c7812 */ /* 0x000fe400078ec0ff */
[----:B------:R-:W-:Y:S02]  /*bb160*/  LOP3.LUT R25, R25, 0xffff, RZ, 0xc0, !PT ;  /* 0x0000ffff19197812 */ /* 0x000fe400078ec0ff */
[----:B------:R-:W-:Y:S02]  /*bb170*/  PRMT R12, R24, 0x3340, R0 ;  /* 0x00003340180c7816 */ /* 0x000fe40000000000 */
[----:B0-----:R-:W-:Y:S01]  /*bb180*/  PRMT R10, R28, 0x3340, R25 ;  /* 0x000033401c0a7816 */ /* 0x001fe20000000019 */
[----:B------:R-:W-:Y:S04]  /*bb190*/  STL [R1+0x5344], R243 ;  /* 0x005344f301007387 */ /* 0x000fe80000100800 */
[----:B------:R-:W-:Y:S04]  /*bb1a0*/  STL [R1], R12 ;  /* 0x0000000c01007387 */ /* 0x000fe80000100800 */
[----:B------:R0:W-:Y:S01]  /*bb1b0*/  STL [R1+0x4750], R10 ;  /* 0x0047500a01007387 */ /* 0x0001e20000100800 */
[----:B------:R-:W-:-:S03]  /*bb1c0*/  LOP3.LUT R29, R248, 0xffff, RZ, 0xc0, !PT ;  /* 0x0000fffff81d7812 */ /* 0x000fc600078ec0ff */
[----:B------:R-:W2:Y:S01]  /*bb1d0*/  LDL.LU R248, [R1+0x4db4] ;  /* 0x004db40001f87983 */ /* 0x000ea20000300800 */
[----:B---3--:R-:W-:-:S03]  /*bb1e0*/  LOP3.LUT R28, R8, 0xffff, RZ, 0xc0, !PT ;  /* 0x0000ffff081c7812 */ /* 0x008fc600078ec0ff */
[----:B------:R-:W3:Y:S01]  /*bb1f0*/  LDL.LU R8, [R1+0x4790] ;  /* 0x0047900001087983 */ /* 0x000ee20000300800 */
[----:B------:R-:W-:Y:S02]  /*bb200*/  LOP3.LUT R165, R165, 0xffff, RZ, 0xc0, !PT ;  /* 0x0000ffffa5a57812 */ /* 0x000fe400078ec0ff */
[----:B------:R-:W-:Y:S02]  /*bb210*/  PRMT R25, R29, 0x3340, R28 ;  /* 0x000033401d197816 */ /* 0x000fe4000000001c */
[----:B------:R-:W-:Y:S02]  /*bb220*/  PRMT R24, R165, 0x3340, R0 ;  /* 0x00003340a5187816 */ /* 0x000fe40000000000 */
[----:B------:R-:W-:Y:S02]  /*bb230*/  SHF.R.U32.HI R29, RZ, 0x8, R29 ;  /* 0x00000008ff1d7819 */ /* 0x000fe4000001161d */
[----:B------:R-:W-:Y:S02]  /*bb240*/  PRMT R22, R25, 0x5410, R24 ;  /* 0x0000541019167816 */ /* 0x000fe40000000018 */
[----:B------:R-:W-:-:S02]  /*bb250*/  SHF.R.U32.HI R25, RZ, 0x8, R28 ;  /* 0x00000008ff197819 */ /* 0x000fc4000001161c */
[----:B------:R-:W-:Y:S02]  /*bb260*/  SHF.R.S32.HI R24, RZ, 0x1f, R242 ;  /* 0x0000001fff187819 */ /* 0x000fe400000114f2 */
[----:B------:R-:W-:Y:S02]  /*bb270*/  IADD3 R20, P2, R242, R2, RZ ;  /* 0x00000002f2147210 */ /* 0x000fe40007f5e0ff */
[----:B------:R-:W-:Y:S02]  /*bb280*/  LOP3.LUT R28, R29, 0xffff, RZ, 0xc0, !PT ;  /* 0x0000ffff1d1c7812 */ /* 0x000fe400078ec0ff */
[----:B------:R-:W-:Y:S01]  /*bb290*/  LOP3.LUT R25, R25, 0xffff, RZ, 0xc0, !PT ;  /* 0x0000ffff19197812 */ /* 0x000fe200078ec0ff */
[----:B------:R-:W-:Y:S01]  /*bb2a0*/  IMAD.X R21, R24, 0x1, R13, P2 ;  /* 0x0000000118157824 */ /* 0x000fe200010e060d */
[----:B------:R-:W-:Y:S02]  /*bb2b0*/  SHF.R.U32.HI R95, RZ, 0x8, R179 ;  /* 0x00000008ff5f7819 */ /* 0x000fe400000116b3 */
[----:B------:R-:W-:-:S02]  /*bb2c0*/  SHF.R.U32.HI R179, RZ, 0x8, R195 ;  /* 0x00000008ffb37819 */ /* 0x000fc400000116c3 */
[----:B0-----:R-:W-:Y:S01]  /*bb2d0*/  PRMT R10, R28, 0x3340, R25 ;  /* 0x000033401c0a7816 */ /* 0x001fe20000000019 */
[----:B------:R-:W-:Y:S01]  /*bb2e0*/  STL [R1+0x5348], R22 ;  /* 0x0053481601007387 */ /* 0x000fe20000100800 */
[----:B------:R-:W-:Y:S02]  /*bb2f0*/  SHF.R.U32.HI R197, RZ, 0x8, R183 ;  /* 0x00000008ffc57819 */ /* 0x000fe400000116b7 */
[----:B------:R-:W-:Y:S01]  /*bb300*/  SHF.R.U32.HI R183, RZ, 0x8, R165 ;  /* 0x00000008ffb77819 */ /* 0x000fe200000116a5 */
[----:B------:R0:W-:Y:S01]  /*bb310*/  STL.64 [R1+0x8d0], R20 ;  /* 0x0008d01401007387 */ /* 0x0001e20000100a00 */
[----:B------:R-:W-:Y:S02]  /*bb320*/  LOP3.LUT R179, R179, 0xffff, RZ, 0xc0, !PT ;  /* 0x0000ffffb3b37812 */ /* 0x000fe400078ec0ff */
[----:B------:R-:W-:Y:S02]  /*bb330*/  LOP3.LUT R183, R183, 0xffff, RZ, 0xc0, !PT ;  /* 0x0000ffffb7b77812 */ /* 0x000fe400078ec0ff */
[----:B------:R-:W-:-:S02]  /*bb340*/  PRMT R179, R179, 0x3340, R0 ;  /* 0x00003340b3b37816 */ /* 0x000fc40000000000 */
[----:B0-----:R-:W-:Y:S02]  /*bb350*/  IADD3 R20, P2, R242, R0, RZ ;  /* 0x00000000f2147210 */ /* 0x001fe40007f5e0ff */
[----:B----4-:R-:W-:-:S03]  /*bb360*/  LOP3.LUT R28, R246, 0xffff, RZ, 0xc0, !PT ;  /* 0x0000fffff61c7812 */ /* 0x010fc600078ec0ff */
[----:B------:R-:W-:Y:S01]  /*bb370*/  IMAD.X R21, R24, 0x1, R7, P2 ;  /* 0x0000000118157824 */ /* 0x000fe200010e0607 */
[----:B------:R-:W-:Y:S02]  /*bb380*/  SHF.R.U32.HI R29, RZ, 0x8, R28 ;  /* 0x00000008ff1d7819 */ /* 0x000fe4000001161c */
[----:B--2---:R-:W-:-:S04]  /*bb390*/  LOP3.LUT R25, R11, 0xffff, RZ, 0xc0, !PT ;  /* 0x0000ffff0b197812 */ /* 0x004fc800078ec0ff */
[--C-:B------:R-:W-:Y:S02]  /*bb3a0*/  PRMT R140, R28, 0x3340, R25.reuse ;  /* 0x000033401c8c7816 */ /* 0x100fe40000000019 */
[----:B------:R-:W-:Y:S02]  /*bb3b0*/  SHF.R.U32.HI R25, RZ, 0x8, R25 ;  /* 0x00000008ff197819 */ /* 0x000fe40000011619 */
[----:B------:R-:W-:Y:S02]  /*bb3c0*/  PRMT R183, R183, 0x3340, R0 ;  /* 0x00003340b7b77816 */ /* 0x000fe40000000000 */
[----:B------:R-:W-:Y:S02]  /*bb3d0*/  LOP3.LUT R28, R29, 0xffff, RZ, 0xc0, !PT ;  /* 0x0000ffff1d1c7812 */ /* 0x000fe400078ec0ff */
[----:B------:R-:W-:Y:S01]  /*bb3e0*/  LOP3.LUT R25, R25, 0xffff, RZ, 0xc0, !PT ;  /* 0x0000ffff19197812 */ /* 0x000fe200078ec0ff */
[----:B------:R-:W-:Y:S04]  /*bb3f0*/  STL [R1+0x54dc], R179 ;  /* 0x0054dcb301007387 */ /* 0x000fe80000100800 */
[----:B------:R0:W-:Y:S04]  /*bb400*/  STL [R1+0x4744], R10 ;  /* 0x0047440a01007387 */ /* 0x0001e80000100800 */
[----:B------:R-:W-:Y:S04]  /*bb410*/  STL.64 [R1+0x8c8], R20 ;  /* 0x0008c81401007387 */ /* 0x000fe80000100a00 */
[----:B------:R-:W-:Y:S01]  /*bb420*/  STL [R1+0x54d8], R183 ;  /* 0x0054d8b701007387 */ /* 0x000fe20000100800 */
[----:B0-----:R-:W-:-:S03]  /*bb430*/  PRMT R10, R28, 0x3340, R25 ;  /* 0x000033401c0a7816 */ /* 0x001fc60000000019 */
[----:B------:R-:W2:Y:S04]  /*bb440*/  LDL.LU R244, [R1+0x4dc0] ;  /* 0x004dc00001f47983 */ /* 0x000ea80000300800 */
[----:B------:R-:W4:Y:S04]  /*bb450*/  LDL.LU R246, [R1+0x4794] ;  /* 0x0047940001f67983 */ /* 0x000f280000300800 */
[----:B------:R-:W4:Y:S04]  /*bb460*/  LDL.LU R11, [R1+0x4858] ;  /* 0x00485800010b7983 */ /* 0x000f280000300800 */
[----:B------:R0:W-:Y:S01]  /*bb470*/  STL [R1+0x4740], R10 ;  /* 0x0047400a01007387 */ /* 0x0001e20000100800 */
[----:B------:R-:W-:-:S02]  /*bb480*/  LOP3.LUT R30, R248, 0xffff, RZ, 0xc0, !PT ;  /* 0x0000fffff81e7812 */ /* 0x000fc400078ec0ff */
[----:B------:R-:W-:Y:S02]  /*bb490*/  LOP3.LUT R34, R236, 0xffff, RZ, 0xc0, !PT ;  /* 0x0000ffffec227812 */ /* 0x000fe400078ec0ff */
[----:B------:R-:W-:Y:S02]  /*bb4a0*/  LOP3.LUT R96, R166, 0xffff, RZ, 0xc0, !PT ;  /* 0x0000ffffa6607812 */ /* 0x000fe400078ec0ff */
[----:B------:R-:W-:Y:S02]  /*bb4b0*/  PRMT R25, R34, 0x3340, R0 ;  /* 0x0000334022197816 */ /* 0x000fe40000000000 */
[----:B------:R-:W-:-:S04]  /*bb4c0*/  SHF.R.U32.HI R215, RZ, 0x8, R96 ;  /* 0x00000008ffd77819 */ /* 0x000fc80000011660 */
[----:B------:R-:W-:-:S04]  /*bb4d0*/  LOP3.LUT R215, R215, 0xffff, RZ, 0xc0, !PT ;  /* 0x0000ffffd7d77812 */ /* 0x000fc800078ec0ff */
[----:B------:R-:W-:Y:S02]  /*bb4e0*/  PRMT R215, R215, 0x3340, R0 ;  /* 0x00003340d7d77816 */ /* 0x000fe40000000000 */
[----:B---3--:R-:W-:Y:S02]  /*bb4f0*/  LOP3.LUT R29, R8, 0xffff, RZ, 0xc0, !PT ;  /* 0x0000ffff081d7812 */ /* 0x008fe400078ec0ff */
[----:B------:R-:W3:Y:S02]  /*bb500*/  LDL.LU R8, [R1+0x4708] ;  /* 0x0047080001087983 */ /* 0x000ee40000300800 */
[----:B------:R-:W-:-:S04]  /*bb510*/  PRMT R28, R30, 0x3340, R29 ;  /* 0x000033401e1c7816 */ /* 0x000fc8000000001d */
[----:B------:R-:W-:Y:S02]  /*bb520*/  PRMT R14, R28, 0x5410, R25 ;  /* 0x000054101c0e7816 */ /* 0x000fe40000000019 */
[----:B------:R-:W-:Y:S02]  /*bb530*/  SHF.R.U32.HI R28, RZ, 0x8, R30 ;  /* 0x00000008ff1c7819 */ /* 0x000fe4000001161e */
[----:B------:R-:W-:Y:S02]  /*bb540*/  SHF.R.U32.HI R25, RZ, 0x8, R29 ;  /* 0x00000008ff197819 */ /* 0x000fe4000001161d */
[----:B------:R-:W-:Y:S02]  /*bb550*/  LOP3.LUT R28, R28, 0xffff, RZ, 0xc0, !PT ;  /* 0x0000ffff1c1c7812 */ /* 0x000fe400078ec0ff */
[----:B------:R-:W-:Y:S01]  /*bb560*/  LOP3.LUT R25, R25, 0xffff, RZ, 0xc0, !PT ;  /* 0x0000ffff19197812 */ /* 0x000fe200078ec0ff */
[----:B------:R-:W-:Y:S03]  /*bb570*/  STL [R1+0x534c], R14 ;  /* 0x00534c0e01007387 */ /* 0x000fe60000100800 */
[----:B0-----:R-:W-:Y:S01]  /*bb580*/  PRMT R10, R28, 0x3340, R25 ;  /* 0x000033401c0a7816 */ /* 0x001fe20000000019 */
[----:B------:R-:W-:Y:S04]  /*bb590*/  STL [R1+0x54d4], R215 ;  /* 0x0054d4d701007387 */ /* 0x000fe80000100800 */
[----:B------:R-:W-:Y:S04]  /*bb5a0*/  STL [R1+0xd14], R10 ;  /* 0x000d140a01007387 */ /* 0x000fe80000100800 */
[----:B------:R-:W3:Y:S01]  /*bb5b0*/  LDL.LU R248, [R1+0xce4] ;  /* 0x000ce40001f87983 */ /* 0x000ee20000300800 */
[----:B------:R-:W-:-:S05]  /*bb5c0*/  IADD3 R20, P2, R242, R6, RZ ;  /* 0x00000006f2147210 */ /* 0x000fca0007f5e0ff */
[----:B------:R-:W-:Y:S01]  /*bb5d0*/  IMAD.X R21, R24, 0x1, R5, P2 ;  /* 0x0000000118157824 */ /* 0x000fe200010e0605 */
[----:B------:R-:W-:-:S04]  /*bb5e0*/  SHF.R.U32.HI R187, RZ, 0x8, R34 ;  /* 0x00000008ffbb7819 */ /* 0x000fc80000011622 */
[----:B------:R0:W-:Y:S01]  /*bb5f0*/  STL.64 [R1+0x8c0], R20 ;  /* 0x0008c01401007387 */ /* 0x0001e20000100a00 */
[----:B------:R-:W-:-:S04]  /*bb600*/  LOP3.LUT R187, R187, 0xffff, RZ, 0xc0, !PT ;  /* 0x0000ffffbbbb7812 */ /* 0x000fc800078ec0ff */
[----:B------:R-:W-:Y:S02]  /*bb610*/  PRMT R187, R187, 0x3340, R0 ;  /* 0x00003340bbbb7816 */ /* 0x000fe40000000000 */
[----:B0-----:R-:W-:-:S05]  /*bb620*/  IADD3 R20, P2, R242, R4, RZ ;  /* 0x00000004f2147210 */ /* 0x001fca0007f5e0ff */
[----:B------:R-:W-:-:S05]  /*bb630*/  IMAD.X R21, R24, 0x1, R3, P2 ;  /* 0x0000000118157824 */ /* 0x000fca00010e0603 */
[----:B------:R0:W-:Y:S04]  /*bb640*/  STL.64 [R1+0x8b8], R20 ;  /* 0x0008b81401007387 */ /* 0x0001e80000100a00 */
[----:B------:R1:W-:Y:S01]  /*bb650*/  STL [R1+0x54d0], R187 ;  /* 0x0054d0bb01007387 */ /* 0x0003e20000100800 */
[----:B--2---:R-:W-:-:S03]  /*bb660*/  LOP3.LUT R34, R244, 0xffff, RZ, 0xc0, !PT ;  /* 0x0000fffff4227812 */ /* 0x004fc600078ec0ff */
[----:B------:R-:W2:Y:S01]  /*bb670*/  LDL.LU R244, [R1+0x4868] ;  /* 0x0048680001f47983 */ /* 0x000ea20000300800 */
[----:B----4-:R-:W-:-:S03]  /*bb680*/  LOP3.LUT R29, R246, 0xffff, RZ, 0xc0, !PT ;  /* 0x0000fffff61d7812 */ /* 0x010fc600078ec0ff */
[----:B------:R-:W4:Y:S01]  /*bb690*/  LDL.LU R246, [R1+0x470c] ;  /* 0x00470c0001f67983 */ /* 0x000f220000300800 */
[----:B------:R-:W-:-:S03]  /*bb6a0*/  LOP3.LUT R30, R11, 0xffff, RZ, 0xc0, !PT ;  /* 0x0000ffff0b1e7812 */ /* 0x000fc600078ec0ff */
[----:B------:R-:W4:Y:S01]  /*bb6b0*/  LDL.LU R11, [R1+0x4dd8] ;  /* 0x004dd800010b7983 */ /* 0x000f220000300800 */
[----:B------:R-:W-:Y:S02]  /*bb6c0*/  LOP3.LUT R37, R234, 0xffff, RZ, 0xc0, !PT ;  /* 0x0000ffffea257812 */ /* 0x000fe400078ec0ff */
[----:B------:R-:W-:Y:S02]  /*bb6d0*/  PRMT R25, R34, 0x3340, R29 ;  /* 0x0000334022197816 */ /* 0x000fe4000000001d */
[----:B------:R-:W-:Y:S02]  /*bb6e0*/  PRMT R24, R37, 0x3340, R0 ;  /* 0x0000334025187816 */ /* 0x000fe40000000000 */
[----:B------:R-:W-:Y:S02]  /*bb6f0*/  LOP3.LUT R167, R167, 0xffff, RZ, 0xc0, !PT ;  /* 0x0000ffffa7a77812 */ /* 0x000fe400078ec0ff */
[----:B------:R-:W-:Y:S02]  /*bb700*/  PRMT R247, R25, 0x5410, R24 ;  /* 0x0000541019f77816 */ /* 0x000fe40000000018 */
[----:B------:R-:W-:-:S02]  /*bb710*/  PRMT R24, R167, 0x3340, R0 ;  /* 0x00003340a7187816 */ /* 0x000fc40000000000 */
[----:B------:R-:W-:Y:S02]  /*bb720*/  SHF.R.U32.HI R34, RZ, 0x8, R34 ;  /* 0x00000008ff227819 */ /* 0x000fe40000011622 */
[----:B------:R-:W-:Y:S02]  /*bb730*/  SHF.R.U32.HI R205, RZ, 0x8, R181 ;  /* 0x00000008ffcd7819 */ /* 0x000fe400000116b5 */
[----:B------:R-:W-:Y:S02]  /*bb740*/  SHF.R.U32.HI R181, RZ, 0x8, R191 ;  /* 0x00000008ffb57819 */ /* 0x000fe400000116bf */
[----:B------:R-:W-:Y:S02]  /*bb750*/  SHF.R.U32.HI R195, RZ, 0x8, R167 ;  /* 0x00000008ffc37819 */ /* 0x000fe400000116a7 */
[----:B------:R-:W-:Y:S02]  /*bb760*/  SHF.R.U32.HI R191, RZ, 0x8, R37 ;  /* 0x00000008ffbf7819 */ /* 0x000fe40000011625 */
[----:B------:R-:W-:-:S02]  /*bb770*/  LOP3.LUT R195, R195, 0xffff, RZ, 0xc0, !PT ;  /* 0x0000ffffc3c37812 */ /* 0x000fc400078ec0ff */
[----:B------:R-:W-:Y:S02]  /*bb780*/  LOP3.LUT R191, R191, 0xffff, RZ, 0xc0, !PT ;  /* 0x0000ffffbfbf7812 */ /* 0x000fe400078ec0ff */
[--C-:B------:R-:W-:Y:S02]  /*bb790*/  PRMT R195, R195, 0x3340, R0.reuse ;  /* 0x00003340c3c37816 */ /* 0x100fe40000000000 */
[----:B------:R-:W-:Y:S02]  /*bb7a0*/  PRMT R191, R191, 0x3340, R0 ;  /* 0x00003340bfbf7816 */ /* 0x000fe40000000000 */
[----:B------:R-:W-:Y:S02]  /*bb7b0*/  LOP3.LUT R40, R9, 0xffff, RZ, 0xc0, !PT ;  /* 0x0000ffff09287812 */ /* 0x000fe400078ec0ff */
[----:B---3--:R-:W-:Y:S02]  /*bb7c0*/  LOP3.LUT R28, R8, 0xffff, RZ, 0xc0, !PT ;  /* 0x0000ffff081c7812 */ /* 0x008fe400078ec0ff */
[----:B------:R-:W3:Y:S02]  /*bb7d0*/  LDL.LU R8, [R1+0x4798] ;  /* 0x0047980001087983 */ /* 0x000ee40000300800 */
[----:B------:R-:W-:-:S02]  /*bb7e0*/  PRMT R25, R30, 0x3340, R28 ;  /* 0x000033401e197816 */ /* 0x000fc4000000001c */
[----:B------:R-:W-:Y:S02]  /*bb7f0*/  SHF.R.U32.HI R30, RZ, 0x8, R30 ;  /* 0x00000008ff1e7819 */ /* 0x000fe4000001161e */
[----:B------:R-:W-:Y:S02]  /*bb800*/  PRMT R241, R25, 0x5410, R24 ;  /* 0x0000541019f17816 */ /* 0x000fe40000000018 */
[----:B------:R-:W-:Y:S02]  /*bb810*/  SHF.R.U32.HI R25, RZ, 0x8, R29 ;  /* 0x00000008ff197819 */ /* 0x000fe4000001161d */
[----:B------:R-:W-:Y:S02]  /*bb820*/  SHF.R.U32.HI R24, RZ, 0x8, R28 ;  /* 0x00000008ff187819 */ /* 0x000fe4000001161c */
[----:B------:R-:W-:Y:S02]  /*bb830*/  LOP3.LUT R28, R25, 0xffff, RZ, 0xc0, !PT ;  /* 0x0000ffff191c7812 */ /* 0x000fe400078ec0ff */
[----:B------:R-:W-:-:S02]  /*bb840*/  LOP3.LUT R25, R30, 0xffff, RZ, 0xc0, !PT ;  /* 0x0000ffff1e197812 */ /* 0x000fc400078ec0ff */
[----:B------:R-:W-:Y:S02]  /*bb850*/  LOP3.LUT R24, R24, 0xffff, RZ, 0xc0, !PT ;  /* 0x0000ffff18187812 */ /* 0x000fe400078ec0ff */
[----:B------:R-:W-:Y:S02]  /*bb860*/  LOP3.LUT R29, R34, 0xffff, RZ, 0xc0, !PT ;  /* 0x0000ffff221d7812 */ /* 0x000fe400078ec0ff */
[----:B------:R-:W-:Y:S02]  /*bb870*/  PRMT R10, R25, 0x3340, R24 ;  /* 0x00003340190a7816 */ /* 0x000fe40000000018 */
[----:B------:R-:W-:Y:S02]  /*bb880*/  PRMT R12, R29, 0x3340, R28 ;  /* 0x000033401d0c7816 */ /* 0x000fe4000000001c */
[----:B------:R-:W-:Y:S02]  /*bb890*/  SHF.R.S32.HI R24, RZ, 0x1f, R248 ;  /* 0x0000001fff187819 */ /* 0x000fe400000114f8 */
[----:B0-----:R-:W-:Y:S01]  /*bb8a0*/  IADD3 R20, P2, R248, R2, RZ ;  /* 0x00000002f8147210 */ /* 0x001fe20007f5e0ff */
[----:B------:R-:W-:Y:S04]  /*bb8b0*/  STL [R1+0x5350], R247 ;  /* 0x005350f701007387 */ /* 0x000fe80000100800 */
[----:B------:R-:W-:Y:S01]  /*bb8c0*/  IMAD.X R21, R24, 0x1, R13, P2 ;  /* 0x0000000118157824 */ /* 0x000fe200010e060d */
[----:B------:R-:W-:Y:S04]  /*bb8d0*/  STL [R1+0x5354], R241 ;  /* 0x005354f101007387 */ /* 0x000fe80000100800 */
[----:B------:R-:W-:Y:S04]  /*bb8e0*/  STL [R1+0xd10], R12 ;  /* 0x000d100c01007387 */ /* 0x000fe80000100800 */
[----:B------:R0:W-:Y:S04]  /*bb8f0*/  STL [R1+0xd0c], R10 ;  /* 0x000d0c0a01007387 */ /* 0x0001e80000100800 */
[----:B------:R-:W-:Y:S04]  /*bb900*/  STL.64 [R1+0x8b0], R20 ;  /* 0x0008b01401007387 */ /* 0x000fe80000100a00 */
[----:B------:R-:W-:Y:S04]  /*bb910*/  STL [R1+0x54cc], R195 ;  /* 0x0054ccc301007387 */ /* 0x000fe80000100800 */
[----:B------:R-:W-:Y:S04]  /*bb920*/  STL [R1+0x54c8], R191 ;  /* 0x0054c8bf01007387 */ /* 0x000fe80000100800 */
[----:B------:R-:W3:Y:S01]  /*bb930*/  LDL.LU R9, [R1+0x4884] ;  /* 0x0048840001097983 */ /* 0x000ee20000300800 */
[----:B-1----:R-:W-:-:S04]  /*bb940*/  LOP3.LUT R187, R168, 0xffff, RZ, 0xc0, !PT ;  /* 0x0000ffffa8bb7812 */ /* 0x002fc800078ec0ff */
[----:B------:R-:W-:Y:S02]  /*bb950*/  PRMT R25, R187, 0x3340, R0 ;  /* 0x00003340bb197816 */ /* 0x000fe40000000000 */
[----:B--2---:R-:W-:Y:S02]  /*bb960*/  LOP3.LUT R37, R244, 0xffff, RZ, 0xc0, !PT ;  /* 0x0000fffff4257812 */ /* 0x004fe400078ec0ff */
[----:B----4-:R-:W-:-:S04]  /*bb970*/  LOP3.LUT R30, R246, 0xffff, RZ, 0xc0, !PT ;  /* 0x0000fffff61e7812 */ /* 0x010fc800078ec0ff */
[----:B------:R-:W-:Y:S02]  /*bb980*/  PRMT R28, R37, 0x3340, R30 ;  /* 0x00003340251c7816 */ /* 0x000fe4000000001e */
[----:B------:R-:W-:Y:S02]  /*bb990*/  LOP3.LUT R34, R11, 0xffff, RZ, 0xc0, !PT ;  /* 0x0000ffff0b227812 */ /* 0x000fe400078ec0ff */
[----:B0-----:R-:W-:Y:S02]  /*bb9a0*/  PRMT R10, R28, 0x5410, R25 ;  /* 0x000054101c0a7816 */ /* 0x001fe40000000019 */
[----:B------:R-:W-:Y:S02]  /*bb9b0*/  PRMT R25, R40, 0x3340, R0 ;  /* 0x0000334028197816 */ /* 0x000fe40000000000 */
[----:B------:R-:W-:Y:S02]  /*bb9c0*/  SHF.R.U32.HI R37, RZ, 0x8, R37 ;  /* 0x00000008ff257819 */ /* 0x000fe40000011625 */
[----:B------:R-:W-:-:S04]  /*bb9d0*/  SHF.R.U32.HI R199, RZ, 0x8, R40 ;  /* 0x00000008ffc77819 */ /* 0x000fc80000011628 */
[----:B------:R-:W-:-:S04]  /*bb9e0*/  LOP3.LUT R199, R199, 0xffff, RZ, 0xc0, !PT ;  /* 0x0000ffffc7c77812 */ /* 0x000fc800078ec0ff */
[----:B------:R-:W-:Y:S02]  /*bb9f0*/  PRMT R199, R199, 0x3340, R0 ;  /* 0x00003340c7c77816 */ /* 0x000fe40000000000 */
[----:B---3--:R-:W-:Y:S02]  /*bba00*/  LOP3.LUT R29, R8, 0xffff, RZ, 0xc0, !PT ;  /* 0x0000ffff081d7812 */ /* 0x008fe400078ec0ff */
[----:B------:R-:W2:Y:S02]  /*bba10*/  LDL.LU R8, [R1+0x4710] ;  /* 0x0047100001087983 */ /* 0x000ea40000300800 */
[----:B------:R-:W-:Y:S02]  /*bba20*/  PRMT R28, R34, 0x3340, R29 ;  /* 0x00003340221c7816 */ /* 0x000fe4000000001d */
[----:B------:R0:W-:Y:S02]  /*bba30*/  STL [R1+0x4da0], R10 ;  /* 0x004da00a01007387 */ /* 0x0001e40000100800 */
[----:B------:R-:W-:-:S02]  /*bba40*/  PRMT R232, R28, 0x5410, R25 ;  /* 0x000054101ce87816 */ /* 0x000fc40000000019 */
[----:B------:R-:W-:Y:S02]  /*bba50*/  SHF.R.U32.HI R25, RZ, 0x8, R30 ;  /* 0x00000008ff197819 */ /* 0x000fe4000001161e */
[----:B0-----:R-:W-:Y:S02]  /*bba60*/  IADD3 R10, P2, R248, R0, RZ ;  /* 0x00000000f80a7210 */ /* 0x001fe40007f5e0ff */
[----:B------:R-:W-:Y:S02]  /*bba70*/  SHF.R.U32.HI R28, RZ, 0x8, R34 ;  /* 0x00000008ff1c7819 */ /* 0x000fe40000011622 */
[----:B------:R-:W-:Y:S01]  /*bba80*/  SHF.R.U32.HI R34, RZ, 0x8, R29 ;  /* 0x00000008ff227819 */ /* 0x000fe2000001161d */
[----:B------:R-:W-:Y:S01]  /*bba90*/  IMAD.X R11, R24, 0x1, R7, P2 ;  /* 0x00000001180b7824 */ /* 0x000fe200010e0607 */
[----:B------:R-:W-:Y:S02]  /*bbaa0*/  LOP3.LUT R30, R37, 0xffff, RZ, 0xc0, !PT ;  /* 0x0000ffff251e7812 */ /* 0x000fe400078ec0ff */
[----:B------:R-:W-:Y:S01]  /*bbab0*/  LOP3.LUT R29, R25, 0xffff, RZ, 0xc0, !PT ;  /* 0x0000ffff191d7812 */ /* 0x000fe200078ec0ff */
[----:B------:R-:W-:Y:S04]  /*bbac0*/  STL [R1+0x5358], R232 ;  /* 0x005358e801007387 */ /* 0x000fe80000100800 */
[----:B------:R0:W-:Y:S01]  /*bbad0*/  STL.64 [R1+0x898], R10 ;  /* 0x0008980a01007387 */ /* 0x0001e20000100a00 */
[----:B------:R-:W-:-:S02]  /*bbae0*/  LOP3.LUT R28, R28, 0xffff, RZ, 0xc0, !PT ;  /* 0x0000ffff1c1c7812 */ /* 0x000fc400078ec0ff */
[----:B------:R-:W-:Y:S01]  /*bbaf0*/  LOP3.LUT R25, R34, 0xffff, RZ, 0xc0, !PT ;  /* 0x0000ffff22197812 */ /* 0x000fe200078ec0ff */
[----:B------:R-:W3:Y:S01]  /*bbb00*/  LDL.LU R242, [R1+0x4dfc] ;  /* 0x004dfc0001f27983 */ /* 0x000ee20000300800 */
[----:B------:R-:W-:Y:S02]  /*bbb10*/  IADD3 R20, P2, R248, R6, RZ ;  /* 0x00000006f8147210 */ /* 0x000fe40007f5e0ff */
[----:B0-----:R-:W-:-:S05]  /*bbb20*/  PRMT R11, R30, 0x3340, R29 ;  /* 0x000033401e0b7816 */ /* 0x001fca000000001d */
[----:B------:R0:W-:Y:S01]  /*bbb30*/  STL [R1+0x4770], R11 ;  /* 0x0047700b01007387 */ /* 0x0001e20000100800 */
[----:B------:R-:W-:-:S03]  /*bbb40*/  PRMT R10, R28, 0x3340, R25 ;  /* 0x000033401c0a7816 */ /* 0x000fc60000000019 */
[----:B------:R-:W4:Y:S01]  /*bbb50*/  LDL.LU R246, [R1+0x479c] ;  /* 0x00479c0001f67983 */ /* 0x000f220000300800 */
[----:B------:R-:W-:-:S03]  /*bbb60*/  IMAD.X R21, R24, 0x1, R5, P2 ;  /* 0x0000000118157824 */ /* 0x000fc600010e0605 */
[----:B------:R-:W-:Y:S04]  /*bbb70*/  STL [R1+0xd08], R10 ;  /* 0x000d080a01007387 */ /* 0x000fe80000100800 */
[----:B0-----:R-:W4:Y:S04]  /*bbb80*/  LDL.LU R11, [R1+0xce0] ;  /* 0x000ce000010b7983 */ /* 0x001f280000300800 */
[----:B------:R0:W-:Y:S01]  /*bbb90*/  STL.64 [R1+0x8a8], R20 ;  /* 0x0008a81401007387 */ /* 0x0001e20000100a00 */
[----:B------:R-:W-:Y:S02]  /*bbba0*/  LOP3.LUT R29, R9, 0xffff, RZ, 0xc0, !PT ;  /* 0x0000ffff091d7812 */ /* 0x000fe400078ec0ff */
[----:B0-----:R-:W-:-:S05]  /*bbbb0*/  IADD3 R20, P2, R248, R4, RZ ;  /* 0x00000004f8147210 */ /* 0x001fca0007f5e0ff */
[----:B------:R-:W-:-:S05]  /*bbbc0*/  IMAD.X R21, R24, 0x1, R3, P2 ;  /* 0x0000000118157824 */ /* 0x000fca00010e0603 */
[----:B------:R0:W-:Y:S04]  /*bbbd0*/  STL.64 [R1+0x8a0], R20 ;  /* 0x0008a01401007387 */ /* 0x0001e80000100a00 */
[----:B------:R-:W-:Y:S04]  /*bbbe0*/  STL [R1+0x54e0], R199 ;  /* 0x0054e0c701007387 */ /* 0x000fe80000100800 */
[----:B------:R-:W4:Y:S01]  /*bbbf0*/  LDL.LU R9, [R1+0x488c] ;  /* 0x00488c0001097983 */ /* 0x000f220000300800 */
[----:B------:R-:W-:-:S03]  /*bbc00*/  LOP3.LUT R169, R169, 0xffff, RZ, 0xc0, !PT ;  /* 0x0000ffffa9a97812 */ /* 0x000fc600078ec0ff */
[----:B------:R-:W4:Y:S01]  /*bbc10*/  LDL.LU R244, [R1+0x4714] ;  /* 0x0047140001f47983 */ /* 0x000f220000300800 */
[----:B------:R-:W-:-:S03]  /*bbc20*/  PRMT R24, R169, 0x3340, R0 ;  /* 0x00003340a9187816 */ /* 0x000fc60000000000 */
[----:B------:R-:W4:Y:S01]  /*bbc30*/  LDL.LU R248, [R1+0x4e04] ;  /* 0x004e040001f87983 */ /* 0x000f220000300800 */
[----:B------:R-:W-:-:S04]  /*bbc40*/  SHF.R.U32.HI R203, RZ, 0x8, R169 ;  /* 0x00000008ffcb7819 */ /* 0x000fc800000116a9 */
[----:B------:R-:W-:-:S04]  /*bbc50*/  LOP3.LUT R203, R203, 0xffff, RZ, 0xc0, !PT ;  /* 0x0000ffffcbcb7812 */ /* 0x000fc800078ec0ff */
[----:B------:R-:W-:Y:S02]  /*bbc60*/  PRMT R203, R203, 0x3340, R0 ;  /* 0x00003340cbcb7816 */ /* 0x000fe40000000000 */
[----:B--2---:R-:W-:-:S04]  /*bbc70*/  LOP3.LUT R28, R8, 0xffff, RZ, 0xc0, !PT ;  /* 0x0000ffff081c7812 */ /* 0x004fc800078ec0ff */
[----:B------:R-:W-:-:S04]  /*bbc80*/  PRMT R25, R29, 0x3340, R28 ;  /* 0x000033401d197816 */ /* 0x000fc8000000001c */
[----:B0-----:R-:W-:-:S05]  /*bbc90*/  PRMT R21, R25, 0x5410, R24 ;  /* 0x0000541019157816 */ /* 0x001fca0000000018 */
[----:B------:R0:W-:Y:S04]  /*bbca0*/  STL [R1+0x535c], R21 ;  /* 0x00535c1501007387 */ /* 0x0001e80000100800 */
[----:B------:R-:W2:Y:S01]  /*bbcb0*/  LDL.LU R8, [R1+0x47a0] ;  /* 0x0047a00001087983 */ /* 0x000ea20000300800 */
[----:B------:R-:W-:Y:S02]  /*bbcc0*/  SHF.R.U32.HI R25, RZ, 0x8, R29 ;  /* 0x00000008ff197819 */ /* 0x000fe4000001161d */
[----:B------:R-:W-:Y:S02]  /*bbcd0*/  SHF.R.U32.HI R24, RZ, 0x8, R28 ;  /* 0x00000008ff187819 */ /* 0x000fe4000001161c */
[----:B------:R-:W-:Y:S02]  /*bbce0*/  LOP3.LUT R25, R25, 0xffff, RZ, 0xc0, !PT ;  /* 0x0000ffff19197812 */ /* 0x000fe400078ec0ff */
[----:B------:R-:W-:-:S02]  /*bbcf0*/  LOP3.LUT R24, R24, 0xffff, RZ, 0xc0, !PT ;  /* 0x0000ffff18187812 */ /* 0x000fc400078ec0ff */
[----:B------:R-:W-:Y:S02]  /*bbd00*/  LOP3.LUT R29, R233, 0xffff, RZ, 0xc0, !PT ;  /* 0x0000ffffe91d7812 */ /* 0x000fe400078ec0ff */
[----:B------:R-:W-:Y:S02]  /*bbd10*/  PRMT R10, R25, 0x3340, R24 ;  /* 0x00003340190a7816 */ /* 0x000fe40000000018 */
[----:B---3--:R-:W-:Y:S02]  /*bbd20*/  LOP3.LUT R30, R242, 0xffff, RZ, 0xc0, !PT ;  /* 0x0000fffff21e7812 */ /* 0x008fe400078ec0ff */
[----:B------:R-:W-:Y:S02]  /*bbd30*/  PRMT R24, R29, 0x3340, R0 ;  /* 0x000033401d187816 */ /* 0x000fe40000000000 */
[----:B------:R-:W-:Y:S02]  /*bbd40*/  SHF.R.U32.HI R202, RZ, 0x8, R29 ;  /* 0x00000008ffca7819 */ /* 0x000fe4000001161d */
[----:B----4-:R-:W-:-:S04]  /*bbd50*/  LOP3.LUT R28, R246, 0xffff, RZ, 0xc0, !PT ;  /* 0x0000fffff61c7812 */ /* 0x010fc800078ec0ff */
        /* <DEDUP_REMOVED lines=8> */
[----:B0-----:R-:W-:Y:S01]  /*bbde0*/  IMAD.X R21, R24, 0x1, R13, P2 ;  /* 0x0000000118157824 */ /* 0x001fe200010e060d */
[----:B------:R-:W-:Y:S01]  /*bbdf0*/  LOP3.LUT R202, R202, 0xffff, RZ, 0xc0, !PT ;  /* 0x0000ffffcaca7812 */ /* 0x000fe200078ec0ff */
[----:B------:R0:W-:Y:S03]  /*bbe00*/  STL [R1+0xd04], R10 ;  /* 0x000d040a01007387 */ /* 0x0001e60000100800 */
[----:B------:R-:W-:Y:S01]  /*bbe10*/  PRMT R202, R202, 0x3340, R0 ;  /* 0x00003340caca7816 */ /* 0x000fe20000000000 */
[----:B------:R-:W-:Y:S04]  /*bbe20*/  STL [R1+0x54e4], R203 ;  /* 0x0054e4cb01007387 */ /* 0x000fe80000100800 */
[----:B------:R-:W-:Y:S01]  /*bbe30*/  STL [R1+0x5360], R223 ;  /* 0x005360df01007387 */ /* 0x000fe20000100800 */
[----:B0-----:R-:W-:-:S03]  /*bbe40*/  PRMT R10, R28, 0x3340, R25 ;  /* 0x000033401c0a7816 */ /* 0x001fc60000000019 */
[----:B------:R0:W-:Y:S04]  /*bbe50*/  STL.64 [R1+0x890], R20 ;  /* 0x0008901401007387 */ /* 0x0001e80000100a00 */
[----:B------:R-:W3:Y:S04]  /*bbe60*/  LDL.LU R246, [R1+0x4e0c] ;  /* 0x004e0c0001f67983 */ /* 0x000ee80000300800 */
[----:B------:R-:W-:Y:S01]  /*bbe70*/  STL [R1+0xcfc], R10 ;  /* 0x000cfc0a01007387 */ /* 0x000fe20000100800 */
[----:B------:R-:W-:-:S03]  /*bbe80*/  LOP3.LUT R37, R9, 0xffff, RZ, 0xc0, !PT ;  /* 0x0000ffff09257812 */ /* 0x000fc600078ec0ff */
[----:B------:R-:W-:Y:S04]  /*bbe90*/  STL [R1+0x54e8], R202 ;  /* 0x0054e8ca01007387 */ /* 0x000fe80000100800 */
[----:B------:R-:W4:Y:S01]  /*bbea0*/  LDL.LU R9, [R1+0x47a4] ;  /* 0x0047a40001097983 */ /* 0x000f220000300800 */
[----:B------:R-:W-:Y:S02]  /*bbeb0*/  LOP3.LUT R191, R170, 0xffff, RZ, 0xc0, !PT ;  /* 0x0000ffffaabf7812 */ /* 0x000fe400078ec0ff */
[----:B------:R-:W-:Y:S02]  /*bbec0*/  LOP3.LUT R30, R244, 0xffff, RZ, 0xc0, !PT ;  /* 0x0000fffff41e7812 */ /* 0x000fe400078ec0ff */
[----:B------:R-:W-:Y:S02]  /*bbed0*/  PRMT R25, R191, 0x3340, R0 ;  /* 0x00003340bf197816 */ /* 0x000fe40000000000 */
[----:B------:R-:W-:-:S02]  /*bbee0*/  PRMT R28, R37, 0x3340, R30 ;  /* 0x00003340251c7816 */ /* 0x000fc4000000001e */
[----:B------:R-:W-:Y:S02]  /*bbef0*/  LOP3.LUT R34, R248, 0xffff, RZ, 0xc0, !PT ;  /* 0x0000fffff8227812 */ /* 0x000fe400078ec0ff */
[----:B------:R-:W-:Y:S02]  /*bbf00*/  LOP3.LUT R40, R231, 0xffff, RZ, 0xc0, !PT ;  /* 0x0000ffffe7287812 */ /* 0x000fe400078ec0ff */
[----:B------:R-:W-:Y:S02]  /*bbf10*/  SHF.R.U32.HI R37, RZ, 0x8, R37 ;  /* 0x00000008ff257819 */ /* 0x000fe40000011625 */
[----:B0-----:R-:W-:-:S05]  /*bbf20*/  IADD3 R20, P2, R11, R0, RZ ;  /* 0x000000000b147210 */ /* 0x001fca0007f5e0ff */
[----:B------:R-:W-:Y:S01]  /*bbf30*/  IMAD.X R21, R24, 0x1, R7, P2 ;  /* 0x0000000118157824 */ /* 0x000fe200010e0607 */
[----:B--2---:R-:W-:Y:S02]  /*bbf40*/  LOP3.LUT R29, R8, 0xffff, RZ, 0xc0, !PT ;  /* 0x0000ffff081d7812 */ /* 0x004fe400078ec0ff */
[----:B------:R-:W-:Y:S02]  /*bbf50*/  PRMT R8, R28, 0x5410, R25 ;  /* 0x000054101c087816 */ /* 0x000fe40000000019 */
[----:B------:R-:W-:Y:S02]  /*bbf60*/  PRMT R25, R40, 0x3340, R0 ;  /* 0x0000334028197816 */ /* 0x000fe40000000000 */
[----:B------:R-:W-:-:S04]  /*bbf70*/  PRMT R28, R34, 0x3340, R29 ;  /* 0x00003340221c7816 */ /* 0x000fc8000000001d */
[----:B------:R-:W-:Y:S02]  /*bbf80*/  PRMT R250, R28, 0x5410, R25 ;  /* 0x000054101cfa7816 */ /* 0x000fe40000000019 */
[----:B------:R-:W-:Y:S02]  /*bbf90*/  SHF.R.U32.HI R25, RZ, 0x8, R30 ;  /* 0x00000008ff197819 */ /* 0x000fe4000001161e */
[----:B------:R-:W-:Y:S02]  /*bbfa0*/  SHF.R.U32.HI R28, RZ, 0x8, R34 ;  /* 0x00000008ff1c7819 */ /* 0x000fe40000011622 */
[----:B------:R-:W-:Y:S02]  /*bbfb0*/  SHF.R.U32.HI R34, RZ, 0x8, R29 ;  /* 0x00000008ff227819 */ /* 0x000fe4000001161d */
[----:B------:R-:W-:Y:S02]  /*bbfc0*/  LOP3.LUT R30, R37, 0xffff, RZ, 0xc0, !PT ;  /* 0x0000ffff251e7812 */ /* 0x000fe400078ec0ff */
[----:B------:R-:W-:Y:S01]  /*bbfd0*/  LOP3.LUT R29, R25, 0xffff, RZ, 0xc0, !PT ;  /* 0x0000ffff191d7812 */ /* 0x000fe200078ec0ff */
[----:B------:R0:W-:Y:S03]  /*bbfe0*/  STL [R1+0x4d94], R8 ;  /* 0x004d940801007387 */ /* 0x0001e60000100800 */
[----:B------:R-:W-:Y:S01]  /*bbff0*/  PRMT R222, R30, 0x3340, R29 ;  /* 0x000033401ede7816 */ /* 0x000fe2000000001d */
[----:B------:R-:W-:Y:S04]  /*bc000*/  STL [R1+0x5364], R250 ;  /* 0x005364fa01007387 */ /* 0x000fe80000100800 */
[----:B------:R-:W2:Y:S04]  /*bc010*/  LDL.LU R248, [R1+0x48b4] ;  /* 0x0048b40001f87983 */ /* 0x000ea80000300800 */
[----:B------:R1:W-:Y:S04]  /*bc020*/  STL.64 [R1+0x888], R20 ;  /* 0x0008881401007387 */ /* 0x0003e80000100a00 */
[----:B------:R-:W-:Y:S04]  /*bc030*/  STL [R1+0x5410], R222 ;  /* 0x005410de01007387 */ /* 0x000fe80000100800 */
[----:B0-----:R-:W2:Y:S01]  /*bc040*/  LDL.LU R8, [R1+0x4718] ;  /* 0x0047180001087983 */ /* 0x001ea20000300800 */
[----:B------:R-:W-:-:S02]  /*bc050*/  LOP3.LUT R28, R28, 0xffff, RZ, 0xc0, !PT ;  /* 0x0000ffff1c1c7812 */ /* 0x000fc400078ec0ff */
[----:B------:R-:W-:Y:S01]  /*bc060*/  LOP3.LUT R25, R34, 0xffff, RZ, 0xc0, !PT ;  /* 0x0000ffff22197812 */ /* 0x000fe200078ec0ff */
[----:B------:R-:W2:Y:S01]  /*bc070*/  LDL.LU R244, [R1+0xcdc] ;  /* 0x000cdc0001f47983 */ /* 0x000ea20000300800 */
[----:B-1----:R-:W-:Y:S02]  /*bc080*/  IADD3 R20, P2, R11, R6, RZ ;  /* 0x000000060b147210 */ /* 0x002fe40007f5e0ff */
[----:B------:R-:W-:Y:S02]  /*bc090*/  PRMT R10, R28, 0x3340, R25 ;  /* 0x000033401c0a7816 */ /* 0x000fe40000000019 */
[----:B------:R-:W-:Y:S01]  /*bc0a0*/  LOP3.LUT R34, R230, 0xffff, RZ, 0xc0, !PT ;  /* 0x0000ffffe6227812 */ /* 0x000fe200078ec0ff */
[----:B------:R-:W-:Y:S02]  /*bc0b0*/  IMAD.X R21, R24, 0x1, R5, P2 ;  /* 0x0000000118157824 */ /* 0x000fe400010e0605 */
[----:B------:R0:W-:Y:S01]  /*bc0c0*/  STL [R1+0xcf8], R10 ;  /* 0x000cf80a01007387 */ /* 0x0001e20000100800 */
[----:B------:R-:W-:-:S02]  /*bc0d0*/  PRMT R25, R34, 0x3340, R0 ;  /* 0x0000334022197816 */ /* 0x000fc40000000000 */
[----:B0-----:R-:W-:Y:S02]  /*bc0e0*/  IADD3 R10, P2, R11, R4, RZ ;  /* 0x000000040b0a7210 */ /* 0x001fe40007f5e0ff */
[----:B---3--:R-:W-:-:S03]  /*bc0f0*/  LOP3.LUT R30, R246, 0xffff, RZ, 0xc0, !PT ;  /* 0x0000fffff61e7812 */ /* 0x008fc600078ec0ff */
[----:B------:R-:W-:Y:S01]  /*bc100*/  IMAD.X R11, R24, 0x1, R3, P2 ;  /* 0x00000001180b7824 */ /* 0x000fe200010e0603 */
[----:B----4-:R-:W-:-:S04]  /*bc110*/  LOP3.LUT R29, R9, 0xffff, RZ, 0xc0, !PT ;  /* 0x0000ffff091d7812 */ /* 0x010fc800078ec0ff */
[----:B------:R-:W-:-:S04]  /*bc120*/  PRMT R28, R30, 0x3340, R29 ;  /* 0x000033401e1c7816 */ /* 0x000fc8000000001d */
[----:B------:R-:W-:Y:S02]  /*bc130*/  PRMT R252, R28, 0x5410, R25 ;  /* 0x000054101cfc7816 */ /* 0x000fe40000000019 */
[----:B------:R-:W-:-:S03]  /*bc140*/  SHF.R.U32.HI R25, RZ, 0x8, R30 ;  /* 0x00000008ff197819 */ /* 0x000fc6000001161e */
[----:B------:R-:W-:Y:S01]  /*bc150*/  STL [R1+0x5368], R252 ;  /* 0x005368fc01007387 */ /* 0x000fe20000100800 */
[----:B------:R-:W-:-:S03]  /*bc160*/  SHF.R.U32.HI R24, RZ, 0x8, R29 ;  /* 0x00000008ff187819 */ /* 0x000fc6000001161d */
[----:B------:R-:W-:Y:S04]  /*bc170*/  STL.64 [R1+0x880], R20 ;  /* 0x0008801401007387 */ /* 0x000fe80000100a00 */
[----:B------:R0:W-:Y:S04]  /*bc180*/  STL.64 [R1+0x878], R10 ;  /* 0x0008780a01007387 */ /* 0x0001e80000100a00 */
[----:B------:R-:W3:Y:S01]  /*bc190*/  LDL.LU R240, [R1+0x4e24] ;  /* 0x004e240001f07983 */ /* 0x000ee20000300800 */
[----:B------:R-:W-:Y:S02]  /*bc1a0*/  LOP3.LUT R25, R25, 0xffff, RZ, 0xc0, !PT ;  /* 0x0000ffff19197812 */ /* 0x000fe400078ec0ff */
[----:B------:R-:W-:Y:S01]  /*bc1b0*/  LOP3.LUT R24, R24, 0xffff, RZ, 0xc0, !PT ;  /* 0x0000ffff18187812 */ /* 0x000fe200078ec0ff */
[----:B0-----:R-:W4:Y:S03]  /*bc1c0*/  LDL.LU R11, [R1+0x47a8] ;  /* 0x0047a800010b7983 */ /* 0x001f260000300800 */
[----:B------:R-:W-:-:S05]  /*bc1d0*/  PRMT R9, R25, 0x3340, R24 ;  /* 0x0000334019097816 */ /* 0x000fca0000000018 */
[----:B------:R0:W-:Y:S04]  /*bc1e0*/  STL [R1+0xcf4], R9 ;  /* 0x000cf40901007387 */ /* 0x0001e80000100800 */
[----:B------:R-:W4:Y:S01]  /*bc1f0*/  LDL.LU R246, [R1+0x48bc] ;  /* 0x0048bc0001f67983 */ /* 0x000f220000300800 */
[----:B------:R-:W-:Y:S02]  /*bc200*/  SHF.R.U32.HI R206, RZ, 0x8, R34 ;  /* 0x00000008ffce7819 */ /* 0x000fe40000011622 */
[----:B------:R-:W-:Y:S02]  /*bc210*/  LOP3.LUT R171, R171, 0xffff, RZ, 0xc0, !PT ;  /* 0x0000ffffabab7812 */ /* 0x000fe400078ec0ff */
[----:B------:R-:W-:Y:S01]  /*bc220*/  LOP3.LUT R206, R206, 0xffff, RZ, 0xc0, !PT ;  /* 0x0000ffffcece7812 */ /* 0x000fe200078ec0ff */
[----:B0-----:R-:W4:Y:S01]  /*bc230*/  LDL.LU R9, [R1+0x471c] ;  /* 0x00471c0001097983 */ /* 0x001f220000300800 */
[----:B------:R-:W-:-:S02]  /*bc240*/  PRMT R24, R171, 0x3340, R0 ;  /* 0x00003340ab187816 */ /* 0x000fc40000000000 */
[----:B------:R-:W-:-:S05]  /*bc250*/  PRMT R206, R206, 0x3340, R0 ;  /* 0x00003340cece7816 */ /* 0x000fca0000000000 */
[----:B------:R-:W-:Y:S01]  /*bc260*/  STL [R1+0x54ec], R206 ;  /* 0x0054ecce01007387 */ /* 0x000fe20000100800 */
[----:B------:R-:W-:Y:S02]  /*bc270*/  SHF.R.U32.HI R208, RZ, 0x8, R171 ;  /* 0x00000008ffd07819 */ /* 0x000fe400000116ab */
[----:B------:R-:W-:Y:S02]  /*bc280*/  LOP3.LUT R34, R228, 0xffff, RZ, 0xc0, !PT ;  /* 0x0000ffffe4227812 */ /* 0x000fe400078ec0ff */
[----:B------:R-:W-:-:S04]  /*bc290*/  LOP3.LUT R208, R208, 0xffff, RZ, 0xc0, !PT ;  /* 0x0000ffffd0d07812 */ /* 0x000fc800078ec0ff */
[----:B------:R-:W-:Y:S02]  /*bc2a0*/  PRMT R208, R208, 0x3340, R0 ;  /* 0x00003340d0d07816 */ /* 0x000fe40000000000 */
[----:B--2---:R-:W-:Y:S02]  /*bc2b0*/  LOP3.LUT R29, R248, 0xffff, RZ, 0xc0, !PT ;  /* 0x0000fffff81d7812 */ /* 0x004fe400078ec0ff */
[----:B------:R-:W-:-:S04]  /*bc2c0*/  LOP3.LUT R28, R8, 0xffff, RZ, 0xc0, !PT ;  /* 0x0000ffff081c7812 */ /* 0x000fc800078ec0ff */
[----:B------:R-:W-:-:S04]  /*bc2d0*/  PRMT R25, R29, 0x3340, R28 ;  /* 0x000033401d197816 */ /* 0x000fc8000000001c */
[----:B------:R-:W-:-:S05]  /*bc2e0*/  PRMT R8, R25, 0x5410, R24 ;  /* 0x0000541019087816 */ /* 0x000fca0000000018 */
[----:B------:R0:W-:Y:S04]  /*bc2f0*/  STL [R1+0x536c], R8 ;  /* 0x00536c0801007387 */ /* 0x0001e80000100800 */
[----:B------:R-:W2:Y:S04]  /*bc300*/  LDL.LU R242, [R1+0x48c4] ;  /* 0x0048c40001f27983 */ /* 0x000ea80000300800 */
[----:B------:R-:W2:Y:S01]  /*bc310*/  LDL.LU R248, [R1+0x4720] ;  /* 0x0047200001f87983 */ /* 0x000ea20000300800 */
[----:B------:R-:W-:Y:S02]  /*bc320*/  SHF.R.U32.HI R29, RZ, 0x8, R29 ;  /* 0x00000008ff1d7819 */ /* 0x000fe4000001161d */
[----:B------:R-:W-:-:S02]  /*bc330*/  SHF.R.U32.HI R25, RZ, 0x8, R28 ;  /* 0x00000008ff197819 */ /* 0x000fc4000001161c */
[----:B------:R-:W-:Y:S02]  /*bc340*/  LOP3.LUT R28, R29, 0xffff, RZ, 0xc0, !PT ;  /* 0x0000ffff1d1c7812 */ /* 0x000fe400078ec0ff */
[----:B------:R-:W-:Y:S02]  /*bc350*/  LOP3.LUT R25, R25, 0xffff, RZ, 0xc0, !PT ;  /* 0x0000ffff19197812 */ /* 0x000fe400078ec0ff */
[----:B------:R-:W-:Y:S02]  /*bc360*/  SHF.R.S32.HI R24, RZ, 0x1f, R244 ;  /* 0x0000001fff187819 */ /* 0x000fe400000114f4 */
[----:B------:R-:W-:Y:S02]  /*bc370*/  IADD3 R20, P2, R244, R2, RZ ;  /* 0x00000002f4147210 */ /* 0x000fe40007f5e0ff */
[----:B0-----:R-:W-:Y:S02]  /*bc380*/  PRMT R8, R28, 0x3340, R25 ;  /* 0x000033401c087816 */ /* 0x001fe40000000019 */
[----:B------:R-:W-:Y:S01]  /*bc390*/  PRMT R25, R34, 0x3340, R0 ;  /* 0x0000334022197816 */ /* 0x000fe20000000000 */
[----:B------:R-:W-:-:S05]  /*bc3a0*/  IMAD.X R21, R24, 0x1, R13, P2 ;  /* 0x0000000118157824 */ /* 0x000fca00010e060d */
[----:B------:R-:W-:Y:S04]  /*bc3b0*/  STL.64 [R1+0x870], R20 ;  /* 0x0008701401007387 */ /* 0x000fe80000100a00 */
[----:B------:R-:W-:Y:S04]  /*bc3c0*/  STL [R1+0x54c4], R208 ;  /* 0x0054c4d001007387 */ /* 0x000fe80000100800 */
[----:B------:R0:W-:Y:S01]  /*bc3d0*/  STL [R1+0xcec], R8 ;  /* 0x000cec0801007387 */ /* 0x0001e20000100800 */
[----:B---3--:R-:W-:Y:S02]  /*bc3e0*/  LOP3.LUT R30, R240, 0xffff, RZ, 0xc0, !PT ;  /* 0x0000fffff01e7812 */ /* 0x008fe400078ec0ff */
[----:B----4-:R-:W-:-:S04]  /*bc3f0*/  LOP3.LUT R29, R11, 0xffff, RZ, 0xc0, !PT ;  /* 0x0000ffff0b1d7812 */ /* 0x010fc800078ec0ff */
[----:B------:R-:W-:-:S04]  /*bc400*/  PRMT R28, R30, 0x3340, R29 ;  /* 0x000033401e1c7816 */ /* 0x000fc8000000001d */
[----:B------:R-:W-:Y:S02]  /*bc410*/  PRMT R11, R28, 0x5410, R25 ;  /* 0x000054101c0b7816 */ /* 0x000fe40000000019 */
[----:B------:R-:W-:-:S03]  /*bc420*/  LOP3.LUT R171, R246, 0xffff, RZ, 0xc0, !PT ;  /* 0x0000fffff6ab7812 */ /* 0x000fc600078ec0ff */
[----:B------:R1:W-:Y:S04]  /*bc430*/  STL [R1+0x5370], R11 ;  /* 0x0053700b01007387 */ /* 0x0003e80000100800 */
[----:B------:R-:W3:Y:S01]  /*bc440*/  LDL.LU R246, [R1+0x4e2c] ;  /* 0x004e2c0001f67983 */ /* 0x000ee20000300800 */
[----:B------:R-:W-:Y:S02]  /*bc450*/  LOP3.LUT R142, R9, 0xffff, RZ, 0xc0, !PT ;  /* 0x0000ffff098e7812 */ /* 0x000fe400078ec0ff */
[----:B------:R-:W-:Y:S02]  /*bc460*/  SHF.R.U32.HI R28, RZ, 0x8, R30 ;  /* 0x00000008ff1c7819 */ /* 0x000fe4000001161e */
[----:B------:R-:W-:Y:S02]  /*bc470*/  SHF.R.U32.HI R30, RZ, 0x8, R171 ;  /* 0x00000008ff1e7819 */ /* 0x000fe400000116ab */
[----:B------:R-:W-:-:S02]  /*bc480*/  SHF.R.U32.HI R25, RZ, 0x8, R142 ;  /* 0x00000008ff197819 */ /* 0x000fc4000001168e */
[----:B------:R-:W-:Y:S02]  /*bc490*/  SHF.R.U32.HI R37, RZ, 0x8, R29 ;  /* 0x00000008ff257819 */ /* 0x000fe4000001161d */
[----:B------:R-:W-:Y:S02]  /*bc4a0*/  LOP3.LUT R30, R30, 0xffff, RZ, 0xc0, !PT ;  /* 0x0000ffff1e1e7812 */ /* 0x000fe400078ec0ff */
[----:B------:R-:W-:Y:S02]  /*bc4b0*/  LOP3.LUT R29, R25, 0xffff, RZ, 0xc0, !PT ;  /* 0x0000ffff191d7812 */ /* 0x000fe400078ec0ff */
[----:B------:R-:W-:Y:S02]  /*bc4c0*/  LOP3.LUT R28, R28, 0xffff, RZ, 0xc0, !PT ;  /* 0x0000ffff1c1c7812 */ /* 0x000fe400078ec0ff */
[----:B------:R-:W-:Y:S02]  /*bc4d0*/  LOP3.LUT R25, R37, 0xffff, RZ, 0xc0, !PT ;  /* 0x0000ffff25197812 */ /* 0x000fe400078ec0ff */
[----:B------:R-:W-:-:S02]  /*bc4e0*/  PRMT R9, R30, 0x3340, R29 ;  /* 0x000033401e097816 */ /* 0x000fc4000000001d */
[----:B------:R-:W-:Y:S02]  /*bc4f0*/  LOP3.LUT R172, R172, 0xffff, RZ, 0xc0, !PT ;  /* 0x0000ffffacac7812 */ /* 0x000fe400078ec0ff */
[----:B0-----:R-:W-:Y:S02]  /*bc500*/  PRMT R8, R28, 0x3340, R25 ;  /* 0x000033401c087816 */ /* 0x001fe40000000019 */
[----:B------:R-:W-:Y:S02]  /*bc510*/  PRMT R25, R172, 0x3340, R0 ;  /* 0x00003340ac197816 */ /* 0x000fe40000000000 */
[----:B------:R-:W-:Y:S01]  /*bc520*/  IADD3 R10, P2, R244, R0, RZ ;  /* 0x00000000f40a7210 */ /* 0x000fe20007f5e0ff */
[----:B------:R0:W-:Y:S01]  /*bc530*/  STL [R1+0x470c], R9 ;  /* 0x00470c0901007387 */ /* 0x0001e20000100800 */
[----:B------:R-:W-:-:S03]  /*bc540*/  SHF.R.U32.HI R209, RZ, 0x8, R34 ;  /* 0x00000008ffd17819 */ /* 0x000fc60000011622 */
[----:B-1----:R-:W-:Y:S01]  /*bc550*/  IMAD.X R11, R24, 0x1, R7, P2 ;  /* 0x00000001180b7824 */ /* 0x002fe200010e0607 */
[----:B------:R-:W-:Y:S01]  /*bc560*/  LOP3.LUT R209, R209, 0xffff, RZ, 0xc0, !PT ;  /* 0x0000ffffd1d17812 */ /* 0x000fe200078ec0ff */
[----:B0-----:R-:W4:Y:S04]  /*bc570*/  LDL.LU R9, [R1+0x47ac] ;  /* 0x0047ac0001097983 */ /* 0x001f280000300800 */
[----:B------:R0:W-:Y:S01]  /*bc580*/  STL [R1+0xce8], R8 ;  /* 0x000ce80801007387 */ /* 0x0001e20000100800 */
[----:B------:R-:W-:Y:S02]  /*bc590*/  PRMT R209, R209, 0x3340, R0 ;  /* 0x00003340d1d17816 */ /* 0x000fe40000000000 */
[----:B------:R-:W-:-:S04]  /*bc5a0*/  SHF.R.U32.HI R211, RZ, 0x8, R172 ;  /* 0x00000008ffd37819 */ /* 0x000fc800000116ac */
[----:B------:R-:W-:-:S04]  /*bc5b0*/  LOP3.LUT R211, R211, 0xffff, RZ, 0xc0, !PT ;  /* 0x0000ffffd3d37812 */ /* 0x000fc800078ec0ff */
[----:B------:R-:W-:Y:S02]  /*bc5c0*/  PRMT R211, R211, 0x3340, R0 ;  /* 0x00003340d3d37816 */ /* 0x000fe40000000000 */
[----:B--2---:R-:W-:Y:S02]  /*bc5d0*/  LOP3.LUT R30, R242, 0xffff, RZ, 0xc0, !PT ;  /* 0x0000fffff21e7812 */ /* 0x004fe400078ec0ff */
[----:B------:R-:W-:-:S04]  /*bc5e0*/  LOP3.LUT R29, R248, 0xffff, RZ, 0xc0, !PT ;  /* 0x0000fffff81d7812 */ /* 0x000fc800078ec0ff */
[----:B------:R-:W-:-:S04]  /*bc5f0*/  PRMT R28, R30, 0x3340, R29 ;  /* 0x000033401e1c7816 */ /* 0x000fc8000000001d */
[----:B------:R-:W-:Y:S02]  /*bc600*/  PRMT R248, R28, 0x5410, R25 ;  /* 0x000054101cf87816 */ /* 0x000fe40000000019 */
[----:B------:R-:W-:Y:S02]  /*bc610*/  SHF.R.U32.HI R28, RZ, 0x8, R30 ;  /* 0x00000008ff1c7819 */ /* 0x000fe4000001161e */
[----:B------:R-:W-:Y:S01]  /*bc620*/  SHF.R.U32.HI R25, RZ, 0x8, R29 ;  /* 0x00000008ff197819 */ /* 0x000fe2000001161d */
[----:B------:R-:W-:Y:S01]  /*bc630*/  STL [R1+0x5374], R248 ;  /* 0x005374f801007387 */ /* 0x000fe20000100800 */
[----:B------:R-:W-:-:S03]  /*bc640*/  LOP3.LUT R28, R28, 0xffff, RZ, 0xc0, !PT ;  /* 0x0000ffff1c1c7812 */ /* 0x000fc600078ec0ff */
[----:B------:R-:W2:Y:S01]  /*bc650*/  LDL.LU R240, [R1+0x48d0] ;  /* 0x0048d00001f07983 */ /* 0x000ea20000300800 */
[----:B------:R-:W-:-:S03]  /*bc660*/  LOP3.LUT R25, R25, 0xffff, RZ, 0xc0, !PT ;  /* 0x0000ffff19197812 */ /* 0x000fc600078ec0ff */
[----:B------:R-:W2:Y:S04]  /*bc670*/  LDL.LU R242, [R1+0x4724] ;  /* 0x0047240001f27983 */ /* 0x000ea80000300800 */
[----:B------:R1:W-:Y:S01]  /*bc680*/  STL.64 [R1+0x7f8], R10 ;  /* 0x0007f80a01007387 */ /* 0x0003e20000100a00 */
[----:B0-----:R-:W-:-:S03]  /*bc690*/  PRMT R8, R28, 0x3340, R25 ;  /* 0x000033401c087816 */ /* 0x001fc60000000019 */
[----:B------:R-:W-:Y:S01]  /*bc6a0*/  STL [R1+0x54c0], R209 ;  /* 0x0054c0d101007387 */ /* 0x000fe20000100800 */
[----:B-1----:R-:W-:-:S03]  /*bc6b0*/  IADD3 R10, P2, R244, R6, RZ ;  /* 0x00000006f40a7210 */ /* 0x002fc60007f5e0ff */
[----:B------:R-:W-:Y:S02]  /*bc6c0*/  STL [R1+0xce4], R8 ;  /* 0x000ce40801007387 */ /* 0x000fe40000100800 */
[----:B------:R-:W-:-:S05]  /*bc6d0*/  IMAD.X R11, R24, 0x1, R5, P2 ;  /* 0x00000001180b7824 */ /* 0x000fca00010e0605 */
[----:B------:R0:W-:Y:S02]  /*bc6e0*/  STL.64 [R1+0x7f0], R10 ;  /* 0x0007f00a01007387 */ /* 0x0001e40000100a00 */
[----:B0-----:R-:W-:-:S05]  /*bc6f0*/  IADD3 R10, P2, R244, R4, RZ ;  /* 0x00000004f40a7210 */ /* 0x001fca0007f5e0ff */
[----:B------:R-:W-:-:S05]  /*bc700*/  IMAD.X R11, R24, 0x1, R3, P2 ;  /* 0x00000001180b7824 */ /* 0x000fca00010e0603 */
[----:B------:R-:W-:Y:S01]  /*bc710*/  STL.64 [R1+0x7e8], R10 ;  /* 0x0007e80a01007387 */ /* 0x000fe20000100a00 */
[----:B---3--:R-:W-:-:S03]  /*bc720*/  LOP3.LUT R30, R246, 0xffff, RZ, 0xc0, !PT ;  /* 0x0000fffff61e7812 */ /* 0x008fc600078ec0ff */
[----:B------:R-:W-:Y:S04]  /*bc730*/  STL [R1+0x54bc], R211 ;  /* 0x0054bcd301007387 */ /* 0x000fe80000100800 */
[----:B------:R-:W3:Y:S04]  /*bc740*/  LDL.LU R244, [R1+0x4e38] ;  /* 0x004e380001f47983 */ /* 0x000ee80000300800 */
[----:B------:R-:W3:Y:S04]  /*bc750*/  LDL.LU R246, [R1+0x4824] ;  /* 0x0048240001f67983 */ /* 0x000ee80000300800 */
[----:B------:R-:W3:Y:S01]  /*bc760*/  LDL.LU R234, [R1+0xcd8] ;  /* 0x000cd80001ea7983 */ /* 0x000ee20000300800 */
[----:B------:R-:W-:-:S04]  /*bc770*/  LOP3.LUT R29, R227, 0xffff, RZ, 0xc0, !PT ;  /* 0x0000ffffe31d7812 */ /* 0x000fc800078ec0ff */
[----:B------:R-:W-:Y:S02]  /*bc780*/  PRMT R24, R29, 0x3340, R0 ;  /* 0x000033401d187816 */ /* 0x000fe40000000000 */
[----:B------:R-:W-:Y:S02]  /*bc790*/  SHF.R.U32.HI R210, RZ, 0x8, R29 ;  /* 0x00000008ffd27819 */ /* 0x000fe4000001161d */
[----:B----4-:R-:W-:-:S04]  /*bc7a0*/  LOP3.LUT R28, R9, 0xffff, RZ, 0xc0, !PT ;  /* 0x0000ffff091c7812 */ /* 0x010fc800078ec0ff */
[----:B------:R-:W-:-:S04]  /*bc7b0*/  PRMT R25, R30, 0x3340, R28 ;  /* 0x000033401e197816 */ /* 0x000fc8000000001c */
[----:B------:R-:W-:Y:S02]  /*bc7c0*/  PRMT R9, R25, 0x5410, R24 ;  /* 0x0000541019097816 */ /* 0x000fe40000000018 */
[----:B------:R-:W-:Y:S02]  /*bc7d0*/  SHF.R.U32.HI R25, RZ, 0x8, R30 ;  /* 0x00000008ff197819 */ /* 0x000fe4000001161e */
[----:B------:R-:W-:Y:S02]  /*bc7e0*/  SHF.R.U32.HI R24, RZ, 0x8, R28 ;  /* 0x00000008ff187819 */ /* 0x000fe4000001161c */
[----:B------:R-:W-:Y:S02]  /*bc7f0*/  LOP3.LUT R210, R210, 0xffff, RZ, 0xc0, !PT ;  /* 0x0000ffffd2d27812 */ /* 0x000fe400078ec0ff */
[----:B------:R-:W-:Y:S02]  /*bc800*/  LOP3.LUT R25, R25, 0xffff, RZ, 0xc0, !PT ;  /* 0x0000ffff19197812 */ /* 0x000fe400078ec0ff */
[----:B------:R-:W-:-:S02]  /*bc810*/  LOP3.LUT R24, R24, 0xffff, RZ, 0xc0, !PT ;  /* 0x0000ffff18187812 */ /* 0x000fc400078ec0ff */
[----:B------:R-:W-:Y:S02]  /*bc820*/  PRMT R210, R210, 0x3340, R0 ;  /* 0x00003340d2d27816 */ /* 0x000fe40000000000 */
[----:B------:R-:W-:Y:S01]  /*bc830*/  PRMT R8, R25, 0x3340, R24 ;  /* 0x0000334019087816 */ /* 0x000fe20000000018 */
[----:B------:R-:W-:Y:S01]  /*bc840*/  STL [R1+0x5378], R9 ;  /* 0x0053780901007387 */ /* 0x000fe20000100800 */
[----:B------:R-:W-:-:S03]  /*bc850*/  LOP3.LUT R173, R173, 0xffff, RZ, 0xc0, !PT ;  /* 0x0000ffffadad7812 */ /* 0x000fc600078ec0ff */
[----:B------:R-:W-:Y:S04]  /*bc860*/  STL [R1+0x54b8], R210 ;  /* 0x0054b8d201007387 */ /* 0x000fe80000100800 */
[----:B------:R0:W-:Y:S01]  /*bc870*/  STL [R1+0xcd4], R8 ;  /* 0x000cd40801007387 */ /* 0x0001e20000100800 */
[----:B------:R-:W-:-:S03]  /*bc880*/  SHF.R.U32.HI R201, RZ, 0x8, R173 ;  /* 0x00000008ffc97819 */ /* 0x000fc600000116ad */
[----:B------:R-:W4:Y:S01]  /*bc890*/  LDL.LU R239, [R1+0x48f4] ;  /* 0x0048f40001ef7983 */ /* 0x000f220000300800 */
[----:B------:R-:W-:-:S04]  /*bc8a0*/  LOP3.LUT R201, R201, 0xffff, RZ, 0xc0, !PT ;  /* 0x0000ffffc9c97812 */ /* 0x000fc800078ec0ff */
[----:B------:R-:W-:Y:S02]  /*bc8b0*/  PRMT R201, R201, 0x3340, R0 ;  /* 0x00003340c9c97816 */ /* 0x000fe40000000000 */
[----:B--2---:R-:W-:Y:S02]  /*bc8c0*/  LOP3.LUT R25, R240, 0xffff, RZ, 0xc0, !PT ;  /* 0x0000fffff0197812 */ /* 0x004fe400078ec0ff */
[----:B------:R-:W-:Y:S02]  /*bc8d0*/  LOP3.LUT R24, R242, 0xffff, RZ, 0xc0, !PT ;  /* 0x0000fffff2187812 */ /* 0x000fe400078ec0ff */
[----:B------:R-:W2:Y:S01]  /*bc8e0*/  LDL.LU R242, [R1+0x4728] ;  /* 0x0047280001f27983 */ /* 0x000ea20000300800 */
[----:B------:R-:W-:Y:S02]  /*bc8f0*/  SHF.R.U32.HI R28, RZ, 0x8, R25 ;  /* 0x00000008ff1c7819 */ /* 0x000fe40000011619 */
[--C-:B------:R-:W-:Y:S02]  /*bc900*/  PRMT R132, R25, 0x3340, R24.reuse ;  /* 0x0000334019847816 */ /* 0x100fe40000000018 */
[----:B------:R-:W-:-:S02]  /*bc910*/  SHF.R.U32.HI R24, RZ, 0x8, R24 ;  /* 0x00000008ff187819 */ /* 0x000fc40000011618 */
[----:B------:R-:W-:Y:S02]  /*bc920*/  LOP3.LUT R25, R28, 0xffff, RZ, 0xc0, !PT ;  /* 0x0000ffff1c197812 */ /* 0x000fe400078ec0ff */
[----:B------:R-:W-:Y:S02]  /*bc930*/  LOP3.LUT R24, R24, 0xffff, RZ, 0xc0, !PT ;  /* 0x0000ffff18187812 */ /* 0x000fe400078ec0ff */
[----:B------:R-:W-:Y:S02]  /*bc940*/  LOP3.LUT R28, R225, 0xffff, RZ, 0xc0, !PT ;  /* 0x0000ffffe11c7812 */ /* 0x000fe400078ec0ff */
[----:B0-----:R-:W-:Y:S02]  /*bc950*/  PRMT R8, R25, 0x3340, R24 ;  /* 0x0000334019087816 */ /* 0x001fe40000000018 */
[----:B------:R-:W-:Y:S01]  /*bc960*/  PRMT R24, R28, 0x3340, R0 ;  /* 0x000033401c187816 */ /* 0x000fe20000000000 */
[----:B------:R-:W-:Y:S04]  /*bc970*/  STL [R1+0x54b4], R201 ;  /* 0x0054b4c901007387 */ /* 0x000fe80000100800 */
[----:B------:R0:W-:Y:S04]  /*bc980*/  STL [R1+0xcb0], R8 ;  /* 0x000cb00801007387 */ /* 0x0001e80000100800 */
[----:B------:R-:W2:Y:S01]  /*bc990*/  LDL.LU R240, [R1+0x4e44] ;  /* 0x004e440001f07983 */ /* 0x000ea20000300800 */
[----:B------:R-:W-:-:S02]  /*bc9a0*/  SHF.R.U32.HI R212, RZ, 0x8, R28 ;  /* 0x00000008ffd47819 */ /* 0x000fc4000001161c */
[----:B---3--:R-:W-:Y:S02]  /*bc9b0*/  LOP3.LUT R30, R244, 0xffff, RZ, 0xc0, !PT ;  /* 0x0000fffff41e7812 */ /* 0x008fe400078ec0ff */
[----:B------:R-:W-:-:S04]  /*bc9c0*/  LOP3.LUT R29, R246, 0xffff, RZ, 0xc0, !PT ;  /* 0x0000fffff61d7812 */ /* 0x000fc800078ec0ff */
[----:B------:R-:W-:-:S04]  /*bc9d0*/  PRMT R25, R30, 0x3340, R29 ;  /* 0x000033401e197816 */ /* 0x000fc8000000001d */
[----:B------:R-:W-:-:S05]  /*bc9e0*/  PRMT R246, R25, 0x5410, R24 ;  /* 0x0000541019f67816 */ /* 0x000fca0000000018 */
[----:B------:R-:W-:Y:S04]  /*bc9f0*/  STL [R1+0x537c], R246 ;  /* 0x00537cf601007387 */ /* 0x000fe80000100800 */
[----:B------:R-:W3:Y:S01]  /*bca00*/  LDL.LU R244, [R1+0x4834] ;  /* 0x0048340001f47983 */ /* 0x000ee20000300800 */
[----:B------:R-:W-:Y:S02]  /*bca10*/  SHF.R.S32.HI R24, RZ, 0x1f, R234 ;  /* 0x0000001fff187819 */ /* 0x000fe400000114ea */
[----:B0-----:R-:W-:Y:S02]  /*bca20*/  IADD3 R8, P2, R234, R2, RZ ;  /* 0x00000002ea087210 */ /* 0x001fe40007f5e0ff */
[----:B------:R-:W-:Y:S02]  /*bca30*/  SHF.R.U32.HI R30, RZ, 0x8, R30 ;  /* 0x00000008ff1e7819 */ /* 0x000fe4000001161e */
[----:B------:R-:W-:Y:S01]  /*bca40*/  SHF.R.U32.HI R25, RZ, 0x8, R29 ;  /* 0x00000008ff197819 */ /* 0x000fe2000001161d */
[----:B------:R-:W-:Y:S01]  /*bca50*/  IMAD.X R9, R24, 0x1, R13, P2 ;  /* 0x0000000118097824 */ /* 0x000fe200010e060d */
[----:B------:R-:W-:-:S02]  /*bca60*/  LOP3.LUT R212, R212, 0xffff, RZ, 0xc0, !PT ;  /* 0x0000ffffd4d47812 */ /* 0x000fc400078ec0ff */
[----:B------:R-:W-:Y:S02]  /*bca70*/  LOP3.LUT R28, R30, 0xffff, RZ, 0xc0, !PT ;  /* 0x0000ffff1e1c7812 */ /* 0x000fe400078ec0ff */
[----:B------:R-:W-:Y:S01]  /*bca80*/  LOP3.LUT R25, R25, 0xffff, RZ, 0xc0, !PT ;  /* 0x0000ffff19197812 */ /* 0x000fe200078ec0ff */
[----:B------:R0:W-:Y:S01]  /*bca90*/  STL.64 [R1+0x7e0], R8 ;  /* 0x0007e00801007387 */ /* 0x0001e20000100a00 */
[----:B------:R-:W-:-:S05]  /*bcaa0*/  PRMT R212, R212, 0x3340, R0 ;  /* 0x00003340d4d47816 */ /* 0x000fca0000000000 */
[----:B------:R-:W-:Y:S01]  /*bcab0*/  STL [R1+0x54b0], R212 ;  /* 0x0054b0d401007387 */ /* 0x000fe20000100800 */
[----:B0-----:R-:W-:-:S05]  /*bcac0*/  PRMT R8, R28, 0x3340, R25 ;  /* 0x000033401c087816 */ /* 0x001fca0000000019 */
[----:B------:R0:W-:Y:S04]  /*bcad0*/  STL [R1+0xcac], R8 ;  /* 0x000cac0801007387 */ /* 0x0001e80000100800 */
[----:B------:R-:W3:Y:S04]  /*bcae0*/  LDL.LU R236, [R1+0x4910] ;  /* 0x0049100001ec7983 */ /* 0x000ee80000300800 */
[----:B------:R-:W3:Y:S01]  /*bcaf0*/  LDL.LU R237, [R1+0x472c] ;  /* 0x00472c0001ed7983 */ /* 0x000ee20000300800 */
[----:B------:R-:W-:Y:S02]  /*bcb00*/  LOP3.LUT R174, R174, 0xffff, RZ, 0xc0, !PT ;  /* 0x0000ffffaeae7812 */ /* 0x000fe400078ec0ff */
[----:B----4-:R-:W-:-:S02]  /*bcb10*/  LOP3.LUT R30, R239, 0xffff, RZ, 0xc0, !PT ;  /* 0x0000ffffef1e7812 */ /* 0x010fc400078ec0ff */
[----:B------:R-:W-:Y:S02]  /*bcb20*/  PRMT R25, R174, 0x3340, R0 ;  /* 0x00003340ae197816 */ /* 0x000fe40000000000 */
[----:B0-----:R-:W-:-:S05]  /*bcb30*/  IADD3 R8, P2, R234, R0, RZ ;  /* 0x00000000ea087210 */ /* 0x001fca0007f5e0ff */
[----:B------:R-:W-:Y:S01]  /*bcb40*/  IMAD.X R9, R24, 0x1, R7, P2 ;  /* 0x0000000118097824 */ /* 0x000fe200010e0607 */
[----:B------:R-:W-:Y:S02]  /*bcb50*/  LOP3.LUT R34, R224, 0xffff, RZ, 0xc0, !PT ;  /* 0x0000ffffe0227812 */ /* 0x000fe400078ec0ff */
[----:B------:R-:W-:Y:S02]  /*bcb60*/  LOP3.LUT R179, R175, 0xffff, RZ, 0xc0, !PT ;  /* 0x0000ffffafb37812 */ /* 0x000fe400078ec0ff */
[----:B--2---:R-:W-:-:S04]  /*bcb70*/  LOP3.LUT R29, R242, 0xffff, RZ, 0xc0, !PT ;  /* 0x0000fffff21d7812 */ /* 0x004fc800078ec0ff */
[----:B------:R-:W-:-:S04]  /*bcb80*/  PRMT R28, R30, 0x3340, R29 ;  /* 0x000033401e1c7816 */ /* 0x000fc8000000001d */
[----:B------:R-:W-:Y:S02]  /*bcb90*/  PRMT R242, R28, 0x5410, R25 ;  /* 0x000054101cf27816 */ /* 0x000fe40000000019 */
[----:B------:R-:W-:Y:S02]  /*bcba0*/  SHF.R.U32.HI R28, RZ, 0x8, R30 ;  /* 0x00000008ff1c7819 */ /* 0x000fe4000001161e */
[----:B------:R-:W-:Y:S02]  /*bcbb0*/  SHF.R.U32.HI R25, RZ, 0x8, R29 ;  /* 0x00000008ff197819 */ /* 0x000fe4000001161d */
[----:B------:R-:W-:Y:S02]  /*bcbc0*/  LOP3.LUT R28, R28, 0xffff, RZ, 0xc0, !PT ;  /* 0x0000ffff1c1c7812 */ /* 0x000fe400078ec0ff */
[----:B------:R-:W-:Y:S01]  /*bcbd0*/  LOP3.LUT R25, R25, 0xffff, RZ, 0xc0, !PT ;  /* 0x0000ffff19197812 */ /* 0x000fe200078ec0ff */
[----:B------:R-:W-:Y:S04]  /*bcbe0*/  STL [R1+0x5380], R242 ;  /* 0x005380f201007387 */ /* 0x000fe80000100800 */
[----:B------:R0:W-:Y:S01]  /*bcbf0*/  STL.64 [R1+0x7d8], R8 ;  /* 0x0007d80801007387 */ /* 0x0001e20000100a00 */
[----:B------:R-:W-:-:S02]  /*bcc00*/  LOP3.LUT R30, R240, 0xffff, RZ, 0xc0, !PT ;  /* 0x0000fffff01e7812 */ /* 0x000fc400078ec0ff */
[----:B0-----:R-:W-:Y:S02]  /*bcc10*/  PRMT R8, R28, 0x3340, R25 ;  /* 0x000033401c087816 */ /* 0x001fe40000000019 */
[----:B------:R-:W-:-:S03]  /*bcc20*/  PRMT R25, R34, 0x3340, R0 ;  /* 0x0000334022197816 */ /* 0x000fc60000000000 */
[----:B------:R0:W-:Y:S04]  /*bcc30*/  STL [R1+0xca8], R8 ;  /* 0x000ca80801007387 */ /* 0x0001e80000100800 */
[----:B------:R-:W2:Y:S04]  /*bcc40*/  LDL.LU R239, [R1+0x4e58] ;  /* 0x004e580001ef7983 */ /* 0x000ea80000300800 */
[----:B------:R-:W4:Y:S01]  /*bcc50*/  LDL.LU R240, [R1+0x4848] ;  /* 0x0048480001f07983 */ /* 0x000f220000300800 */
[----:B0-----:R-:W-:-:S03]  /*bcc60*/  IADD3 R8, P2, R234, R6, RZ ;  /* 0x00000006ea087210 */ /* 0x001fc60007f5e0ff */
[----:B------:R-:W4:Y:S02]  /*bcc70*/  LDL.LU R225, [R1+0xcd0] ;  /* 0x000cd00001e17983 */ /* 0x000f240000300800 */
[----:B------:R-:W-:Y:S01]  /*bcc80*/  IMAD.X R9, R24, 0x1, R5, P2 ;  /* 0x0000000118097824 */ /* 0x000fe200010e0605 */
[----:B---3--:R-:W-:-:S04]  /*bcc90*/  LOP3.LUT R29, R244, 0xffff, RZ, 0xc0, !PT ;  /* 0x0000fffff41d7812 */ /* 0x008fc800078ec0ff */
[----:B------:R-:W-:-:S04]  /*bcca0*/  PRMT R28, R30, 0x3340, R29 ;  /* 0x000033401e1c7816 */ /* 0x000fc8000000001d */
[----:B------:R-:W-:-:S05]  /*bccb0*/  PRMT R244, R28, 0x5410, R25 ;  /* 0x000054101cf47816 */ /* 0x000fca0000000019 */
        /* <DEDUP_REMOVED lines=8> */
[----:B------:R0:W-:Y:S01]  /*bcd40*/  STL.64 [R1+0x7c8], R8 ;  /* 0x0007c80801007387 */ /* 0x0001e20000100a00 */
[----:B------:R-:W-:Y:S02]  /*bcd50*/  LOP3.LUT R29, R236, 0xffff, RZ, 0xc0, !PT ;  /* 0x0000ffffec1d7812 */ /* 0x000fe400078ec0ff */
[----:B------:R-:W-:Y:S02]  /*bcd60*/  LOP3.LUT R28, R237, 0xffff, RZ, 0xc0, !PT ;  /* 0x0000ffffed1c7812 */ /* 0x000fe400078ec0ff */
[----:B0-----:R-:W-:-:S02]  /*bcd70*/  PRMT R8, R25, 0x3340, R24 ;  /* 0x0000334019087816 */ /* 0x001fc40000000018 */
[----:B------:R-:W-:Y:S02]  /*bcd80*/  PRMT R24, R179, 0x3340, R0 ;  /* 0x00003340b3187816 */ /* 0x000fe40000000000 */
[----:B------:R-:W-:Y:S01]  /*bcd90*/  PRMT R25, R29, 0x3340, R28 ;  /* 0x000033401d197816 */ /* 0x000fe2000000001c */
[----:B------:R0:W-:Y:S04]  /*bcda0*/  STL [R1+0xca0], R8 ;  /* 0x000ca00801007387 */ /* 0x0001e80000100800 */
[----:B------:R-:W3:Y:S04]  /*bcdb0*/  LDL.LU R233, [R1+0x4e5c] ;  /* 0x004e5c0001e97983 */ /* 0x000ee80000300800 */
[----:B------:R-:W3:Y:S01]  /*bcdc0*/  LDL.LU R234, [R1+0x484c] ;  /* 0x00484c0001ea7983 */ /* 0x000ee20000300800 */
[----:B0-----:R-:W-:-:S03]  /*bcdd0*/  PRMT R8, R25, 0x5410, R24 ;  /* 0x0000541019087816 */ /* 0x001fc60000000018 */
[----:B------:R-:W3:Y:S04]  /*bcde0*/  LDL.LU R236, [R1+0x4944] ;  /* 0x0049440001ec7983 */ /* 0x000ee80000300800 */
[----:B------:R0:W-:Y:S04]  /*bcdf0*/  STL [R1+0x48bc], R8 ;  /* 0x0048bc0801007387 */ /* 0x0001e80000100800 */
[----:B------:R-:W3:Y:S01]  /*bce00*/  LDL.LU R237, [R1+0x4730] ;  /* 0x0047300001ed7983 */ /* 0x000ee20000300800 */
[----:B------:R-:W-:Y:S02]  /*bce10*/  SHF.R.U32.HI R25, RZ, 0x8, R29 ;  /* 0x00000008ff197819 */ /* 0x000fe4000001161d */
[----:B------:R-:W-:-:S02]  /*bce20*/  SHF.R.U32.HI R24, RZ, 0x8, R28 ;  /* 0x00000008ff187819 */ /* 0x000fc4000001161c */
[----:B------:R-:W-:Y:S02]  /*bce30*/  LOP3.LUT R25, R25, 0xffff, RZ, 0xc0, !PT ;  /* 0x0000ffff19197812 */ /* 0x000fe400078ec0ff */
[----:B------:R-:W-:Y:S02]  /*bce40*/  LOP3.LUT R24, R24, 0xffff, RZ, 0xc0, !PT ;  /* 0x0000ffff18187812 */ /* 0x000fe400078ec0ff */
[----:B------:R-:W-:Y:S02]  /*bce50*/  LOP3.LUT R28, R220, 0xffff, RZ, 0xc0, !PT ;  /* 0x0000ffffdc1c7812 */ /* 0x000fe400078ec0ff */
[----:B0-----:R-:W-:Y:S02]  /*bce60*/  PRMT R8, R25, 0x3340, R24 ;  /* 0x0000334019087816 */ /* 0x001fe40000000018 */
[----:B------:R-:W-:-:S03]  /*bce70*/  PRMT R24, R28, 0x3340, R0 ;  /* 0x000033401c187816 */ /* 0x000fc60000000000 */
[----:B------:R0:W-:Y:S01]  /*bce80*/  STL [R1+0xd00], R8 ;  /* 0x000d000801007387 */ /* 0x0001e20000100800 */
[----:B------:R-:W-:Y:S02]  /*bce90*/  SHF.R.U32.HI R200, RZ, 0x8, R28 ;  /* 0x00000008ffc87819 */ /* 0x000fe4000001161c */
[----:B------:R-:W-:Y:S02]  /*bcea0*/  SHF.R.U32.HI R207, RZ, 0x8, R40 ;  /* 0x00000008ffcf7819 */ /* 0x000fe40000011628 */
[----:B------:R-:W-:Y:S02]  /*bceb0*/  LOP3.LUT R40, R219, 0xffff, RZ, 0xc0, !PT ;  /* 0x0000ffffdb287812 */ /* 0x000fe400078ec0ff */
[----:B------:R-:W-:Y:S02]  /*bcec0*/  SHF.R.U32.HI R213, RZ, 0x8, R34 ;  /* 0x00000008ffd57819 */ /* 0x000fe40000011622 */
[----:B------:R-:W-:Y:S02]  /*bced0*/  LOP3.LUT R178, R178, 0xffff, RZ, 0xc0, !PT ;  /* 0x0000ffffb2b27812 */ /* 0x000fe400078ec0ff */
[----:B--2---:R-:W-:-:S02]  /*bcee0*/  LOP3.LUT R30, R239, 0xffff, RZ, 0xc0, !PT ;  /* 0x0000ffffef1e7812 */ /* 0x004fc400078ec0ff */
[----:B----4-:R-:W-:-:S04]  /*bcef0*/  LOP3.LUT R29, R240, 0xffff, RZ, 0xc0, !PT ;  /* 0x0000fffff01d7812 */ /* 0x010fc800078ec0ff */
[----:B------:R-:W-:Y:S02]  /*bcf00*/  PRMT R25, R30, 0x3340, R29 ;  /* 0x000033401e197816 */ /* 0x000fe4000000001d */
[----:B0-----:R-:W-:Y:S02]  /*bcf10*/  IADD3 R8, P2, R225, R2, RZ ;  /* 0x00000002e1087210 */ /* 0x001fe40007f5e0ff */
[----:B------:R-:W-:Y:S02]  /*bcf20*/  PRMT R240, R25, 0x5410, R24 ;  /* 0x0000541019f07816 */ /* 0x000fe40000000018 */
[----:B------:R-:W-:Y:S02]  /*bcf30*/  SHF.R.S32.HI R24, RZ, 0x1f, R225 ;  /* 0x0000001fff187819 */ /* 0x000fe400000114e1 */
[----:B------:R-:W-:-:S03]  /*bcf40*/  SHF.R.U32.HI R30, RZ, 0x8, R30 ;  /* 0x00000008ff1e7819 */ /* 0x000fc6000001161e */
[----:B------:R-:W-:Y:S01]  /*bcf50*/  IMAD.X R9, R24, 0x1, R13, P2 ;  /* 0x0000000118097824 */ /* 0x000fe200010e060d */
[----:B------:R-:W-:Y:S01]  /*bcf60*/  SHF.R.U32.HI R25, RZ, 0x8, R29 ;  /* 0x00000008ff197819 */ /* 0x000fe2000001161d */
[----:B------:R-:W-:Y:S01]  /*bcf70*/  STL [R1+0x5388], R240 ;  /* 0x005388f001007387 */ /* 0x000fe20000100800 */
[----:B------:R-:W-:Y:S02]  /*bcf80*/  LOP3.LUT R28, R30, 0xffff, RZ, 0xc0, !PT ;  /* 0x0000ffff1e1c7812 */ /* 0x000fe400078ec0ff */
[----:B------:R-:W-:Y:S01]  /*bcf90*/  LOP3.LUT R25, R25, 0xffff, RZ, 0xc0, !PT ;  /* 0x0000ffff19197812 */ /* 0x000fe200078ec0ff */
[----:B------:R0:W-:Y:S04]  /*bcfa0*/  STL.64 [R1+0x7c0], R8 ;  /* 0x0007c00801007387 */ /* 0x0001e80000100a00 */
[----:B------:R-:W2:Y:S01]  /*bcfb0*/  LDL.LU R227, [R1+0x4964] ;  /* 0x0049640001e37983 */ /* 0x000ea20000300800 */
[----:B------:R-:W-:-:S03]  /*bcfc0*/  PRMT R239, R28, 0x3340, R25 ;  /* 0x000033401cef7816 */ /* 0x000fc60000000019 */
[----:B------:R-:W4:Y:S01]  /*bcfd0*/  LDL.LU R228, [R1+0x4734] ;  /* 0x0047340001e47983 */ /* 0x000f220000300800 */
[----:B------:R-:W-:Y:S02]  /*bcfe0*/  PRMT R25, R40, 0x3340, R0 ;  /* 0x0000334028197816 */ /* 0x000fe40000000000 */
[----:B---3--:R-:W-:Y:S02]  /*bcff0*/  LOP3.LUT R37, R233, 0xffff, RZ, 0xc0, !PT ;  /* 0x0000ffffe9257812 */ /* 0x008fe400078ec0ff */
[----:B------:R-:W-:-:S04]  /*bd000*/  LOP3.LUT R30, R234, 0xffff, RZ, 0xc0, !PT ;  /* 0x0000ffffea1e7812 */ /* 0x000fc800078ec0ff */
[----:B------:R-:W-:Y:S02]  /*bd010*/  PRMT R28, R37, 0x3340, R30 ;  /* 0x00003340251c7816 */ /* 0x000fe4000000001e */
[----:B------:R-:W-:Y:S02]  /*bd020*/  LOP3.LUT R34, R236, 0xffff, RZ, 0xc0, !PT ;  /* 0x0000ffffec227812 */ /* 0x000fe400078ec0ff */
[----:B------:R-:W-:Y:S02]  /*bd030*/  LOP3.LUT R29, R237, 0xffff, RZ, 0xc0, !PT ;  /* 0x0000ffffed1d7812 */ /* 0x000fe400078ec0ff */
[----:B------:R-:W-:Y:S02]  /*bd040*/  PRMT R237, R28, 0x5410, R25 ;  /* 0x000054101ced7816 */ /* 0x000fe40000000019 */
[----:B------:R-:W-:Y:S02]  /*bd050*/  PRMT R25, R178, 0x3340, R0 ;  /* 0x00003340b2197816 */ /* 0x000fe40000000000 */
[----:B------:R-:W-:-:S04]  /*bd060*/  PRMT R28, R34, 0x3340, R29 ;  /* 0x00003340221c7816 */ /* 0x000fc8000000001d */
[----:B------:R-:W-:Y:S01]  /*bd070*/  PRMT R234, R28, 0x5410, R25 ;  /* 0x000054101cea7816 */ /* 0x000fe20000000019 */
[----:B------:R-:W-:Y:S04]  /*bd080*/  STL [R1+0x538c], R237 ;  /* 0x00538ced01007387 */ /* 0x000fe80000100800 */
[----:B------:R-:W-:Y:S04]  /*bd090*/  STL [R1+0x5390], R234 ;  /* 0x005390ea01007387 */ /* 0x000fe80000100800 */
[----:B------:R-:W3:Y:S04]  /*bd0a0*/  LDL.LU R230, [R1+0x4e70] ;  /* 0x004e700001e67983 */ /* 0x000ee80000300800 */
[----:B------:R-:W3:Y:S01]  /*bd0b0*/  LDL.LU R231, [R1+0x4870] ;  /* 0x0048700001e77983 */ /* 0x000ee20000300800 */
[----:B0-----:R-:W-:-:S03]  /*bd0c0*/  IADD3 R8, P2, R225, R0, RZ ;  /* 0x00000000e1087210 */ /* 0x001fc60007f5e0ff */
[----:B------:R-:W3:Y:S02]  /*bd0d0*/  LDL.LU R224, [R1+0xccc] ;  /* 0x000ccc0001e07983 */ /* 0x000ee40000300800 */
[----:B------:R-:W-:-:S05]  /*bd0e0*/  IMAD.X R9, R24, 0x1, R7, P2 ;  /* 0x0000000118097824 */ /* 0x000fca00010e0607 */
[----:B------:R0:W-:Y:S02]  /*bd0f0*/  STL.64 [R1+0x7a8], R8 ;  /* 0x0007a80801007387 */ /* 0x0001e40000100a00 */
[----:B0-----:R-:W-:-:S05]  /*bd100*/  IADD3 R8, P2, R225, R6, RZ ;  /* 0x00000006e1087210 */ /* 0x001fca0007f5e0ff */
[----:B------:R-:W-:Y:S01]  /*bd110*/  IMAD.X R9, R24, 0x1, R5, P2 ;  /* 0x0000000118097824 */ /* 0x000fe200010e0605 */
[----:B------:R-:W-:Y:S02]  /*bd120*/  SHF.R.U32.HI R37, RZ, 0x8, R37 ;  /* 0x00000008ff257819 */ /* 0x000fe40000011625 */
[----:B------:R-:W-:Y:S02]  /*bd130*/  SHF.R.U32.HI R28, RZ, 0x8, R30 ;  /* 0x00000008ff1c7819 */ /* 0x000fe4000001161e */
[----:B------:R0:W-:Y:S01]  /*bd140*/  STL.64 [R1+0x7b8], R8 ;  /* 0x0007b80801007387 */ /* 0x0001e20000100a00 */
[----:B------:R-:W-:Y:S02]  /*bd150*/  SHF.R.U32.HI R34, RZ, 0x8, R34 ;  /* 0x00000008ff227819 */ /* 0x000fe40000011622 */
[----:B------:R-:W-:Y:S02]  /*bd160*/  SHF.R.U32.HI R25, RZ, 0x8, R29 ;  /* 0x00000008ff197819 */ /* 0x000fe4000001161d */
[----:B------:R-:W-:-:S02]  /*bd170*/  LOP3.LUT R30, R37, 0xffff, RZ, 0xc0, !PT ;  /* 0x0000ffff251e7812 */ /* 0x000fc400078ec0ff */
[----:B------:R-:W-:Y:S02]  /*bd180*/  LOP3.LUT R29, R28, 0xffff, RZ, 0xc0, !PT ;  /* 0x0000ffff1c1d7812 */ /* 0x000fe400078ec0ff */
[----:B0-----:R-:W-:Y:S02]  /*bd190*/  IADD3 R8, P2, R225, R4, RZ ;  /* 0x00000004e1087210 */ /* 0x001fe40007f5e0ff */
[----:B------:R-:W-:Y:S02]  /*bd1a0*/  LOP3.LUT R28, R34, 0xffff, RZ, 0xc0, !PT ;  /* 0x0000ffff221c7812 */ /* 0x000fe400078ec0ff */
[----:B------:R-:W-:Y:S01]  /*bd1b0*/  LOP3.LUT R25, R25, 0xffff, RZ, 0xc0, !PT ;  /* 0x0000ffff19197812 */ /* 0x000fe200078ec0ff */
[----:B------:R-:W-:Y:S01]  /*bd1c0*/  IMAD.X R9, R24, 0x1, R3, P2 ;  /* 0x0000000118097824 */ /* 0x000fe200010e0603 */
[----:B------:R-:W-:Y:S02]  /*bd1d0*/  PRMT R236, R30, 0x3340, R29 ;  /* 0x000033401eec7816 */ /* 0x000fe4000000001d */
[----:B------:R-:W-:-:S02]  /*bd1e0*/  PRMT R233, R28, 0x3340, R25 ;  /* 0x000033401ce97816 */ /* 0x000fc40000000019 */
[----:B------:R0:W-:Y:S01]  /*bd1f0*/  STL.64 [R1+0x7b0], R8 ;  /* 0x0007b00801007387 */ /* 0x0001e20000100a00 */
[----:B------:R-:W-:-:S04]  /*bd200*/  LOP3.LUT R195, R184, 0xffff, RZ, 0xc0, !PT ;  /* 0x0000ffffb8c37812 */ /* 0x000fc800078ec0ff */
[----:B------:R-:W-:Y:S02]  /*bd210*/  PRMT R24, R195, 0x3340, R0 ;  /* 0x00003340c3187816 */ /* 0x000fe40000000000 */
[----:B--2---:R-:W-:Y:S02]  /*bd220*/  LOP3.LUT R29, R227, 0xffff, RZ, 0xc0, !PT ;  /* 0x0000ffffe31d7812 */ /* 0x004fe400078ec0ff */
[----:B------:R-:W2:Y:S01]  /*bd230*/  LDL.LU R227, [R1+0x4e7c] ;  /* 0x004e7c0001e37983 */ /* 0x000ea20000300800 */
[----:B----4-:R-:W-:-:S03]  /*bd240*/  LOP3.LUT R28, R228, 0xffff, RZ, 0xc0, !PT ;  /* 0x0000ffffe41c7812 */ /* 0x010fc600078ec0ff */
[----:B------:R-:W4:Y:S01]  /*bd250*/  LDL.LU R228, [R1+0x487c] ;  /* 0x00487c0001e47983 */ /* 0x000f220000300800 */
[----:B------:R-:W-:-:S04]  /*bd260*/  PRMT R25, R29, 0x3340, R28 ;  /* 0x000033401d197816 */ /* 0x000fc8000000001c */
[----:B0-----:R-:W-:Y:S02]  /*bd270*/  PRMT R8, R25, 0x5410, R24 ;  /* 0x0000541019087816 */ /* 0x001fe40000000018 */
[----:B------:R-:W-:Y:S02]  /*bd280*/  SHF.R.U32.HI R25, RZ, 0x8, R29 ;  /* 0x00000008ff197819 */ /* 0x000fe4000001161d */
[----:B------:R-:W-:Y:S02]  /*bd290*/  SHF.R.U32.HI R24, RZ, 0x8, R28 ;  /* 0x00000008ff187819 */ /* 0x000fe4000001161c */
[----:B------:R-:W-:Y:S02]  /*bd2a0*/  LOP3.LUT R25, R25, 0xffff, RZ, 0xc0, !PT ;  /* 0x0000ffff19197812 */ /* 0x000fe400078ec0ff */
[----:B------:R-:W-:Y:S02]  /*bd2b0*/  LOP3.LUT R24, R24, 0xffff, RZ, 0xc0, !PT ;  /* 0x0000ffff18187812 */ /* 0x000fe400078ec0ff */
[----:B------:R-:W-:Y:S01]  /*bd2c0*/  LOP3.LUT R28, R218, 0xffff, RZ, 0xc0, !PT ;  /* 0x0000ffffda1c7812 */ /* 0x000fe200078ec0ff */
[----:B------:R0:W-:Y:S02]  /*bd2d0*/  STL [R1+0x48b4], R8 ;  /* 0x0048b40801007387 */ /* 0x0001e40000100800 */
[----:B0-----:R-:W-:-:S02]  /*bd2e0*/  PRMT R8, R25, 0x3340, R24 ;  /* 0x0000334019087816 */ /* 0x001fc40000000018 */
[----:B------:R-:W-:-:S03]  /*bd2f0*/  PRMT R24, R28, 0x3340, R0 ;  /* 0x000033401c187816 */ /* 0x000fc60000000000 */
[----:B------:R0:W-:Y:S04]  /*bd300*/  STL [R1+0xcf0], R8 ;  /* 0x000cf00801007387 */ /* 0x0001e80000100800 */
[----:B------:R-:W4:Y:S01]  /*bd310*/  LDL.LU R220, [R1+0x499c] ;  /* 0x00499c0001dc7983 */ /* 0x000f220000300800 */
[----:B---3--:R-:W-:Y:S02]  /*bd320*/  LOP3.LUT R30, R230, 0xffff, RZ, 0xc0, !PT ;  /* 0x0000ffffe61e7812 */ /* 0x008fe400078ec0ff */
[----:B------:R-:W-:-:S04]  /*bd330*/  LOP3.LUT R29, R231, 0xffff, RZ, 0xc0, !PT ;  /* 0x0000ffffe71d7812 */ /* 0x000fc800078ec0ff */
[----:B------:R-:W-:-:S04]  /*bd340*/  PRMT R25, R30, 0x3340, R29 ;  /* 0x000033401e197816 */ /* 0x000fc8000000001d */
[----:B------:R-:W-:-:S05]  /*bd350*/  PRMT R231, R25, 0x5410, R24 ;  /* 0x0000541019e77816 */ /* 0x000fca0000000018 */
[----:B------:R-:W-:Y:S04]  /*bd360*/  STL [R1+0x5394], R231 ;  /* 0x005394e701007387 */ /* 0x000fe80000100800 */
[----:B------:R-:W3:Y:S01]  /*bd370*/  LDL.LU R225, [R1+0x4738] ;  /* 0x0047380001e17983 */ /* 0x000ee20000300800 */
[----:B------:R-:W-:Y:S02]  /*bd380*/  SHF.R.U32.HI R30, RZ, 0x8, R30 ;  /* 0x00000008ff1e7819 */ /* 0x000fe4000001161e */
[----:B------:R-:W-:Y:S02]  /*bd390*/  SHF.R.U32.HI R25, RZ, 0x8, R29 ;  /* 0x00000008ff197819 */ /* 0x000fe4000001161d */
[----:B------:R-:W-:Y:S02]  /*bd3a0*/  SHF.R.U32.HI R180, RZ, 0x8, R192 ;  /* 0x00000008ffb47819 */ /* 0x000fe400000116c0 */
[----:B------:R-:W-:-:S02]  /*bd3b0*/  SHF.R.U32.HI R192, RZ, 0x8, R28 ;  /* 0x00000008ffc07819 */ /* 0x000fc4000001161c */
[----:B------:R-:W-:Y:S02]  /*bd3c0*/  LOP3.LUT R28, R30, 0xffff, RZ, 0xc0, !PT ;  /* 0x0000ffff1e1c7812 */ /* 0x000fe400078ec0ff */
[----:B------:R-:W-:Y:S02]  /*bd3d0*/  LOP3.LUT R25, R25, 0xffff, RZ, 0xc0, !PT ;  /* 0x0000ffff19197812 */ /* 0x000fe400078ec0ff */
[----:B------:R-:W-:Y:S02]  /*bd3e0*/  LOP3.LUT R29, R217, 0xffff, RZ, 0xc0, !PT ;  /* 0x0000ffffd91d7812 */ /* 0x000fe400078ec0ff */
[----:B------:R-:W-:Y:S02]  /*bd3f0*/  SHF.R.S32.HI R24, RZ, 0x1f, R224 ;  /* 0x0000001fff187819 */ /* 0x000fe400000114e0 */
[----:B0-----:R-:W-:Y:S02]  /*bd400*/  IADD3 R8, P2, R224, R2, RZ ;  /* 0x00000002e0087210 */ /* 0x001fe40007f5e0ff */
[----:B------:R-:W-:-:S02]  /*bd410*/  PRMT R230, R28, 0x3340, R25 ;  /* 0x000033401ce67816 */ /* 0x000fc40000000019 */
[----:B------:R-:W-:Y:S01]  /*bd420*/  PRMT R25, R29, 0x3340, R0 ;  /* 0x000033401d197816 */ /* 0x000fe20000000000 */
[----:B------:R-:W-:-:S05]  /*bd430*/  IMAD.X R9, R24, 0x1, R13, P2 ;  /* 0x0000000118097824 */ /* 0x000fca00010e060d */
[----:B------:R0:W-:Y:S01]  /*bd440*/  STL.64 [R1+0x7a0], R8 ;  /* 0x0007a00801007387 */ /* 0x0001e20000100a00 */
[----:B------:R-:W-:Y:S02]  /*bd450*/  SHF.R.U32.HI R196, RZ, 0x8, R186 ;  /* 0x00000008ffc47819 */ /* 0x000fe400000116ba */
[----:B------:R-:W-:Y:S02]  /*bd460*/  SHF.R.U32.HI R186, RZ, 0x8, R29 ;  /* 0x00000008ffba7819 */ /* 0x000fe4000001161d */
[----:B0-----:R-:W-:Y:S02]  /*bd470*/  IADD3 R8, P2, R224, R0, RZ ;  /* 0x00000000e0087210 */ /* 0x001fe40007f5e0ff */
[----:B------:R-:W-:-:S03]  /*bd480*/  LOP3.LUT R185, R185, 0xffff, RZ, 0xc0, !PT ;  /* 0x0000ffffb9b97812 */ /* 0x000fc600078ec0ff */
[----:B------:R-:W-:Y:S01]  /*bd490*/  IMAD.X R9, R24, 0x1, R7, P2 ;  /* 0x0000000118097824 */ /* 0x000fe200010e0607 */
[----:B--2---:R-:W-:Y:S02]  /*bd4a0*/  LOP3.LUT R34, R227, 0xffff, RZ, 0xc0, !PT ;  /* 0x0000ffffe3227812 */ /* 0x004fe400078ec0ff */
[----:B----4-:R-:W-:-:S04]  /*bd4b0*/  LOP3.LUT R30, R228, 0xffff, RZ, 0xc0, !PT ;  /* 0x0000ffffe41e7812 */ /* 0x010fc800078ec0ff */
[----:B------:R-:W-:-:S04]  /*bd4c0*/  PRMT R28, R34, 0x3340, R30 ;  /* 0x00003340221c7816 */ /* 0x000fc8000000001e */
[----:B------:R-:W-:-:S05]  /*bd4d0*/  PRMT R228, R28, 0x5410, R25 ;  /* 0x000054101ce47816 */ /* 0x000fca0000000019 */
[----:B------:R-:W-:Y:S04]  /*bd4e0*/  STL [R1+0x5398], R228 ;  /* 0x005398e401007387 */ /* 0x000fe80000100800 */
[----:B------:R-:W2:Y:S04]  /*bd4f0*/  LDL.LU R148, [R1+0x49ac] ;  /* 0x0049ac0001947983 */ /* 0x000ea80000300800 */
[----:B------:R-:W4:Y:S01]  /*bd500*/  LDL.LU R152, [R1+0x473c] ;  /* 0x00473c0001987983 */ /* 0x000f220000300800 */
[----:B------:R-:W-:Y:S02]  /*bd510*/  SHF.R.U32.HI R28, RZ, 0x8, R34 ;  /* 0x00000008ff1c7819 */ /* 0x000fe40000011622 */
[----:B------:R-:W-:Y:S01]  /*bd520*/  SHF.R.U32.HI R25, RZ, 0x8, R30 ;  /* 0x00000008ff197819 */ /* 0x000fe2000001161e */
[----:B------:R-:W4:Y:S01]  /*bd530*/  LDL.LU R217, [R1+0x4e90] ;  /* 0x004e900001d97983 */ /* 0x000f220000300800 */
[----:B------:R-:W-:-:S02]  /*bd540*/  LOP3.LUT R28, R28, 0xffff, RZ, 0xc0, !PT ;  /* 0x0000ffff1c1c7812 */ /* 0x000fc400078ec0ff */
[----:B------:R-:W-:Y:S01]  /*bd550*/  LOP3.LUT R25, R25, 0xffff, RZ, 0xc0, !PT ;  /* 0x0000ffff19197812 */ /* 0x000fe200078ec0ff */
[----:B------:R0:W-:Y:S03]  /*bd560*/  STL.64 [R1+0x798], R8 ;  /* 0x0007980801007387 */ /* 0x0001e60000100a00 */
[----:B------:R-:W-:Y:S01]  /*bd570*/  PRMT R227, R28, 0x3340, R25 ;  /* 0x000033401ce37816 */ /* 0x000fe20000000019 */
[----:B------:R-:W4:Y:S01]  /*bd580*/  LDL.LU R218, [R1+0x4890] ;  /* 0x0048900001da7983 */ /* 0x000f220000300800 */
[----:B------:R-:W-:-:S03]  /*bd590*/  LOP3.LUT R30, R220, 0xffff, RZ, 0xc0, !PT ;  /* 0x0000ffffdc1e7812 */ /* 0x000fc600078ec0ff */
[----:B------:R-:W4:Y:S01]  /*bd5a0*/  LDL.LU R219, [R1+0x4e94] ;  /* 0x004e940001db7983 */ /* 0x000f220000300800 */
[----:B------:R-:W-:Y:S02]  /*bd5b0*/  PRMT R25, R185, 0x3340, R0 ;  /* 0x00003340b9197816 */ /* 0x000fe40000000000 */
[----:B0-----:R-:W-:Y:S01]  /*bd5c0*/  IADD3 R8, P2, R224, R6, RZ ;  /* 0x00000006e0087210 */ /* 0x001fe20007f5e0ff */
[----:B------:R-:W4:Y:S04]  /*bd5d0*/  LDL.LU R220, [R1+0x4898] ;  /* 0x0048980001dc7983 */ /* 0x000f280000300800 */
[----:B------:R-:W-:Y:S01]  /*bd5e0*/  IMAD.X R9, R24, 0x1, R5, P2 ;  /* 0x0000000118097824 */ /* 0x000fe200010e0605 */
[----:B---3--:R-:W-:-:S04]  /*bd5f0*/  LOP3.LUT R29, R225, 0xffff, RZ, 0xc0, !PT ;  /* 0x0000ffffe11d7812 */ /* 0x008fc800078ec0ff */
[----:B------:R-:W-:-:S04]  /*bd600*/  PRMT R28, R30, 0x3340, R29 ;  /* 0x000033401e1c7816 */ /* 0x000fc8000000001d */
[----:B------:R-:W-:-:S05]  /*bd610*/  PRMT R225, R28, 0x5410, R25 ;  /* 0x000054101ce17816 */ /* 0x000fca0000000019 */
[----:B------:R-:W-:Y:S04]  /*bd620*/  STL [R1+0x539c], R225 ;  /* 0x00539ce101007387 */ /* 0x000fe80000100800 */
[----:B------:R0:W-:Y:S02]  /*bd630*/  STL.64 [R1+0x790], R8 ;  /* 0x0007900801007387 */ /* 0x0001e40000100a00 */
[----:B0-----:R-:W-:-:S05]  /*bd640*/  IADD3 R8, P2, R224, R4, RZ ;  /* 0x00000004e0087210 */ /* 0x001fca0007f5e0ff */
[----:B------:R-:W-:-:S05]  /*bd650*/  IMAD.X R9, R24, 0x1, R3, P2 ;  /* 0x0000000118097824 */ /* 0x000fca00010e0603 */
[----:B------:R0:W-:Y:S04]  /*bd660*/  STL.64 [R1+0x788], R8 ;  /* 0x0007880801007387 */ /* 0x0001e80000100a00 */
[----:B------:R-:W3:Y:S01]  /*bd670*/  LDL.LU R139, [R1+0xcc8] ;  /* 0x000cc800018b7983 */ /* 0x000ee20000300800 */
[----:B------:R-:W-:Y:S02]  /*bd680*/  SHF.R.U32.HI R25, RZ, 0x8, R30 ;  /* 0x00000008ff197819 */ /* 0x000fe4000001161e */
[----:B------:R-:W-:Y:S02]  /*bd690*/  SHF.R.U32.HI R24, RZ, 0x8, R29 ;  /* 0x00000008ff187819 */ /* 0x000fe4000001161d */
[----:B------:R-:W-:Y:S02]  /*bd6a0*/  LOP3.LUT R25, R25, 0xffff, RZ, 0xc0, !PT ;  /* 0x0000ffff19197812 */ /* 0x000fe400078ec0ff */
[----:B------:R-:W-:-:S04]  /*bd6b0*/  LOP3.LUT R24, R24, 0xffff, RZ, 0xc0, !PT ;  /* 0x0000ffff18187812 */ /* 0x000fc800078ec0ff */
[----:B------:R-:W-:Y:S02]  /*bd6c0*/  PRMT R224, R25, 0x3340, R24 ;  /* 0x0000334019e07816 */ /* 0x000fe40000000018 */
[----:B------:R-:W-:Y:S02]  /*bd6d0*/  SHF.R.U32.HI R193, RZ, 0x8, R40 ;  /* 0x00000008ffc17819 */ /* 0x000fe40000011628 */
[----:B------:R-:W-:Y:S02]  /*bd6e0*/  LOP3.LUT R37, R23, 0xffff, RZ, 0xc0, !PT ;  /* 0x0000ffff17257812 */ /* 0x000fe400078ec0ff */
[----:B------:R-:W-:Y:S02]  /*bd6f0*/  LOP3.LUT R40, R216, 0xffff, RZ, 0xc0, !PT ;  /* 0x0000ffffd8287812 */ /* 0x000fe400078ec0ff */
[----:B--2---:R-:W-:Y:S02]  /*bd700*/  LOP3.LUT R133, R148, 0xffff, RZ, 0xc0, !PT ;  /* 0x0000ffff94857812 */ /* 0x004fe400078ec0ff */
[----:B----4-:R-:W-:-:S02]  /*bd710*/  LOP3.LUT R129, R152, 0xffff, RZ, 0xc0, !PT ;  /* 0x0000ffff98817812 */ /* 0x010fc400078ec0ff */
[----:B------:R-:W-:Y:S02]  /*bd720*/  SHF.R.U32.HI R25, RZ, 0x8, R133 ;  /* 0x00000008ff197819 */ /* 0x000fe40000011685 */
[----:B------:R-:W-:Y:S02]  /*bd730*/  SHF.R.U32.HI R24, RZ, 0x8, R129 ;  /* 0x00000008ff187819 */ /* 0x000fe40000011681 */
[----:B------:R-:W-:Y:S02]  /*bd740*/  LOP3.LUT R25, R25, 0xffff, RZ, 0xc0, !PT ;  /* 0x0000ffff19197812 */ /* 0x000fe400078ec0ff */
[----:B------:R-:W-:-:S04]  /*bd750*/  LOP3.LUT R24, R24, 0xffff, RZ, 0xc0, !PT ;  /* 0x0000ffff18187812 */ /* 0x000fc800078ec0ff */
[----:B0-----:R-:W-:-:S05]  /*bd760*/  PRMT R8, R25, 0x3340, R24 ;  /* 0x0000334019087816 */ /* 0x001fca0000000018 */
[----:B------:R0:W-:Y:S01]  /*bd770*/  STL [R1+0xce0], R8 ;  /* 0x000ce00801007387 */ /* 0x0001e20000100800 */
[----:B------:R-:W-:-:S03]  /*bd780*/  LOP3.LUT R34, R217, 0xffff, RZ, 0xc0, !PT ;  /* 0x0000ffffd9227812 */ /* 0x000fc600078ec0ff */
[----:B------:R-:W2:Y:S01]  /*bd790*/  LDL.LU R23, [R1+0x49cc] ;  /* 0x0049cc0001177983 */ /* 0x000ea20000300800 */
[----:B------:R-:W-:-:S03]  /*bd7a0*/  LOP3.LUT R29, R218, 0xffff, RZ, 0xc0, !PT ;  /* 0x0000ffffda1d7812 */ /* 0x000fc600078ec0ff */
[----:B------:R-:W4:Y:S01]  /*bd7b0*/  LDL.LU R216, [R1+0x4748] ;  /* 0x0047480001d87983 */ /* 0x000f220000300800 */
[----:B------:R-:W-:Y:S02]  /*bd7c0*/  PRMT R24, R40, 0x3340, R0 ;  /* 0x0000334028187816 */ /* 0x000fe40000000000 */
[----:B------:R-:W-:Y:S01]  /*bd7d0*/  PRMT R25, R34, 0x3340, R29 ;  /* 0x0000334022197816 */ /* 0x000fe2000000001d */
[----:B------:R-:W4:Y:S01]  /*bd7e0*/  LDL.LU R144, [R1+0x49e0] ;  /* 0x0049e00001907983 */ /* 0x000f220000300800 */
[----:B------:R-:W-:Y:S02]  /*bd7f0*/  LOP3.LUT R30, R219, 0xffff, RZ, 0xc0, !PT ;  /* 0x0000ffffdb1e7812 */ /* 0x000fe400078ec0ff */
[----:B------:R-:W-:Y:S01]  /*bd800*/  LOP3.LUT R28, R220, 0xffff, RZ, 0xc0, !PT ;  /* 0x0000ffffdc1c7812 */ /* 0x000fe200078ec0ff */
[----:B------:R-:W4:Y:S01]  /*bd810*/  LDL.LU R148, [R1+0x474c] ;  /* 0x00474c0001947983 */ /* 0x000f220000300800 */
[----:B------:R-:W-:Y:S02]  /*bd820*/  PRMT R220, R25, 0x5410, R24 ;  /* 0x0000541019dc7816 */ /* 0x000fe40000000018 */
[----:B------:R-:W-:-:S02]  /*bd830*/  PRMT R24, R37, 0x3340, R0 ;  /* 0x0000334025187816 */ /* 0x000fc40000000000 */
[----:B------:R-:W-:-:S04]  /*bd840*/  PRMT R25, R30, 0x3340, R28 ;  /* 0x000033401e197816 */ /* 0x000fc8000000001c */
[----:B------:R-:W-:Y:S02]  /*bd850*/  PRMT R218, R25, 0x5410, R24 ;  /* 0x0000541019da7816 */ /* 0x000fe40000000018 */
[----:B------:R-:W-:Y:S02]  /*bd860*/  SHF.R.U32.HI R25, RZ, 0x8, R34 ;  /* 0x00000008ff197819 */ /* 0x000fe40000011622 */
[----:B------:R-:W-:Y:S02]  /*bd870*/  SHF.R.U32.HI R24, RZ, 0x8, R29 ;  /* 0x00000008ff187819 */ /* 0x000fe4000001161d */
[----:B------:R-:W-:Y:S02]  /*bd880*/  LOP3.LUT R25, R25, 0xffff, RZ, 0xc0, !PT ;  /* 0x0000ffff19197812 */ /* 0x000fe400078ec0ff */
[----:B------:R-:W-:-:S04]  /*bd890*/  LOP3.LUT R24, R24, 0xffff, RZ, 0xc0, !PT ;  /* 0x0000ffff18187812 */ /* 0x000fc800078ec0ff */
[----:B------:R-:W-:Y:S01]  /*bd8a0*/  PRMT R219, R25, 0x3340, R24 ;  /* 0x0000334019db7816 */ /* 0x000fe20000000018 */
[----:B------:R-:W-:Y:S01]  /*bd8b0*/  STL [R1+0x53a0], R220 ;  /* 0x0053a0dc01007387 */ /* 0x000fe20000100800 */
[----:B------:R-:W-:-:S03]  /*bd8c0*/  SHF.R.U32.HI R30, RZ, 0x8, R30 ;  /* 0x00000008ff1e7819 */ /* 0x000fc6000001161e */
[----:B------:R-:W-:Y:S01]  /*bd8d0*/  STL [R1+0x53a4], R218 ;  /* 0x0053a4da01007387 */ /* 0x000fe20000100800 */
[----:B------:R-:W-:Y:S02]  /*bd8e0*/  LOP3.LUT R29, R30, 0xffff, RZ, 0xc0, !PT ;  /* 0x0000ffff1e1d7812 */ /* 0x000fe400078ec0ff */
[----:B------:R-:W-:Y:S02]  /*bd8f0*/  LOP3.LUT R30, R18, 0xffff, RZ, 0xc0, !PT ;  /* 0x0000ffff121e7812 */ /* 0x000fe400078ec0ff */
[----:B---3--:R-:W-:Y:S02]  /*bd900*/  SHF.R.S32.HI R24, RZ, 0x1f, R139 ;  /* 0x0000001fff187819 */ /* 0x008fe4000001148b */
[----:B0-----:R-:W-:-:S05]  /*bd910*/  IADD3 R8, P2, R139, R2, RZ ;  /* 0x000000028b087210 */ /* 0x001fca0007f5e0ff */
[----:B------:R-:W-:-:S05]  /*bd920*/  IMAD.X R9, R24, 0x1, R13, P2 ;  /* 0x0000000118097824 */ /* 0x000fca00010e060d */
[----:B------:R0:W-:Y:S04]  /*bd930*/  STL.64 [R1+0x780], R8 ;  /* 0x0007800801007387 */ /* 0x0001e80000100a00 */
[----:B------:R-:W3:Y:S04]  /*bd940*/  LDL.LU R136, [R1+0x4eac] ;  /* 0x004eac0001887983 */ /* 0x000ee80000300800 */
[----:B------:R-:W3:Y:S04]  /*bd950*/  LDL.LU R152, [R1+0x467c] ;  /* 0x00467c0001987983 */ /* 0x000ee80000300800 */
[----:B------:R-:W3:Y:S01]  /*bd960*/  LDL.LU R18, [R1+0x48b8] ;  /* 0x0048b80001127983 */ /* 0x000ee20000300800 */
[----:B------:R-:W-:-:S04]  /*bd970*/  SHF.R.U32.HI R28, RZ, 0x8, R28 ;  /* 0x00000008ff1c7819 */ /* 0x000fc8000001161c */
[----:B------:R-:W-:-:S04]  /*bd980*/  LOP3.LUT R28, R28, 0xffff, RZ, 0xc0, !PT ;  /* 0x0000ffff1c1c7812 */ /* 0x000fc800078ec0ff */
[----:B------:R-:W-:Y:S02]  /*bd990*/  PRMT R217, R29, 0x3340, R28 ;  /* 0x000033401dd97816 */ /* 0x000fe4000000001c */
[----:B------:R-:W-:Y:S02]  /*bd9a0*/  PRMT R25, R30, 0x3340, R0 ;  /* 0x000033401e197816 */ /* 0x000fe40000000000 */
[----:B0-----:R-:W-:-:S05]  /*bd9b0*/  IADD3 R8, P2, R139, R0, RZ ;  /* 0x000000008b087210 */ /* 0x001fca0007f5e0ff */
[----:B------:R-:W-:Y:S01]  /*bd9c0*/  IMAD.X R9, R24, 0x1, R7, P2 ;  /* 0x0000000118097824 */ /* 0x000fe200010e0607 */
[----:B------:R-:W-:Y:S02]  /*bd9d0*/  LOP3.LUT R125, R17, 0xffff, RZ, 0xc0, !PT ;  /* 0x0000ffff117d7812 */ /* 0x000fe400078ec0ff */
[----:B------:R-:W-:Y:S02]  /*bd9e0*/  SHF.R.U32.HI R177, RZ, 0x8, R30 ;  /* 0x00000008ffb17819 */ /* 0x000fe4000001161e */
[----:B--2---:R-:W-:Y:S02]  /*bd9f0*/  LOP3.LUT R34, R23, 0xffff, RZ, 0xc0, !PT ;  /* 0x0000ffff17227812 */ /* 0x004fe400078ec0ff */
[----:B----4-:R-:W-:-:S04]  /*bda00*/  LOP3.LUT R29, R216, 0xffff, RZ, 0xc0, !PT ;  /* 0x0000ffffd81d7812 */ /* 0x010fc800078ec0ff */
[----:B------:R-:W-:-:S04]  /*bda10*/  PRMT R28, R34, 0x3340, R29 ;  /* 0x00003340221c7816 */ /* 0x000fc8000000001d */
[----:B------:R-:W-:Y:S02]  /*bda20*/  PRMT R216, R28, 0x5410, R25 ;  /* 0x000054101cd87816 */ /* 0x000fe40000000019 */
[----:B------:R-:W-:Y:S02]  /*bda30*/  SHF.R.U32.HI R28, RZ, 0x8, R34 ;  /* 0x00000008ff1c7819 */ /* 0x000fe40000011622 */
[----:B------:R-:W-:Y:S02]  /*bda40*/  SHF.R.U32.HI R25, RZ, 0x8, R29 ;  /* 0x00000008ff197819 */ /* 0x000fe4000001161d */
[----:B------:R-:W-:Y:S02]  /*bda50*/  LOP3.LUT R28, R28, 0xffff, RZ, 0xc0, !PT ;  /* 0x0000ffff1c1c7812 */ /* 0x000fe400078ec0ff */
[----:B------:R-:W-:Y:S01]  /*bda60*/  LOP3.LUT R25, R25, 0xffff, RZ, 0xc0, !PT ;  /* 0x0000ffff19197812 */ /* 0x000fe200078ec0ff */
[----:B------:R-:W-:Y:S03]  /*bda70*/  STL [R1+0x53a8], R216 ;  /* 0x0053a8d801007387 */ /* 0x000fe60000100800 */
[----:B------:R-:W-:Y:S01]  /*bda80*/  PRMT R23, R28, 0x3340, R25 ;  /* 0x000033401c177816 */ /* 0x000fe20000000019 */
[----:B------:R0:W-:Y:S01]  /*bda90*/  STL.64 [R1+0x778], R8 ;  /* 0x0007780801007387 */ /* 0x0001e20000100a00 */
[----:B------:R-:W-:-:S02]  /*bdaa0*/  LOP3.LUT R28, R144, 0xffff, RZ, 0xc0, !PT ;  /* 0x0000ffff901c7812 */ /* 0x000fc400078ec0ff */
[----:B------:R-:W-:Y:S01]  /*bdab0*/  LOP3.LUT R25, R148, 0xffff, RZ, 0xc0, !PT ;  /* 0x0000ffff94197812 */ /* 0x000fe200078ec0ff */
[----:B------:R-:W2:Y:S04]  /*bdac0*/  LDL.LU R17, [R1+0x5580] ;  /* 0x0055800001117983 */ /* 0x000ea80000300800 */
[----:B------:R-:W4:Y:S01]  /*bdad0*/  LDL.LU R138, [R1+0x4eb0] ;  /* 0x004eb000018a7983 */ /* 0x000f220000300800 */
[----:B------:R-:W-:-:S03]  /*bdae0*/  PRMT R115, R28, 0x3340, R25 ;  /* 0x000033401c737816 */ /* 0x000fc60000000019 */
[----:B------:R-:W2:Y:S01]  /*bdaf0*/  LDL.LU R144, [R1+0x466c] ;  /* 0x00466c0001907983 */ /* 0x000ea20000300800 */
[----:B------:R-:W-:-:S03]  /*bdb00*/  SHF.R.U32.HI R29, RZ, 0x8, R28 ;  /* 0x00000008ff1d7819 */ /* 0x000fc6000001161c */
[----:B------:R-:W4:Y:S01]  /*bdb10*/  LDL.LU R148, [R1+0x48c0] ;  /* 0x0048c00001947983 */ /* 0x000f220000300800 */
[----:B------:R-:W-:Y:S02]  /*bdb20*/  SHF.R.U32.HI R25, RZ, 0x8, R25 ;  /* 0x00000008ff197819 */ /* 0x000fe40000011619 */
[----:B------:R-:W-:Y:S02]  /*bdb30*/  LOP3.LUT R28, R29, 0xffff, RZ, 0xc0, !PT ;  /* 0x0000ffff1d1c7812 */ /* 0x000fe400078ec0ff */
[----:B------:R-:W-:-:S04]  /*bdb40*/  LOP3.LUT R25, R25, 0xffff, RZ, 0xc0, !PT ;  /* 0x0000ffff19197812 */ /* 0x000fc800078ec0ff */
[----:B0-----:R-:W-:-:S05]  /*bdb50*/  PRMT R8, R28, 0x3340, R25 ;  /* 0x000033401c087816 */ /* 0x001fca0000000019 */
[----:B------:R0:W-:Y:S01]  /*bdb60*/  STL [R1+0xc94], R8 ;  /* 0x000c940801007387 */ /* 0x0001e20000100800 */
[----:B---3--:R-:W-:-:S03]  /*bdb70*/  LOP3.LUT R30, R136, 0xffff, RZ, 0xc0, !PT ;  /* 0x0000ffff881e7812 */ /* 0x008fc600078ec0ff */
[----:B------:R-:W3:Y:S01]  /*bdb80*/  LDL.LU R136, [R1+0x4a0c] ;  /* 0x004a0c0001887983 */ /* 0x000ee20000300800 */
[----:B------:R-:W-:-:S03]  /*bdb90*/  LOP3.LUT R34, R152, 0xffff, RZ, 0xc0, !PT ;  /* 0x0000ffff98227812 */ /* 0x000fc600078ec0ff */
[----:B------:R-:W3:Y:S01]  /*bdba0*/  LDL.LU R152, [R1+0x28] ;  /* 0x0000280001987983 */ /* 0x000ee20000300800 */
[----:B------:R-:W-:-:S03]  /*bdbb0*/  LOP3.LUT R29, R18, 0xffff, RZ, 0xc0, !PT ;  /* 0x0000ffff121d7812 */ /* 0x000fc600078ec0ff */
[----:B------:R-:W3:Y:S01]  /*bdbc0*/  LDL.LU R18, [R1+0x4758] ;  /* 0x0047580001127983 */ /* 0x000ee20000300800 */
[----:B------:R-:W-:Y:S02]  /*bdbd0*/  PRMT R25, R34, 0x3340, R0 ;  /* 0x0000334022197816 */ /* 0x000fe40000000000 */
[----:B------:R-:W-:Y:S01]  /*bdbe0*/  PRMT R28, R30, 0x3340, R29 ;  /* 0x000033401e1c7816 */ /* 0x000fe2000000001d */
[----:B------:R-:W3:Y:S01]  /*bdbf0*/  LDL.LU R137, [R1+0xcc4] ;  /* 0x000cc40001897983 */ /* 0x000ee20000300800 */
        /* <DEDUP_REMOVED lines=12> */
[----:B------:R-:W-:Y:S02]  /*bdcc0*/  SHF.R.U32.HI R194, RZ, 0x8, R178 ;  /* 0x00000008ffc27819 */ /* 0x000fe400000116b2 */
[----:B------:R-:W-:Y:S02]  /*bdcd0*/  SHF.R.U32.HI R178, RZ, 0x8, R37 ;  /* 0x00000008ffb27819 */ /* 0x000fe40000011625 */
[----:B0-----:R-:W-:-:S05]  /*bdce0*/  PRMT R8, R25, 0x3340, R24 ;  /* 0x0000334019087816 */ /* 0x001fca0000000018 */
[----:B------:R0:W-:Y:S01]  /*bdcf0*/  STL [R1+0xc90], R8 ;  /* 0x000c900801007387 */ /* 0x0001e20000100800 */
[----:B--2---:R-:W-:-:S03]  /*bdd00*/  LOP3.LUT R37, R144, 0xffff, RZ, 0xc0, !PT ;  /* 0x0000ffff90257812 */ /* 0x004fc600078ec0ff */
[----:B------:R-:W2:Y:S01]  /*bdd10*/  LDL.LU R144, [R1+0x4a20] ;  /* 0x004a200001907983 */ /* 0x000ea20000300800 */
[----:B----4-:R-:W-:-:S03]  /*bdd20*/  LOP3.LUT R28, R148, 0xffff, RZ, 0xc0, !PT ;  /* 0x0000ffff941c7812 */ /* 0x010fc600078ec0ff */
[----:B------:R-:W4:Y:S01]  /*bdd30*/  LDL.LU R148, [R1+0x475c] ;  /* 0x00475c0001947983 */ /* 0x000f220000300800 */
[----:B------:R-:W-:Y:S02]  /*bdd40*/  LOP3.LUT R29, R138, 0xffff, RZ, 0xc0, !PT ;  /* 0x0000ffff8a1d7812 */ /* 0x000fe400078ec0ff */
[----:B------:R-:W-:Y:S02]  /*bdd50*/  PRMT R24, R37, 0x3340, R0 ;  /* 0x0000334025187816 */ /* 0x000fe40000000000 */
[----:B------:R-:W-:-:S04]  /*bdd60*/  PRMT R25, R29, 0x3340, R28 ;  /* 0x000033401d197816 */ /* 0x000fc8000000001c */
[----:B0-----:R-:W-:Y:S02]  /*bdd70*/  PRMT R8, R25, 0x5410, R24 ;  /* 0x0000541019087816 */ /* 0x001fe40000000018 */
[----:B------:R-:W-:Y:S02]  /*bdd80*/  SHF.R.U32.HI R25, RZ, 0x8, R29 ;  /* 0x00000008ff197819 */ /* 0x000fe4000001161d */
[----:B------:R-:W-:Y:S02]  /*bdd90*/  SHF.R.U32.HI R24, RZ, 0x8, R28 ;  /* 0x00000008ff187819 */ /* 0x000fe4000001161c */
[----:B------:R-:W-:Y:S02]  /*bdda0*/  LOP3.LUT R25, R25, 0xffff, RZ, 0xc0, !PT ;  /* 0x0000ffff19197812 */ /* 0x000fe400078ec0ff */
[----:B------:R-:W-:Y:S01]  /*bddb0*/  LOP3.LUT R24, R24, 0xffff, RZ, 0xc0, !PT ;  /* 0x0000ffff18187812 */ /* 0x000fe200078ec0ff */
[----:B------:R0:W-:Y:S03]  /*bddc0*/  STL [R1+0x488c], R8 ;  /* 0x00488c0801007387 */ /* 0x0001e60000100800 */
[----:B0-----:R-:W-:-:S05]  /*bddd0*/  PRMT R8, R25, 0x3340, R24 ;  /* 0x0000334019087816 */ /* 0x001fca0000000018 */
[----:B------:R0:W-:Y:S01]  /*bdde0*/  STL [R1+0xc8c], R8 ;  /* 0x000c8c0801007387 */ /* 0x0001e20000100800 */
[----:B---3--:R-:W-:-:S03]  /*bddf0*/  LOP3.LUT R30, R136, 0xffff, RZ, 0xc0, !PT ;  /* 0x0000ffff881e7812 */ /* 0x008fc600078ec0ff */
[----:B------:R-:W3:Y:S01]  /*bde00*/  LDL.LU R136, [R1+0x4ec8] ;  /* 0x004ec80001887983 */ /* 0x000ee20000300800 */
[----:B------:R-:W-:-:S03]  /*bde10*/  LOP3.LUT R29, R152, 0xffff, RZ, 0xc0, !PT ;  /* 0x0000ffff981d7812 */ /* 0x000fc600078ec0ff */
[----:B------:R-:W3:Y:S01]  /*bde20*/  LDL.LU R152, [R1+0x4680] ;  /* 0x0046800001987983 */ /* 0x000ee20000300800 */
[----:B------:R-:W-:Y:S02]  /*bde30*/  LOP3.LUT R28, R18, 0xffff, RZ, 0xc0, !PT ;  /* 0x0000ffff121c7812 */ /* 0x000fe400078ec0ff */
[----:B------:R-:W-:Y:S02]  /*bde40*/  PRMT R24, R29, 0x3340, R0 ;  /* 0x000033401d187816 */ /* 0x000fe40000000000 */
[----:B------:R-:W-:-:S04]  /*bde50*/  PRMT R25, R30, 0x3340, R28 ;  /* 0x000033401e197816 */ /* 0x000fc8000000001c */
[----:B0-----:R-:W-:-:S05]  /*bde60*/  PRMT R8, R25, 0x5410, R24 ;  /* 0x0000541019087816 */ /* 0x001fca0000000018 */
[----:B------:R0:W-:Y:S04]  /*bde70*/  STL [R1+0x487c], R8 ;  /* 0x00487c0801007387 */ /* 0x0001e80000100800 */
[----:B------:R-:W3:Y:S01]  /*bde80*/  LDL.LU R18, [R1+0x48e4] ;  /* 0x0048e40001127983 */ /* 0x000ee20000300800 */
[----:B------:R-:W-:Y:S02]  /*bde90*/  SHF.R.S32.HI R24, RZ, 0x1f, R137 ;  /* 0x0000001fff187819 */ /* 0x000fe40000011489 */
[----:B------:R-:W-:Y:S02]  /*bdea0*/  SHF.R.U32.HI R30, RZ, 0x8, R30 ;  /* 0x00000008ff1e7819 */ /* 0x000fe4000001161e */
[----:B0-----:R-:W-:Y:S02]  /*bdeb0*/  IADD3 R8, P2, R137, R2, RZ ;  /* 0x0000000289087210 */ /* 0x001fe40007f5e0ff */
[----:B------:R-:W-:-:S03]  /*bdec0*/  SHF.R.U32.HI R25, RZ, 0x8, R28 ;  /* 0x00000008ff197819 */ /* 0x000fc6000001161c */
[----:B------:R-:W-:Y:S01]  /*bded0*/  IMAD.X R9, R24, 0x1, R13, P2 ;  /* 0x0000000118097824 */ /* 0x000fe200010e060d */
[----:B------:R-:W-:Y:S02]  /*bdee0*/  LOP3.LUT R28, R30, 0xffff, RZ, 0xc0, !PT ;  /* 0x0000ffff1e1c7812 */ /* 0x000fe400078ec0ff */
[----:B------:R-:W-:Y:S02]  /*bdef0*/  LOP3.LUT R25, R25, 0xffff, RZ, 0xc0, !PT ;  /* 0x0000ffff19197812 */ /* 0x000fe400078ec0ff */
[----:B------:R-:W-:Y:S01]  /*bdf00*/  SHF.R.U32.HI R170, RZ, 0x8, R29 ;  /* 0x00000008ffaa7819 */ /* 0x000fe2000001161d */
[----:B------:R0:W-:Y:S01]  /*bdf10*/  STL.64 [R1+0x760], R8 ;  /* 0x0007600801007387 */ /* 0x0001e20000100a00 */
[----:B------:R-:W-:Y:S02]  /*bdf20*/  LOP3.LUT R183, R16, 0xffff, RZ, 0xc0, !PT ;  /* 0x0000ffff10b77812 */ /* 0x000fe400078ec0ff */
[----:B0-----:R-:W-:Y:S02]  /*bdf30*/  PRMT R8, R28, 0x3340, R25 ;  /* 0x000033401c087816 */ /* 0x001fe40000000019 */
[----:B------:R-:W-:-:S03]  /*bdf40*/  PRMT R25, R183, 0x3340, R0 ;  /* 0x00003340b7197816 */ /* 0x000fc60000000000 */
[----:B------:R0:W-:Y:S04]  /*bdf50*/  STL [R1+0xc84], R8 ;  /* 0x000c840801007387 */ /* 0x0001e80000100800 */
[----:B------:R-:W3:Y:S01]  /*bdf60*/  LDL.LU R16, [R1+0x557c] ;  /* 0x00557c0001107983 */ /* 0x000ee20000300800 */
[----:B------:R-:W-:Y:S02]  /*bdf70*/  SHF.R.U32.HI R175, RZ, 0x8, R34 ;  /* 0x00000008ffaf7819 */ /* 0x000fe40000011622 */
[----:B--2---:R-:W-:Y:S02]  /*bdf80*/  LOP3.LUT R30, R144, 0xffff, RZ, 0xc0, !PT ;  /* 0x0000ffff901e7812 */ /* 0x004fe400078ec0ff */
[----:B------:R-:W2:Y:S01]  /*bdf90*/  LDL.LU R144, [R1+0x4a58] ;  /* 0x004a580001907983 */ /* 0x000ea20000300800 */
[----:B----4-:R-:W-:-:S03]  /*bdfa0*/  LOP3.LUT R29, R148, 0xffff, RZ, 0xc0, !PT ;  /* 0x0000ffff941d7812 */ /* 0x010fc600078ec0ff */
[----:B------:R-:W4:Y:S01]  /*bdfb0*/  LDL.LU R148, [R1+0x4828] ;  /* 0x0048280001947983 */ /* 0x000f220000300800 */
[----:B------:R-:W-:-:S04]  /*bdfc0*/  PRMT R28, R30, 0x3340, R29 ;  /* 0x000033401e1c7816 */ /* 0x000fc8000000001d */
[----:B0-----:R-:W-:-:S05]  /*bdfd0*/  PRMT R8, R28, 0x5410, R25 ;  /* 0x000054101c087816 */ /* 0x001fca0000000019 */
[----:B------:R0:W-:Y:S01]  /*bdfe0*/  STL [R1+0x4870], R8 ;  /* 0x0048700801007387 */ /* 0x0001e20000100800 */
[----:B------:R-:W-:Y:S02]  /*bdff0*/  SHF.R.U32.HI R28, RZ, 0x8, R30 ;  /* 0x00000008ff1c7819 */ /* 0x000fe4000001161e */
[----:B------:R-:W-:Y:S02]  /*be000*/  SHF.R.U32.HI R25, RZ, 0x8, R29 ;  /* 0x00000008ff197819 */ /* 0x000fe4000001161d */
[----:B0-----:R-:W-:Y:S02]  /*be010*/  IADD3 R8, P2, R137, R0, RZ ;  /* 0x0000000089087210 */ /* 0x001fe40007f5e0ff */
[----:B------:R-:W-:-:S03]  /*be020*/  LOP3.LUT R28, R28, 0xffff, RZ, 0xc0, !PT ;  /* 0x0000ffff1c1c7812 */ /* 0x000fc600078ec0ff */
[----:B------:R-:W-:Y:S01]  /*be030*/  IMAD.X R9, R24, 0x1, R7, P2 ;  /* 0x0000000118097824 */ /* 0x000fe200010e0607 */
[----:B------:R-:W-:-:S04]  /*be040*/  LOP3.LUT R25, R25, 0xffff, RZ, 0xc0, !PT ;  /* 0x0000ffff19197812 */ /* 0x000fc800078ec0ff */
[----:B------:R0:W-:Y:S02]  /*be050*/  STL.64 [R1+0x758], R8 ;  /* 0x0007580801007387 */ /* 0x0001e40000100a00 */
        /* <DEDUP_REMOVED lines=24> */
[----:B0-----:R-:W-:-:S05]  /*be1e0*/  PRMT R8, R25, 0x3340, R24 ;  /* 0x0000334019087816 */ /* 0x001fca0000000018 */
[----:B------:R0:W-:Y:S04]  /*be1f0*/  STL [R1+0xc80], R8 ;  /* 0x000c800801007387 */ /* 0x0001e80000100800 */
[----:B------:R-:W3:Y:S01]  /*be200*/  LDL.LU R16, [R1+0x5578] ;  /* 0x0055780001107983 */ /* 0x000ee20000300800 */
[----:B------:R-:W-:Y:S02]  /*be210*/  PRMT R24, R30, 0x3340, R0 ;  /* 0x000033401e187816 */ /* 0x000fe40000000000 */
[----:B------:R-:W-:Y:S02]  /*be220*/  SHF.R.U32.HI R168, RZ, 0x8, R34 ;  /* 0x00000008ffa87819 */ /* 0x000fe40000011622 */
        /* <DEDUP_REMOVED lines=13> */
[----:B---3--:R-:W-:Y:S02]  /*be300*/  LOP3.LUT R29, R136, 0xffff, RZ, 0xc0, !PT ;  /* 0x0000ffff881d7812 */ /* 0x008fe400078ec0ff */
[----:B------:R-:W-:-:S04]  /*be310*/  LOP3.LUT R34, R152, 0xffff, RZ, 0xc0, !PT ;  /* 0x0000ffff98227812 */ /* 0x000fc800078ec0ff */
[----:B------:R-:W-:Y:S02]  /*be320*/  PRMT R24, R34, 0x3340, R0 ;  /* 0x0000334022187816 */ /* 0x000fe40000000000 */
[----:B------:R-:W-:-:S04]  /*be330*/  LOP3.LUT R28, R18, 0xffff, RZ, 0xc0, !PT ;  /* 0x0000ffff121c7812 */ /* 0x000fc800078ec0ff */
[----:B------:R-:W-:-:S04]  /*be340*/  PRMT R25, R29, 0x3340, R28 ;  /* 0x000033401d197816 */ /* 0x000fc8000000001c */
[----:B------:R-:W-:-:S05]  /*be350*/  PRMT R10, R25, 0x5410, R24 ;  /* 0x00005410190a7816 */ /* 0x000fca0000000018 */
[----:B------:R-:W-:Y:S04]  /*be360*/  STL [R1+0x4834], R10 ;  /* 0x0048340a01007387 */ /* 0x000fe80000100800 */
[----:B------:R-:W3:Y:S04]  /*be370*/  LDL.LU R136, [R1+0x4ee8] ;  /* 0x004ee80001887983 */ /* 0x000ee80000300800 */
[----:B------:R-:W3:Y:S04]  /*be380*/  LDL.LU R152, [R1+0x4688] ;  /* 0x0046880001987983 */ /* 0x000ee80000300800 */
[----:B------:R-:W3:Y:S01]  /*be390*/  LDL.LU R18, [R1+0x4920] ;  /* 0x0049200001127983 */ /* 0x000ee20000300800 */
[----:B------:R-:W-:-:S02]  /*be3a0*/  SHF.R.S32.HI R24, RZ, 0x1f, R138 ;  /* 0x0000001fff187819 */ /* 0x000fc4000001148a */
[----:B0-----:R-:W-:Y:S02]  /*be3b0*/  IADD3 R8, P2, R138, R2, RZ ;  /* 0x000000028a087210 */ /* 0x001fe40007f5e0ff */
[----:B------:R-:W-:Y:S02]  /*be3c0*/  SHF.R.U32.HI R29, RZ, 0x8, R29 ;  /* 0x00000008ff1d7819 */ /* 0x000fe4000001161d */
[----:B------:R-:W-:Y:S01]  /*be3d0*/  SHF.R.U32.HI R25, RZ, 0x8, R28 ;  /* 0x00000008ff197819 */ /* 0x000fe2000001161c */
[----:B------:R-:W-:Y:S01]  /*be3e0*/  IMAD.X R9, R24, 0x1, R13, P2 ;  /* 0x0000000118097824 */ /* 0x000fe200010e060d */
[----:B------:R-:W-:Y:S02]  /*be3f0*/  LOP3.LUT R28, R29, 0xffff, RZ, 0xc0, !PT ;  /* 0x0000ffff1d1c7812 */ /* 0x000fe400078ec0ff */
[----:B------:R-:W-:Y:S02]  /*be400*/  LOP3.LUT R25, R25, 0xffff, RZ, 0xc0, !PT ;  /* 0x0000ffff19197812 */ /* 0x000fe400078ec0ff */
[----:B------:R-:W-:Y:S01]  /*be410*/  SHF.R.U32.HI R167, RZ, 0x8, R30 ;  /* 0x00000008ffa77819 */ /* 0x000fe2000001161e */
[----:B------:R0:W-:Y:S01]  /*be420*/  STL.64 [R1+0x740], R8 ;  /* 0x0007400801007387 */ /* 0x0001e20000100a00 */
[----:B------:R-:W-:-:S02]  /*be430*/  LOP3.LUT R201, R17, 0xffff, RZ, 0xc0, !PT ;  /* 0x0000ffff11c97812 */ /* 0x000fc400078ec0ff */
[----:B0-----:R-:W-:Y:S02]  /*be440*/  PRMT R8, R28, 0x3340, R25 ;  /* 0x000033401c087816 */ /* 0x001fe40000000019 */
[----:B------:R-:W-:-:S03]  /*be450*/  PRMT R25, R201, 0x3340, R0 ;  /* 0x00003340c9197816 */ /* 0x000fc60000000000 */
[----:B------:R0:W-:Y:S04]  /*be460*/  STL [R1+0x34c], R8 ;  /* 0x00034c0801007387 */ /* 0x0001e80000100800 */
[----:B------:R-:W3:Y:S04]  /*be470*/  LDL.LU R17, [R1+0x5574] ;  /* 0x0055740001117983 */ /* 0x000ee80000300800 */
[----:B------:R-:W3:Y:S01]  /*be480*/  LDL.LU R137, [R1+0x4eec] ;  /* 0x004eec0001897983 */ /* 0x000ee20000300800 */
[----:B------:R-:W-:-:S04]  /*be490*/  SHF.R.U32.HI R166, RZ, 0x8, R34 ;  /* 0x00000008ffa67819 */ /* 0x000fc80000011622 */
[----:B------:R-:W-:-:S04]  /*be4a0*/  LOP3.LUT R166, R166, 0xffff, RZ, 0xc0, !PT ;  /* 0x0000ffffa6a67812 */ /* 0x000fc800078ec0ff */
[----:B------:R-:W-:Y:S02]  /*be4b0*/  PRMT R166, R166, 0x3340, R0 ;  /* 0x00003340a6a67816 */ /* 0x000fe40000000000 */
[----:B--2---:R-:W-:Y:S02]  /*be4c0*/  LOP3.LUT R30, R144, 0xffff, RZ, 0xc0, !PT ;  /* 0x0000ffff901e7812 */ /* 0x004fe400078ec0ff */
[----:B------:R-:W2:Y:S01]  /*be4d0*/  LDL.LU R144, [R1+0x468c] ;  /* 0x00468c0001907983 */ /* 0x000ea20000300800 */
[----:B----4-:R-:W-:-:S04]  /*be4e0*/  LOP3.LUT R29, R148, 0xffff, RZ, 0xc0, !PT ;  /* 0x0000ffff941d7812 */ /* 0x010fc800078ec0ff */
[----:B------:R-:W-:-:S04]  /*be4f0*/  PRMT R28, R30, 0x3340, R29 ;  /* 0x000033401e1c7816 */ /* 0x000fc8000000001d */
[----:B0-----:R-:W-:-:S05]  /*be500*/  PRMT R8, R28, 0x5410, R25 ;  /* 0x000054101c087816 */ /* 0x001fca0000000019 */
[----:B------:R0:W-:Y:S04]  /*be510*/  STL [R1+0x4828], R8 ;  /* 0x0048280801007387 */ /* 0x0001e80000100800 */
[----:B------:R-:W4:Y:S01]  /*be520*/  LDL.LU R148, [R1+0x4938] ;  /* 0x0049380001947983 */ /* 0x000f220000300800 */
[----:B------:R-:W-:Y:S02]  /*be530*/  SHF.R.U32.HI R28, RZ, 0x8, R30 ;  /* 0x00000008ff1c7819 */ /* 0x000fe4000001161e */
[----:B------:R-:W-:Y:S02]  /*be540*/  SHF.R.U32.HI R25, RZ, 0x8, R29 ;  /* 0x00000008ff197819 */ /* 0x000fe4000001161d */
[----:B0-----:R-:W-:Y:S02]  /*be550*/  IADD3 R8, P2, R138, R0, RZ ;  /* 0x000000008a087210 */ /* 0x001fe40007f5e0ff */
[----:B------:R-:W-:-:S03]  /*be560*/  LOP3.LUT R28, R28, 0xffff, RZ, 0xc0, !PT ;  /* 0x0000ffff1c1c7812 */ /* 0x000fc600078ec0ff */
[----:B------:R-:W-:Y:S01]  /*be570*/  IMAD.X R9, R24, 0x1, R7, P2 ;  /* 0x0000000118097824 */ /* 0x000fe200010e0607 */
[----:B------:R-:W-:-:S04]  /*be580*/  LOP3.LUT R25, R25, 0xffff, RZ, 0xc0, !PT ;  /* 0x0000ffff19197812 */ /* 0x000fc800078ec0ff */
[----:B------:R0:W-:Y:S04]  /*be590*/  STL.64 [R1+0x738], R8 ;  /* 0x0007380801007387 */ /* 0x0001e80000100a00 */
[----:B------:R-:W-:Y:S01]  /*be5a0*/  STL [R1+0x54ac], R166 ;  /* 0x0054aca601007387 */ /* 0x000fe20000100800 */
[----:B0-----:R-:W-:-:S05]  /*be5b0*/  PRMT R8, R28, 0x3340, R25 ;  /* 0x000033401c087816 */ /* 0x001fca0000000019 */
[----:B------:R0:W-:Y:S01]  /*be5c0*/  STL [R1+0xccc], R8 ;  /* 0x000ccc0801007387 */ /* 0x0001e20000100800 */
[----:B---3--:R-:W-:-:S03]  /*be5d0*/  LOP3.LUT R34, R152, 0xffff, RZ, 0xc0, !PT ;  /* 0x0000ffff98227812 */ /* 0x008fc600078ec0ff */
[----:B------:R-:W3:Y:S01]  /*be5e0*/  LDL.LU R152, [R1+0x4abc] ;  /* 0x004abc0001987983 */ /* 0x000ee20000300800 */
[----:B------:R-:W-:-:S03]  /*be5f0*/  LOP3.LUT R29, R18, 0xffff, RZ, 0xc0, !PT ;  /* 0x0000ffff121d7812 */ /* 0x000fc600078ec0ff */
[----:B------:R-:W3:Y:S01]  /*be600*/  LDL.LU R18, [R1+0x4850] ;  /* 0x0048500001127983 */ /* 0x000ee20000300800 */
[----:B------:R-:W-:Y:S02]  /*be610*/  LOP3.LUT R30, R136, 0xffff, RZ, 0xc0, !PT ;  /* 0x0000ffff881e7812 */ /* 0x000fe400078ec0ff */
[----:B------:R-:W-:Y:S01]  /*be620*/  PRMT R25, R34, 0x3340, R0 ;  /* 0x0000334022197816 */ /* 0x000fe20000000000 */
[----:B------:R-:W3:Y:S01]  /*be630*/  LDL.LU R136, [R1+0xcbc] ;  /* 0x000cbc0001887983 */ /* 0x000ee20000300800 */
        /* <DEDUP_REMOVED lines=17> */
[----:B--2---:R-:W-:-:S03]  /*be750*/  LOP3.LUT R28, R144, 0xffff, RZ, 0xc0, !PT ;  /* 0x0000ffff901c7812 */ /* 0x004fc600078ec0ff */
[----:B------:R-:W2:Y:S01]  /*be760*/  LDL.LU R144, [R1+0x485c] ;  /* 0x00485c0001907983 */ /* 0x000ea20000300800 */
[----:B------:R-:W-:Y:S02]  /*be770*/  PRMT R24, R28, 0x3340, R0 ;  /* 0x000033401c187816 */ /* 0x000fe40000000000 */
[----:B------:R-:W-:Y:S02]  /*be780*/  SHF.R.U32.HI R165, RZ, 0x8, R28 ;  /* 0x00000008ffa57819 */ /* 0x000fe4000001161c */
[----:B----4-:R-:W-:-:S04]  /*be790*/  LOP3.LUT R29, R148, 0xffff, RZ, 0xc0, !PT ;  /* 0x0000ffff941d7812 */ /* 0x010fc800078ec0ff */
[----:B------:R-:W-:-:S04]  /*be7a0*/  PRMT R25, R30, 0x3340, R29 ;  /* 0x000033401e197816 */ /* 0x000fc8000000001d */
[----:B0-----:R-:W-:Y:S02]  /*be7b0*/  PRMT R8, R25, 0x5410, R24 ;  /* 0x0000541019087816 */ /* 0x001fe40000000018 */
[----:B------:R-:W-:Y:S02]  /*be7c0*/  SHF.R.U32.HI R25, RZ, 0x8, R30 ;  /* 0x00000008ff197819 */ /* 0x000fe4000001161e */
[----:B------:R-:W-:Y:S02]  /*be7d0*/  SHF.R.U32.HI R24, RZ, 0x8, R29 ;  /* 0x00000008ff187819 */ /* 0x000fe4000001161d */
[----:B------:R-:W-:Y:S02]  /*be7e0*/  LOP3.LUT R165, R165, 0xffff, RZ, 0xc0, !PT ;  /* 0x0000ffffa5a57812 */ /* 0x000fe400078ec0ff */
[----:B------:R-:W-:Y:S02]  /*be7f0*/  LOP3.LUT R25, R25, 0xffff, RZ, 0xc0, !PT ;  /* 0x0000ffff19197812 */ /* 0x000fe400078ec0ff */
[----:B------:R-:W-:Y:S01]  /*be800*/  LOP3.LUT R24, R24, 0xffff, RZ, 0xc0, !PT ;  /* 0x0000ffff18187812 */ /* 0x000fe200078ec0ff */
[----:B------:R0:W-:Y:S01]  /*be810*/  STL [R1+0x4818], R8 ;  /* 0x0048180801007387 */ /* 0x0001e20000100800 */
[----:B------:R-:W-:-:S02]  /*be820*/  PRMT R165, R165, 0x3340, R0 ;  /* 0x00003340a5a57816 */ /* 0x000fc40000000000 */
[----:B------:R-:W-:-:S03]  /*be830*/  LOP3.LUT R30, R16, 0xffff, RZ, 0xc0, !PT ;  /* 0x0000ffff101e7812 */ /* 0x000fc600078ec0ff */
[----:B------:R-:W-:Y:S01]  /*be840*/  STL [R1+0x54a8], R165 ;  /* 0x0054a8a501007387 */ /* 0x000fe20000100800 */
[----:B0-----:R-:W-:-:S05]  /*be850*/  PRMT R8, R25, 0x3340, R24 ;  /* 0x0000334019087816 */ /* 0x001fca0000000018 */
[----:B------:R0:W-:Y:S04]  /*be860*/  STL [R1+0x340], R8 ;  /* 0x0003400801007387 */ /* 0x0001e80000100800 */
[----:B------:R-:W4:Y:S04]  /*be870*/  LDL.LU R16, [R1+0x5570] ;  /* 0x0055700001107983 */ /* 0x000f280000300800 */
[----:B------:R-:W4:Y:S01]  /*be880*/  LDL.LU R148, [R1+0x4f00] ;  /* 0x004f000001947983 */ /* 0x000f220000300800 */
[----:B---3--:R-:W-:-:S03]  /*be890*/  LOP3.LUT R29, R152, 0xffff, RZ, 0xc0, !PT ;  /* 0x0000ffff981d7812 */ /* 0x008fc600078ec0ff */
[----:B------:R-:W3:Y:S01]  /*be8a0*/  LDL.LU R152, [R1+0x4694] ;  /* 0x0046940001987983 */ /* 0x000ee20000300800 */
[----:B------:R-:W-:-:S03]  /*be8b0*/  LOP3.LUT R28, R18, 0xffff, RZ, 0xc0, !PT ;  /* 0x0000ffff121c7812 */ /* 0x000fc600078ec0ff */
[----:B------:R-:W3:Y:S01]  /*be8c0*/  LDL.LU R18, [R1+0x4970] ;  /* 0x0049700001127983 */ /* 0x000ee20000300800 */
[----:B------:R-:W-:Y:S02]  /*be8d0*/  PRMT R24, R30, 0x3340, R0 ;  /* 0x000033401e187816 */ /* 0x000fe40000000000 */
[----:B------:R-:W-:Y:S02]  /*be8e0*/  PRMT R25, R29, 0x3340, R28 ;  /* 0x000033401d197816 */ /* 0x000fe4000000001c */
[----:B0-----:R-:W-:Y:S02]  /*be8f0*/  IADD3 R8, P2, R136, R2, RZ ;  /* 0x0000000288087210 */ /* 0x001fe40007f5e0ff */
[----:B------:R-:W-:Y:S02]  /*be900*/  PRMT R10, R25, 0x5410, R24 ;  /* 0x00005410190a7816 */ /* 0x000fe40000000018 */
[----:B------:R-:W-:Y:S02]  /*be910*/  SHF.R.S32.HI R24, RZ, 0x1f, R136 ;  /* 0x0000001fff187819 */ /* 0x000fe40000011488 */
[----:B------:R-:W-:-:S02]  /*be920*/  SHF.R.U32.HI R164, RZ, 0x8, R34 ;  /* 0x00000008ffa47819 */ /* 0x000fc40000011622 */
[----:B------:R-:W-:Y:S02]  /*be930*/  SHF.R.U32.HI R29, RZ, 0x8, R29 ;  /* 0x00000008ff1d7819 */ /* 0x000fe4000001161d */
[----:B------:R-:W-:Y:S01]  /*be940*/  SHF.R.U32.HI R25, RZ, 0x8, R28 ;  /* 0x00000008ff197819 */ /* 0x000fe2000001161c */
[----:B------:R-:W-:Y:S01]  /*be950*/  IMAD.X R9, R24, 0x1, R13, P2 ;  /* 0x0000000118097824 */ /* 0x000fe200010e060d */
[----:B------:R-:W-:Y:S02]  /*be960*/  LOP3.LUT R164, R164, 0xffff, RZ, 0xc0, !PT ;  /* 0x0000ffffa4a47812 */ /* 0x000fe400078ec0ff */
[----:B------:R-:W-:Y:S02]  /*be970*/  LOP3.LUT R28, R29, 0xffff, RZ, 0xc0, !PT ;  /* 0x0000ffff1d1c7812 */ /* 0x000fe400078ec0ff */
[----:B------:R-:W-:Y:S01]  /*be980*/  LOP3.LUT R25, R25, 0xffff, RZ, 0xc0, !PT ;  /* 0x0000ffff19197812 */ /* 0x000fe200078ec0ff */
[----:B------:R-:W-:Y:S01]  /*be990*/  STL [R1+0x47e8], R10 ;  /* 0x0047e80a01007387 */ /* 0x000fe20000100800 */
[----:B------:R-:W-:-:S03]  /*be9a0*/  PRMT R164, R164, 0x3340, R0 ;  /* 0x00003340a4a47816 */ /* 0x000fc60000000000 */
[----:B------:R0:W-:Y:S04]  /*be9b0*/  STL.64 [R1+0x720], R8 ;  /* 0x0007200801007387 */ /* 0x0001e80000100a00 */
[----:B------:R-:W-:Y:S01]  /*be9c0*/  STL [R1+0x54a4], R164 ;  /* 0x0054a4a401007387 */ /* 0x000fe20000100800 */
[----:B0-----:R-:W-:-:S05]  /*be9d0*/  PRMT R8, R28, 0x3340, R25 ;  /* 0x000033401c087816 */ /* 0x001fca0000000019 */
[----:B------:R0:W-:Y:S04]  /*be9e0*/  STL [R1+0x33c], R8 ;  /* 0x00033c0801007387 */ /* 0x0001e80000100800 */
[----:B------:R-:W3:Y:S01]  /*be9f0*/  LDL.LU R138, [R1+0x4b14] ;  /* 0x004b1400018a7983 */ /* 0x000ee20000300800 */
[----:B------:R-:W-:-:S03]  /*bea00*/  LOP3.LUT R122, R137, 0xffff, RZ, 0xc0, !PT ;  /* 0x0000ffff897a7812 */ /* 0x000fc600078ec0ff */
[----:B------:R-:W3:Y:S01]  /*bea10*/  LDL.LU R137, [R1+0x486c] ;  /* 0x00486c0001897983 */ /* 0x000ee20000300800 */
[----:B------:R-:W-:Y:S02]  /*bea20*/  SHF.R.U32.HI R163, RZ, 0x8, R30 ;  /* 0x00000008ffa37819 */ /* 0x000fe4000001161e */
[----:B------:R-:W-:Y:S02]  /*bea30*/  SHF.R.U32.HI R28, RZ, 0x8, R122 ;  /* 0x00000008ff1c7819 */ /* 0x000fe4000001167a */
[----:B------:R-:W-:Y:S02]  /*bea40*/  LOP3.LUT R163, R163, 0xffff, RZ, 0xc0, !PT ;  /* 0x0000ffffa3a37812 */ /* 0x000fe400078ec0ff */
[----:B------:R-:W-:Y:S02]  /*bea50*/  LOP3.LUT R28, R28, 0xffff, RZ, 0xc0, !PT ;  /* 0x0000ffff1c1c7812 */ /* 0x000fe400078ec0ff */
[----:B------:R-:W-:-:S05]  /*bea60*/  PRMT R163, R163, 0x3340, R0 ;  /* 0x00003340a3a37816 */ /* 0x000fca0000000000 */
[----:B------:R-:W-:Y:S01]  /*bea70*/  STL [R1+0x54a0], R163 ;  /* 0x0054a0a301007387 */ /* 0x000fe20000100800 */
[----:B--2---:R-:W-:-:S04]  /*bea80*/  LOP3.LUT R119, R144, 0xffff, RZ, 0xc0, !PT ;  /* 0x0000ffff90777812 */ /* 0x004fc800078ec0ff */
[----:B------:R-:W-:-:S04]  /*bea90*/  SHF.R.U32.HI R25, RZ, 0x8, R119 ;  /* 0x00000008ff197819 */ /* 0x000fc80000011677 */
[----:B------:R-:W-:-:S04]  /*beaa0*/  LOP3.LUT R25, R25, 0xffff, RZ, 0xc0, !PT ;  /* 0x0000ffff19197812 */ /* 0x000fc800078ec0ff */
[----:B------:R-:W-:-:S05]  /*beab0*/  PRMT R222, R28, 0x3340, R25 ;  /* 0x000033401cde7816 */ /* 0x000fca0000000019 */
[----:B------:R-:W-:Y:S04]  /*beac0*/  STL [R1+0x5414], R222 ;  /* 0x005414de01007387 */ /* 0x000fe80000100800 */
[----:B------:R-:W2:Y:S01]  /*bead0*/  LDL.LU R144, [R1+0x4f04] ;  /* 0x004f040001907983 */ /* 0x000ea20000300800 */
[----:B----4-:R-:W-:-:S03]  /*beae0*/  LOP3.LUT R34, R148, 0xffff, RZ, 0xc0, !PT ;  /* 0x0000ffff94227812 */ /* 0x010fc600078ec0ff */
[----:B------:R-:W4:Y:S01]  /*beaf0*/  LDL.LU R148, [R1+0x4690] ;  /* 0x0046900001947983 */ /* 0x000f220000300800 */
[----:B---3--:R-:W-:Y:S02]  /*beb00*/  LOP3.LUT R29, R152, 0xffff, RZ, 0xc0, !PT ;  /* 0x0000ffff981d7812 */ /* 0x008fe400078ec0ff */
[----:B------:R-:W-:Y:S02]  /*beb10*/  LOP3.LUT R30, R18, 0xffff, RZ, 0xc0, !PT ;  /* 0x0000ffff121e7812 */ /* 0x000fe400078ec0ff */
[----:B------:R-:W-:Y:S02]  /*beb20*/  PRMT R25, R29, 0x3340, R0 ;  /* 0x000033401d197816 */ /* 0x000fe40000000000 */
[----:B------:R-:W-:-:S04]  /*beb30*/  PRMT R28, R34, 0x3340, R30 ;  /* 0x00003340221c7816 */ /* 0x000fc8000000001e */
[----:B0-----:R-:W-:-:S05]  /*beb40*/  PRMT R8, R28, 0x5410, R25 ;  /* 0x000054101c087816 */ /* 0x001fca0000000019 */
[----:B------:R0:W-:Y:S04]  /*beb50*/  STL [R1+0x47d0], R8 ;  /* 0x0047d00801007387 */ /* 0x0001e80000100800 */
[----:B------:R-:W3:Y:S01]  /*beb60*/  LDL.LU R152, [R1+0x498c] ;  /* 0x00498c0001987983 */ /* 0x000ee20000300800 */
[----:B------:R-:W-:Y:S02]  /*beb70*/  SHF.R.U32.HI R28, RZ, 0x8, R34 ;  /* 0x00000008ff1c7819 */ /* 0x000fe40000011622 */
[----:B------:R-:W-:Y:S02]  /*beb80*/  SHF.R.U32.HI R25, RZ, 0x8, R30 ;  /* 0x00000008ff197819 */ /* 0x000fe4000001161e */
[----:B0-----:R-:W-:Y:S02]  /*beb90*/  IADD3 R8, P2, R136, R0, RZ ;  /* 0x0000000088087210 */ /* 0x001fe40007f5e0ff */
[----:B------:R-:W-:-:S03]  /*beba0*/  LOP3.LUT R28, R28, 0xffff, RZ, 0xc0, !PT ;  /* 0x0000ffff1c1c7812 */ /* 0x000fc600078ec0ff */
[----:B------:R-:W-:Y:S01]  /*bebb0*/  IMAD.X R9, R24, 0x1, R7, P2 ;  /* 0x0000000118097824 */ /* 0x000fe200010e0607 */
[----:B------:R-:W-:Y:S02]  /*bebc0*/  LOP3.LUT R25, R25, 0xffff, RZ, 0xc0, !PT ;  /* 0x0000ffff19197812 */ /* 0x000fe400078ec0ff */
[----:B------:R-:W-:Y:S02]  /*bebd0*/  SHF.R.U32.HI R162, RZ, 0x8, R29 ;  /* 0x00000008ffa27819 */ /* 0x000fe4000001161d */
[----:B------:R0:W-:Y:S01]  /*bebe0*/  STL.64 [R1+0x718], R8 ;  /* 0x0007180801007387 */ /* 0x0001e20000100a00 */
[----:B------:R-:W-:Y:S02]  /*bebf0*/  LOP3.LUT R34, R16, 0xffff, RZ, 0xc0, !PT ;  /* 0x0000ffff10227812 */ /* 0x000fe400078ec0ff */
[----:B------:R-:W-:Y:S01]  /*bec00*/  LOP3.LUT R162, R162, 0xffff, RZ, 0xc0, !PT ;  /* 0x0000ffffa2a27812 */ /* 0x000fe200078ec0ff */
[----:B------:R-:W3:Y:S01]  /*bec10*/  LDL.LU R18, [R1+0xcb8] ;  /* 0x000cb80001127983 */ /* 0x000ee20000300800 */
[----:B0-----:R-:W-:-:S02]  /*bec20*/  PRMT R8, R28, 0x3340, R25 ;  /* 0x000033401c087816 */ /* 0x001fc40000000019 */
[----:B------:R-:W-:Y:S02]  /*bec30*/  LOP3.LUT R30, R138, 0xffff, RZ, 0xc0, !PT ;  /* 0x0000ffff8a1e7812 */ /* 0x000fe400078ec0ff */
[--C-:B------:R-:W-:Y:S01]  /*bec40*/  PRMT R25, R34, 0x3340, R0.reuse ;  /* 0x0000334022197816 */ /* 0x100fe20000000000 */
[----:B------:R0:W-:Y:S01]  /*bec50*/  STL [R1+0x338], R8 ;  /* 0x0003380801007387 */ /* 0x0001e20000100800 */
[----:B------:R-:W-:Y:S02]  /*bec60*/  PRMT R162, R162, 0x3340, R0 ;  /* 0x00003340a2a27816 */ /* 0x000fe40000000000 */
[----:B------:R-:W-:Y:S02]  /*bec70*/  LOP3.LUT R29, R137, 0xffff, RZ, 0xc0, !PT ;  /* 0x0000ffff891d7812 */ /* 0x000fe400078ec0ff */
[----:B0-----:R-:W-:Y:S02]  /*bec80*/  IADD3 R8, P2, R136, R6, RZ ;  /* 0x0000000688087210 */ /* 0x001fe40007f5e0ff */
[----:B------:R-:W-:Y:S01]  /*bec90*/  PRMT R28, R30, 0x3340, R29 ;  /* 0x000033401e1c7816 */ /* 0x000fe2000000001d */
[----:B------:R-:W-:Y:S02]  /*beca0*/  STL [R1+0x549c], R162 ;  /* 0x00549ca201007387 */ /* 0x000fe40000100800 */
[----:B------:R-:W-:Y:S01]  /*becb0*/  IMAD.X R9, R24, 0x1, R5, P2 ;  /* 0x0000000118097824 */ /* 0x000fe200010e0605 */
[----:B------:R-:W-:Y:S01]  /*becc0*/  PRMT R10, R28, 0x5410, R25 ;  /* 0x000054101c0a7816 */ /* 0x000fe20000000019 */
[----:B------:R-:W3:Y:S04]  /*becd0*/  LDL.LU R16, [R1+0x556c] ;  /* 0x00556c0001107983 */ /* 0x000ee80000300800 */
[----:B------:R-:W-:Y:S04]  /*bece0*/  STL [R1+0x47a8], R10 ;  /* 0x0047a80a01007387 */ /* 0x000fe80000100800 */
[----:B------:R0:W-:Y:S01]  /*becf0*/  STL.64 [R1+0x710], R8 ;  /* 0x0007100801007387 */ /* 0x0001e20000100a00 */
[----:B------:R-:W-:-:S03]  /*bed00*/  SHF.R.U32.HI R25, RZ, 0x8, R30 ;  /* 0x00000008ff197819 */ /* 0x000fc6000001161e */
[----:B------:R-:W3:Y:S01]  /*bed10*/  LDL.LU R43, [R1+0x4b40] ;  /* 0x004b4000012b7983 */ /* 0x000ee20000300800 */
[----:B0-----:R-:W-:-:S03]  /*bed20*/  IADD3 R8, P2, R136, R4, RZ ;  /* 0x0000000488087210 */ /* 0x001fc60007f5e0ff */
[----:B------:R-:W3:Y:S02]  /*bed30*/  LDL.LU R139, [R1+0x4888] ;  /* 0x00488800018b7983 */ /* 0x000ee40000300800 */
[----:B------:R-:W-:Y:S01]  /*bed40*/  IMAD.X R9, R24, 0x1, R3, P2 ;  /* 0x0000000118097824 */ /* 0x000fe200010e0603 */
[----:B------:R-:W-:Y:S02]  /*bed50*/  SHF.R.U32.HI R24, RZ, 0x8, R29 ;  /* 0x00000008ff187819 */ /* 0x000fe4000001161d */
[----:B------:R-:W-:Y:S02]  /*bed60*/  LOP3.LUT R25, R25, 0xffff, RZ, 0xc0, !PT ;  /* 0x0000ffff19197812 */ /* 0x000fe400078ec0ff */
[----:B------:R-:W-:Y:S01]  /*bed70*/  LOP3.LUT R24, R24, 0xffff, RZ, 0xc0, !PT ;  /* 0x0000ffff18187812 */ /* 0x000fe200078ec0ff */
[----:B------:R0:W-:Y:S03]  /*bed80*/  STL.64 [R1+0x708], R8 ;  /* 0x0007080801007387 */ /* 0x0001e60000100a00 */
[----:B0-----:R-:W-:-:S05]  /*bed90*/  PRMT R8, R25, 0x3340, R24 ;  /* 0x0000334019087816 */ /* 0x001fca0000000018 */
[----:B------:R0:W-:Y:S04]  /*beda0*/  STL [R1+0x334], R8 ;  /* 0x0003340801007387 */ /* 0x0001e80000100800 */
[----:B------:R-:W3:Y:S04]  /*bedb0*/  LDL.LU R138, [R1+0x4f14] ;  /* 0x004f1400018a7983 */ /* 0x000ee80000300800 */
[----:B------:R-:W3:Y:S04]  /*bedc0*/  LDL.LU R137, [R1+0x4698] ;  /* 0x0046980001897983 */ /* 0x000ee80000300800 */
[----:B------:R-:W3:Y:S01]  /*bedd0*/  LDL.LU R136, [R1+0x49c0] ;  /* 0x0049c00001887983 */ /* 0x000ee20000300800 */
[----:B------:R-:W-:-:S04]  /*bede0*/  SHF.R.U32.HI R161, RZ, 0x8, R34 ;  /* 0x00000008ffa17819 */ /* 0x000fc80000011622 */
[----:B------:R-:W-:-:S04]  /*bedf0*/  LOP3.LUT R161, R161, 0xffff, RZ, 0xc0, !PT ;  /* 0x0000ffffa1a17812 */ /* 0x000fc800078ec0ff */
[----:B------:R-:W-:Y:S02]  /*bee00*/  PRMT R161, R161, 0x3340, R0 ;  /* 0x00003340a1a17816 */ /* 0x000fe40000000000 */
[----:B--2---:R-:W-:Y:S02]  /*bee10*/  LOP3.LUT R29, R144, 0xffff, RZ, 0xc0, !PT ;  /* 0x0000ffff901d7812 */ /* 0x004fe400078ec0ff */
[----:B----4-:R-:W-:-:S04]  /*bee20*/  LOP3.LUT R30, R148, 0xffff, RZ, 0xc0, !PT ;  /* 0x0000ffff941e7812 */ /* 0x010fc800078ec0ff */
[----:B------:R-:W-:Y:S02]  /*bee30*/  PRMT R24, R30, 0x3340, R0 ;  /* 0x000033401e187816 */ /* 0x000fe40000000000 */
[----:B---3--:R-:W-:-:S04]  /*bee40*/  LOP3.LUT R28, R152, 0xffff, RZ, 0xc0, !PT ;  /* 0x0000ffff981c7812 */ /* 0x008fc800078ec0ff */
[----:B------:R-:W-:-:S04]  /*bee50*/  PRMT R25, R29, 0x3340, R28 ;  /* 0x000033401d197816 */ /* 0x000fc8000000001c */
[----:B0-----:R-:W-:Y:S02]  /*bee60*/  PRMT R8, R25, 0x5410, R24 ;  /* 0x0000541019087816 */ /* 0x001fe40000000018 */
[----:B------:R-:W-:Y:S02]  /*bee70*/  SHF.R.U32.HI R25, RZ, 0x8, R29 ;  /* 0x00000008ff197819 */ /* 0x000fe4000001161d */
[----:B------:R-:W-:Y:S02]  /*bee80*/  SHF.R.U32.HI R24, RZ, 0x8, R28 ;  /* 0x00000008ff187819 */ /* 0x000fe4000001161c */
[----:B------:R-:W-:Y:S02]  /*bee90*/  LOP3.LUT R25, R25, 0xffff, RZ, 0xc0, !PT ;  /* 0x0000ffff19197812 */ /* 0x000fe400078ec0ff */
[----:B------:R-:W-:Y:S01]  /*beea0*/  LOP3.LUT R24, R24, 0xffff, RZ, 0xc0, !PT ;  /* 0x0000ffff18187812 */ /* 0x000fe200078ec0ff */
[----:B------:R0:W-:Y:S03]  /*beeb0*/  STL [R1+0x47a0], R8 ;  /* 0x0047a00801007387 */ /* 0x0001e60000100800 */
[----:B------:R-:W-:Y:S01]  /*beec0*/  PRMT R10, R25, 0x3340, R24 ;  /* 0x00003340190a7816 */ /* 0x000fe20000000018 */
[----:B------:R-:W-:Y:S04]  /*beed0*/  STL [R1+0x5498], R161 ;  /* 0x005498a101007387 */ /* 0x000fe80000100800 */
[----:B------:R-:W-:Y:S04]  /*beee0*/  STL [R1+0x330], R10 ;  /* 0x0003300a01007387 */ /* 0x000fe80000100800 */
[----:B------:R-:W2:Y:S04]  /*beef0*/  LDL.LU R144, [R1+0x4b58] ;  /* 0x004b580001907983 */ /* 0x000ea80000300800 */
[----:B------:R-:W3:Y:S04]  /*bef00*/  LDL.LU R148, [R1+0x44] ;  /* 0x0000440001947983 */ /* 0x000ee80000300800 */
[----:B------:R-:W4:Y:S01]  /*bef10*/  LDL.LU R152, [R1+0x4894] ;  /* 0x0048940001987983 */ /* 0x000f220000300800 */
[----:B------:R-:W-:-:S02]  /*bef20*/  SHF.R.S32.HI R24, RZ, 0x1f, R18 ;  /* 0x0000001fff187819 */ /* 0x000fc40000011412 */
[----:B0-----:R-:W-:Y:S02]  /*bef30*/  IADD3 R8, P2, R18, R2, RZ ;  /* 0x0000000212087210 */ /* 0x001fe40007f5e0ff */
[----:B------:R-:W-:Y:S02]  /*bef40*/  SHF.R.U32.HI R190, RZ, 0x8, R160 ;  /* 0x00000008ffbe7819 */ /* 0x000fe400000116a0 */
[----:B------:R-:W-:Y:S01]  /*bef50*/  SHF.R.U32.HI R160, RZ, 0x8, R30 ;  /* 0x00000008ffa07819 */ /* 0x000fe2000001161e */
[----:B------:R-:W-:Y:S01]  /*bef60*/  IMAD.X R9, R24, 0x1, R13, P2 ;  /* 0x0000000118097824 */ /* 0x000fe200010e060d */
[----:B------:R-:W-:Y:S02]  /*bef70*/  SHF.R.U32.HI R169, RZ, 0x8, R37 ;  /* 0x00000008ffa97819 */ /* 0x000fe40000011625 */
[----:B------:R-:W-:Y:S02]  /*bef80*/  LOP3.LUT R160, R160, 0xffff, RZ, 0xc0, !PT ;  /* 0x0000ffffa0a07812 */ /* 0x000fe400078ec0ff */
[----:B------:R0:W-:Y:S02]  /*bef90*/  STL.64 [R1+0x700], R8 ;  /* 0x0007000801007387 */ /* 0x0001e40000100a00 */
[----:B------:R-:W-:-:S02]  /*befa0*/  PRMT R160, R160, 0x3340, R0 ;  /* 0x00003340a0a07816 */ /* 0x000fc40000000000 */
[----:B------:R-:W-:-:S04]  /*befb0*/  LOP3.LUT R28, R43, 0xffff, RZ, 0xc0, !PT ;  /* 0x0000ffff2b1c7812 */ /* 0x000fc800078ec0ff */
[----:B------:R-:W-:Y:S02]  /*befc0*/  SHF.R.U32.HI R29, RZ, 0x8, R28 ;  /* 0x00000008ff1d7819 */ /* 0x000fe4000001161c */
[----:B------:R-:W-:-:S04]  /*befd0*/  LOP3.LUT R25, R139, 0xffff, RZ, 0xc0, !PT ;  /* 0x0000ffff8b197812 */ /* 0x000fc800078ec0ff */
[--C-:B------:R-:W-:Y:S02]  /*befe0*/  PRMT R113, R28, 0x3340, R25.reuse ;  /* 0x000033401c717816 */ /* 0x100fe40000000019 */
[----:B------:R-:W-:Y:S02]  /*beff0*/  SHF.R.U32.HI R25, RZ, 0x8, R25 ;  /* 0x00000008ff197819 */ /* 0x000fe40000011619 */
[----:B------:R-:W-:Y:S02]  /*bf000*/  LOP3.LUT R28, R29, 0xffff, RZ, 0xc0, !PT ;  /* 0x0000ffff1d1c7812 */ /* 0x000fe400078ec0ff */
[----:B------:R-:W-:Y:S02]  /*bf010*/  LOP3.LUT R25, R25, 0xffff, RZ, 0xc0, !PT ;  /* 0x0000ffff19197812 */ /* 0x000fe400078ec0ff */
[----:B------:R-:W-:Y:S02]  /*bf020*/  LOP3.LUT R116, R17, 0xffff, RZ, 0xc0, !PT ;  /* 0x0000ffff11747812 */ /* 0x000fe400078ec0ff */
[----:B0-----:R-:W-:Y:S01]  /*bf030*/  PRMT R8, R28, 0x3340, R25 ;  /* 0x000033401c087816 */ /* 0x001fe20000000019 */
[----:B------:R-:W-:Y:S01]  /*bf040*/  STL [R1+0x5494], R160 ;  /* 0x005494a001007387 */ /* 0x000fe20000100800 */
[----:B------:R-:W-:-:S02]  /*bf050*/  LOP3.LUT R111, R159, 0xffff, RZ, 0xc0, !PT ;  /* 0x0000ffff9f6f7812 */ /* 0x000fc400078ec0ff */
[----:B------:R-:W-:Y:S01]  /*bf060*/  SHF.R.U32.HI R159, RZ, 0x8, R116 ;  /* 0x00000008ff9f7819 */ /* 0x000fe20000011674 */
[----:B------:R0:W-:Y:S01]  /*bf070*/  STL [R1+0x25c], R8 ;  /* 0x00025c0801007387 */ /* 0x0001e20000100800 */
[----:B------:R-:W-:-:S03]  /*bf080*/  LOP3.LUT R30, R138, 0xffff, RZ, 0xc0, !PT ;  /* 0x0000ffff8a1e7812 */ /* 0x000fc600078ec0ff */
[----:B------:R-:W4:Y:S01]  /*bf090*/  LDL.LU R17, [R1+0x5568] ;  /* 0x0055680001117983 */ /* 0x000f220000300800 */
[----:B------:R-:W-:Y:S02]  /*bf0a0*/  LOP3.LUT R37, R137, 0xffff, RZ, 0xc0, !PT ;  /* 0x0000ffff89257812 */ /* 0x000fe400078ec0ff */
[----:B------:R-:W-:Y:S02]  /*bf0b0*/  LOP3.LUT R29, R136, 0xffff, RZ, 0xc0, !PT ;  /* 0x0000ffff881d7812 */ /* 0x000fe400078ec0ff */
[----:B------:R-:W-:Y:S02]  /*bf0c0*/  PRMT R25, R37, 0x3340, R0 ;  /* 0x0000334025197816 */ /* 0x000fe40000000000 */
        /* <DEDUP_REMOVED lines=8> */
[----:B------:R-:W-:-:S05]  /*bf150*/  PRMT R159, R159, 0x3340, R0 ;  /* 0x000033409f9f7816 */ /* 0x000fca0000000000 */
[----:B------:R-:W-:Y:S01]  /*bf160*/  STL [R1+0x5490], R159 ;  /* 0x0054909f01007387 */ /* 0x000fe20000100800 */
[----:B0-----:R-:W-:-:S03]  /*bf170*/  PRMT R8, R28, 0x3340, R25 ;  /* 0x000033401c087816 */ /* 0x001fc60000000019 */
[----:B------:R-:W4:Y:S04]  /*bf180*/  LDL.LU R137, [R1+0x4f24] ;  /* 0x004f240001897983 */ /* 0x000f280000300800 */
[----:B------:R0:W-:Y:S04]  /*bf190*/  STL [R1+0x258], R8 ;  /* 0x0002580801007387 */ /* 0x0001e80000100800 */
[----:B------:R-:W4:Y:S01]  /*bf1a0*/  LDL.LU R136, [R1+0x469c] ;  /* 0x00469c0001887983 */ /* 0x000f220000300800 */
[----:B0-----:R-:W-:-:S05]  /*bf1b0*/  IADD3 R8, P2, R18, R0, RZ ;  /* 0x0000000012087210 */ /* 0x001fca0007f5e0ff */
[----:B------:R-:W-:Y:S01]  /*bf1c0*/  IMAD.X R9, R24, 0x1, R7, P2 ;  /* 0x0000000118097824 */ /* 0x000fe200010e0607 */
[----:B--2---:R-:W-:Y:S02]  /*bf1d0*/  LOP3.LUT R30, R144, 0xffff, RZ, 0xc0, !PT ;  /* 0x0000ffff901e7812 */ /* 0x004fe400078ec0ff */
[----:B------:R-:W2:Y:S01]  /*bf1e0*/  LDL.LU R144, [R1+0x49d8] ;  /* 0x0049d80001907983 */ /* 0x000ea20000300800 */
[----:B---3--:R-:W-:Y:S02]  /*bf1f0*/  LOP3.LUT R34, R148, 0xffff, RZ, 0xc0, !PT ;  /* 0x0000ffff94227812 */ /* 0x008fe400078ec0ff */
[----:B----4-:R-:W-:Y:S02]  /*bf200*/  LOP3.LUT R29, R152, 0xffff, RZ, 0xc0, !PT ;  /* 0x0000ffff981d7812 */ /* 0x010fe400078ec0ff */
[----:B------:R-:W-:Y:S02]  /*bf210*/  PRMT R25, R34, 0x3340, R0 ;  /* 0x0000334022197816 */ /* 0x000fe40000000000 */
[----:B------:R-:W-:-:S04]  /*bf220*/  PRMT R28, R30, 0x3340, R29 ;  /* 0x000033401e1c7816 */ /* 0x000fc8000000001d */
[----:B------:R-:W-:Y:S02]  /*bf230*/  PRMT R10, R28, 0x5410, R25 ;  /* 0x000054101c0a7816 */ /* 0x000fe40000000019 */
[----:B------:R-:W-:Y:S02]  /*bf240*/  SHF.R.U32.HI R28, RZ, 0x8, R30 ;  /* 0x00000008ff1c7819 */ /* 0x000fe4000001161e */
[----:B------:R-:W-:Y:S01]  /*bf250*/  SHF.R.U32.HI R25, RZ, 0x8, R29 ;  /* 0x00000008ff197819 */ /* 0x000fe2000001161d */
[----:B------:R-:W-:Y:S01]  /*bf260*/  STL [R1+0x475c], R10 ;  /* 0x00475c0a01007387 */ /* 0x000fe20000100800 */
[----:B------:R-:W-:Y:S02]  /*bf270*/  LOP3.LUT R28, R28, 0xffff, RZ, 0xc0, !PT ;  /* 0x0000ffff1c1c7812 */ /* 0x000fe400078ec0ff */
[----:B------:R-:W-:Y:S01]  /*bf280*/  LOP3.LUT R25, R25, 0xffff, RZ, 0xc0, !PT ;  /* 0x0000ffff19197812 */ /* 0x000fe200078ec0ff */
[----:B------:R-:W3:Y:S04]  /*bf290*/  LDL.LU R43, [R1+0x4b78] ;  /* 0x004b7800012b7983 */ /* 0x000ee80000300800 */
[----:B------:R0:W-:Y:S04]  /*bf2a0*/  STL.64 [R1+0x6f8], R8 ;  /* 0x0006f80801007387 */ /* 0x0001e80000100a00 */
[----:B------:R-:W4:Y:S04]  /*bf2b0*/  LDL.LU R139, [R1+0x48ac] ;  /* 0x0048ac00018b7983 */ /* 0x000f280000300800 */
[----:B------:R-:W4:Y:S01]  /*bf2c0*/  LDL.LU R138, [R1+0x4f30] ;  /* 0x004f3000018a7983 */ /* 0x000f220000300800 */
[----:B0-----:R-:W-:-:S05]  /*bf2d0*/  PRMT R8, R28, 0x3340, R25 ;  /* 0x000033401c087816 */ /* 0x001fca0000000019 */
[----:B------:R0:W-:Y:S04]  /*bf2e0*/  STL [R1+0x254], R8 ;  /* 0x0002540801007387 */ /* 0x0001e80000100800 */
[----:B------:R-:W4:Y:S04]  /*bf2f0*/  LDL.LU R148, [R1+0x46a0] ;  /* 0x0046a00001947983 */ /* 0x000f280000300800 */
[----:B------:R-:W4:Y:S01]  /*bf300*/  LDL.LU R152, [R1+0x49f0] ;  /* 0x0049f00001987983 */ /* 0x000f220000300800 */
[----:B0-----:R-:W-:-:S05]  /*bf310*/  IADD3 R8, P2, R18, R6, RZ ;  /* 0x0000000612087210 */ /* 0x001fca0007f5e0ff */
[----:B------:R-:W-:-:S05]  /*bf320*/  IMAD.X R9, R24, 0x1, R5, P2 ;  /* 0x0000000118097824 */ /* 0x000fca00010e0605 */
[----:B------:R0:W-:Y:S02]  /*bf330*/  STL.64 [R1+0x6f0], R8 ;  /* 0x0006f00801007387 */ /* 0x0001e40000100a00 */
[----:B0-----:R-:W-:Y:S02]  /*bf340*/  IADD3 R8, P2, R18, R4, RZ ;  /* 0x0000000412087210 */ /* 0x001fe40007f5e0ff */
[----:B------:R-:W4:Y:S03]  /*bf350*/  LDL.LU R18, [R1+0xcb4] ;  /* 0x000cb40001127983 */ /* 0x000f260000300800 */
[----:B------:R-:W-:-:S05]  /*bf360*/  IMAD.X R9, R24, 0x1, R3, P2 ;  /* 0x0000000118097824 */ /* 0x000fca00010e0603 */
[----:B------:R0:W-:Y:S01]  /*bf370*/  STL.64 [R1+0x6e8], R8 ;  /* 0x0006e80801007387 */ /* 0x0001e20000100a00 */
[----:B------:R-:W-:Y:S02]  /*bf380*/  SHF.R.U32.HI R93, RZ, 0x8, R157 ;  /* 0x00000008ff5d7819 */ /* 0x000fe4000001169d */
[----:B------:R-:W-:Y:S02]  /*bf390*/  LOP3.LUT R30, R137, 0xffff, RZ, 0xc0, !PT ;  /* 0x0000ffff891e7812 */ /* 0x000fe400078ec0ff */
[----:B------:R-:W-:-:S04]  /*bf3a0*/  LOP3.LUT R28, R136, 0xffff, RZ, 0xc0, !PT ;  /* 0x0000ffff881c7812 */ /* 0x000fc800078ec0ff */
[----:B------:R-:W-:Y:S02]  /*bf3b0*/  PRMT R24, R28, 0x3340, R0 ;  /* 0x000033401c187816 */ /* 0x000fe40000000000 */
[----:B------:R-:W-:Y:S02]  /*bf3c0*/  SHF.R.U32.HI R157, RZ, 0x8, R34 ;  /* 0x00000008ff9d7819 */ /* 0x000fe40000011622 */
[----:B------:R-:W-:Y:S02]  /*bf3d0*/  LOP3.LUT R159, R16, 0xffff, RZ, 0xc0, !PT ;  /* 0x0000ffff109f7812 */ /* 0x000fe400078ec0ff */
[----:B------:R-:W-:Y:S02]  /*bf3e0*/  SHF.R.U32.HI R94, RZ, 0x8, R156 ;  /* 0x00000008ff5e7819 */ /* 0x000fe4000001169c */
[----:B------:R-:W-:Y:S02]  /*bf3f0*/  SHF.R.U32.HI R184, RZ, 0x8, R40 ;  /* 0x00000008ffb87819 */ /* 0x000fe40000011628 */
[----:B------:R-:W-:-:S02]  /*bf400*/  SHF.R.U32.HI R156, RZ, 0x8, R28 ;  /* 0x00000008ff9c7819 */ /* 0x000fc4000001161c */
[----:B--2---:R-:W-:-:S04]  /*bf410*/  LOP3.LUT R29, R144, 0xffff, RZ, 0xc0, !PT ;  /* 0x0000ffff901d7812 */ /* 0x004fc800078ec0ff */
[----:B------:R-:W-:-:S04]  /*bf420*/  PRMT R25, R30, 0x3340, R29 ;  /* 0x000033401e197816 */ /* 0x000fc8000000001d */
[----:B0-----:R-:W-:Y:S02]  /*bf430*/  PRMT R8, R25, 0x5410, R24 ;  /* 0x0000541019087816 */ /* 0x001fe40000000018 */
[----:B------:R-:W-:Y:S02]  /*bf440*/  SHF.R.U32.HI R25, RZ, 0x8, R30 ;  /* 0x00000008ff197819 */ /* 0x000fe4000001161e */
[----:B------:R-:W-:Y:S02]  /*bf450*/  SHF.R.U32.HI R24, RZ, 0x8, R29 ;  /* 0x00000008ff187819 */ /* 0x000fe4000001161d */
[----:B------:R-:W-:Y:S02]  /*bf460*/  LOP3.LUT R25, R25, 0xffff, RZ, 0xc0, !PT ;  /* 0x0000ffff19197812 */ /* 0x000fe400078ec0ff */
[----:B------:R-:W-:Y:S01]  /*bf470*/  LOP3.LUT R24, R24, 0xffff, RZ, 0xc0, !PT ;  /* 0x0000ffff18187812 */ /* 0x000fe200078ec0ff */
[----:B------:R0:W-:Y:S04]  /*bf480*/  STL [R1+0x4758], R8 ;  /* 0x0047580801007387 */ /* 0x0001e80000100800 */
[----:B------:R-:W2:Y:S04]  /*bf490*/  LDL.LU R137, [R1+0x4f34] ;  /* 0x004f340001897983 */ /* 0x000ea80000300800 */
[----:B------:R-:W2:Y:S01]  /*bf4a0*/  LDL.LU R136, [R1+0x46a4] ;  /* 0x0046a40001887983 */ /* 0x000ea20000300800 */
[----:B0-----:R-:W-:-:S05]  /*bf4b0*/  PRMT R8, R25, 0x3340, R24 ;  /* 0x0000334019087816 */ /* 0x001fca0000000018 */
[----:B------:R0:W-:Y:S04]  /*bf4c0*/  STL [R1+0x250], R8 ;  /* 0x0002500801007387 */ /* 0x0001e80000100800 */
[----:B------:R-:W2:Y:S01]  /*bf4d0*/  LDL.LU R144, [R1+0x4a08] ;  /* 0x004a080001907983 */ /* 0x000ea20000300800 */
[----:B---3--:R-:W-:Y:S02]  /*bf4e0*/  LOP3.LUT R34, R43, 0xffff, RZ, 0xc0, !PT ;  /* 0x0000ffff2b227812 */ /* 0x008fe400078ec0ff */
[----:B----4-:R-:W-:Y:S01]  /*bf4f0*/  LOP3.LUT R29, R139, 0xffff, RZ, 0xc0, !PT ;  /* 0x0000ffff8b1d7812 */ /* 0x010fe200078ec0ff */
[----:B------:R-:W3:Y:S01]  /*bf500*/  LDL.LU R16, [R1+0x5564] ;  /* 0x0055640001107983 */ /* 0x000ee20000300800 */
[----:B------:R-:W-:Y:S02]  /*bf510*/  PRMT R24, R159, 0x3340, R0 ;  /* 0x000033409f187816 */ /* 0x000fe40000000000 */
[----:B------:R-:W-:-:S02]  /*bf520*/  PRMT R25, R34, 0x3340, R29 ;  /* 0x0000334022197816 */ /* 0x000fc4000000001d */
[----:B------:R-:W-:Y:S02]  /*bf530*/  LOP3.LUT R30, R138, 0xffff, RZ, 0xc0, !PT ;  /* 0x0000ffff8a1e7812 */ /* 0x000fe400078ec0ff */
[----:B------:R-:W-:Y:S02]  /*bf540*/  LOP3.LUT R40, R148, 0xffff, RZ, 0xc0, !PT ;  /* 0x0000ffff94287812 */ /* 0x000fe400078ec0ff */
[----:B------:R-:W-:Y:S02]  /*bf550*/  LOP3.LUT R28, R152, 0xffff, RZ, 0xc0, !PT ;  /* 0x0000ffff981c7812 */ /* 0x000fe400078ec0ff */
[----:B0-----:R-:W-:Y:S02]  /*bf560*/  PRMT R8, R25, 0x5410, R24 ;  /* 0x0000541019087816 */ /* 0x001fe40000000018 */
[----:B------:R-:W-:Y:S02]  /*bf570*/  PRMT R24, R40, 0x3340, R0 ;  /* 0x0000334028187816 */ /* 0x000fe40000000000 */
[----:B------:R-:W-:-:S04]  /*bf580*/  PRMT R25, R30, 0x3340, R28 ;  /* 0x000033401e197816 */ /* 0x000fc8000000001c */
[----:B------:R-:W-:Y:S01]  /*bf590*/  PRMT R10, R25, 0x5410, R24 ;  /* 0x00005410190a7816 */ /* 0x000fe20000000018 */
[----:B------:R0:W-:Y:S04]  /*bf5a0*/  STL [R1+0x474c], R8 ;  /* 0x00474c0801007387 */ /* 0x0001e80000100800 */
[----:B------:R-:W-:Y:S04]  /*bf5b0*/  STL [R1+0x4748], R10 ;  /* 0x0047480a01007387 */ /* 0x000fe80000100800 */
[----:B------:R-:W4:Y:S04]  /*bf5c0*/  LDL.LU R148, [R1+0x4ba4] ;  /* 0x004ba40001947983 */ /* 0x000f280000300800 */
[----:B------:R-:W4:Y:S01]  /*bf5d0*/  LDL.LU R152, [R1+0x48c8] ;  /* 0x0048c80001987983 */ /* 0x000f220000300800 */
[----:B------:R-:W-:-:S02]  /*bf5e0*/  SHF.R.U32.HI R198, RZ, 0x8, R158 ;  /* 0x00000008ffc67819 */ /* 0x000fc4000001169e */
[----:B------:R-:W-:Y:S02]  /*bf5f0*/  SHF.R.S32.HI R24, RZ, 0x1f, R18 ;  /* 0x0000001fff187819 */ /* 0x000fe40000011412 */
[----:B0-----:R-:W-:Y:S02]  /*bf600*/  IADD3 R8, P2, R18, R2, RZ ;  /* 0x0000000212087210 */ /* 0x001fe40007f5e0ff */
[----:B------:R-:W-:Y:S02]  /*bf610*/  SHF.R.U32.HI R158, RZ, 0x8, R37 ;  /* 0x00000008ff9e7819 */ /* 0x000fe40000011625 */
[----:B------:R-:W-:Y:S02]  /*bf620*/  SHF.R.U32.HI R34, RZ, 0x8, R34 ;  /* 0x00000008ff227819 */ /* 0x000fe40000011622 */
[----:B------:R-:W-:Y:S01]  /*bf630*/  SHF.R.U32.HI R29, RZ, 0x8, R29 ;  /* 0x00000008ff1d7819 */ /* 0x000fe2000001161d */
[----:B------:R-:W-:Y:S01]  /*bf640*/  IMAD.X R9, R24, 0x1, R13, P2 ;  /* 0x0000000118097824 */ /* 0x000fe200010e060d */
[----:B------:R-:W-:-:S02]  /*bf650*/  SHF.R.U32.HI R37, RZ, 0x8, R30 ;  /* 0x00000008ff257819 */ /* 0x000fc4000001161e */
[----:B------:R-:W-:Y:S02]  /*bf660*/  SHF.R.U32.HI R25, RZ, 0x8, R28 ;  /* 0x00000008ff197819 */ /* 0x000fe4000001161c */
[----:B------:R-:W-:Y:S02]  /*bf670*/  LOP3.LUT R30, R34, 0xffff, RZ, 0xc0, !PT ;  /* 0x0000ffff221e7812 */ /* 0x000fe400078ec0ff */
[----:B------:R-:W-:Y:S02]  /*bf680*/  LOP3.LUT R29, R29, 0xffff, RZ, 0xc0, !PT ;  /* 0x0000ffff1d1d7812 */ /* 0x000fe400078ec0ff */
[----:B------:R-:W-:Y:S02]  /*bf690*/  LOP3.LUT R28, R37, 0xffff, RZ, 0xc0, !PT ;  /* 0x0000ffff251c7812 */ /* 0x000fe400078ec0ff */
[----:B------:R-:W-:Y:S01]  /*bf6a0*/  LOP3.LUT R25, R25, 0xffff, RZ, 0xc0, !PT ;  /* 0x0000ffff19197812 */ /* 0x000fe200078ec0ff */
[----:B------:R0:W-:Y:S02]  /*bf6b0*/  STL.64 [R1+0x6e0], R8 ;  /* 0x0006e00801007387 */ /* 0x0001e40000100a00 */
[----:B0-----:R-:W-:-:S02]  /*bf6c0*/  PRMT R9, R30, 0x3340, R29 ;  /* 0x000033401e097816 */ /* 0x001fc4000000001d */
[----:B------:R-:W-:-:S03]  /*bf6d0*/  PRMT R8, R28, 0x3340, R25 ;  /* 0x000033401c087816 */ /* 0x000fc60000000019 */
[----:B------:R-:W-:Y:S04]  /*bf6e0*/  STL [R1+0xc88], R9 ;  /* 0x000c880901007387 */ /* 0x000fe80000100800 */
[----:B------:R0:W-:Y:S02]  /*bf6f0*/  STL [R1+0x24c], R8 ;  /* 0x00024c0801007387 */ /* 0x0001e40000100800 */
[----:B0-----:R-:W-:-:S05]  /*bf700*/  IADD3 R8, P2, R18, R0, RZ ;  /* 0x0000000012087210 */ /* 0x001fca0007f5e0ff */
[----:B------:R-:W-:Y:S01]  /*bf710*/  IMAD.X R9, R24, 0x1, R7, P2 ;  /* 0x0000000118097824 */ /* 0x000fe200010e0607 */
[----:B--2---:R-:W-:Y:S02]  /*bf720*/  LOP3.LUT R30, R137, 0xffff, RZ, 0xc0, !PT ;  /* 0x0000ffff891e7812 */ /* 0x004fe400078ec0ff */
[----:B------:R-:W-:-:S04]  /*bf730*/  LOP3.LUT R37, R136, 0xffff, RZ, 0xc0, !PT ;  /* 0x0000ffff88257812 */ /* 0x000fc800078ec0ff */
[----:B------:R-:W-:Y:S02]  /*bf740*/  PRMT R25, R37, 0x3340, R0 ;  /* 0x0000334025197816 */ /* 0x000fe40000000000 */
[----:B------:R-:W-:-:S04]  /*bf750*/  LOP3.LUT R29, R144, 0xffff, RZ, 0xc0, !PT ;  /* 0x0000ffff901d7812 */ /* 0x000fc800078ec0ff */
[----:B------:R-:W-:-:S04]  /*bf760*/  PRMT R28, R30, 0x3340, R29 ;  /* 0x000033401e1c7816 */ /* 0x000fc8000000001d */
[----:B------:R-:W-:Y:S02]  /*bf770*/  PRMT R10, R28, 0x5410, R25 ;  /* 0x000054101c0a7816 */ /* 0x000fe40000000019 */
[----:B------:R-:W-:Y:S02]  /*bf780*/  SHF.R.U32.HI R28, RZ, 0x8, R30 ;  /* 0x00000008ff1c7819 */ /* 0x000fe4000001161e */
[----:B------:R-:W-:Y:S01]  /*bf790*/  SHF.R.U32.HI R25, RZ, 0x8, R29 ;  /* 0x00000008ff197819 */ /* 0x000fe2000001161d */
[----:B------:R-:W-:Y:S01]  /*bf7a0*/  STL [R1+0x4734], R10 ;  /* 0x0047340a01007387 */ /* 0x000fe20000100800 */
[----:B------:R-:W-:Y:S02]  /*bf7b0*/  LOP3.LUT R28, R28, 0xffff, RZ, 0xc0, !PT ;  /* 0x0000ffff1c1c7812 */ /* 0x000fe400078ec0ff */
[----:B------:R-:W-:Y:S01]  /*bf7c0*/  LOP3.LUT R25, R25, 0xffff, RZ, 0xc0, !PT ;  /* 0x0000ffff19197812 */ /* 0x000fe200078ec0ff */
[----:B------:R-:W2:Y:S04]  /*bf7d0*/  LDL.LU R43, [R1+0x4bb4] ;  /* 0x004bb400012b7983 */ /* 0x000ea80000300800 */
[----:B------:R0:W-:Y:S01]  /*bf7e0*/  STL.64 [R1+0x6d8], R8 ;  /* 0x0006d80801007387 */ /* 0x0001e20000100a00 */
[----:B---3--:R-:W-:-:S03]  /*bf7f0*/  LOP3.LUT R34, R16, 0xffff, RZ, 0xc0, !PT ;  /* 0x0000ffff10227812 */ /* 0x008fc600078ec0ff */
[----:B------:R-:W3:Y:S04]  /*bf800*/  LDL.LU R139, [R1+0x48cc] ;  /* 0x0048cc00018b7983 */ /* 0x000ee80000300800 */
[----:B------:R-:W3:Y:S01]  /*bf810*/  LDL.LU R137, [R1+0x4f4c] ;  /* 0x004f4c0001897983 */ /* 0x000ee20000300800 */
[----:B0-----:R-:W-:Y:S02]  /*bf820*/  PRMT R8, R28, 0x3340, R25 ;  /* 0x000033401c087816 */ /* 0x001fe40000000019 */
[----:B----4-:R-:W-:-:S03]  /*bf830*/  LOP3.LUT R30, R148, 0xffff, RZ, 0xc0, !PT ;  /* 0x0000ffff941e7812 */ /* 0x010fc600078ec0ff */
[----:B------:R0:W-:Y:S01]  /*bf840*/  STL [R1+0x248], R8 ;  /* 0x0002480801007387 */ /* 0x0001e20000100800 */
[----:B------:R-:W-:-:S03]  /*bf850*/  LOP3.LUT R29, R152, 0xffff, RZ, 0xc0, !PT ;  /* 0x0000ffff981d7812 */ /* 0x000fc600078ec0ff */
[----:B------:R-:W4:Y:S04]  /*bf860*/  LDL.LU R136, [R1+0x46ac] ;  /* 0x0046ac0001887983 */ /* 0x000f280000300800 */
[----:B------:R-:W4:Y:S04]  /*bf870*/  LDL.LU R16, [R1+0x5560] ;  /* 0x0055600001107983 */ /* 0x000f280000300800 */
[----:B------:R-:W4:Y:S01]  /*bf880*/  LDL.LU R144, [R1+0x4a48] ;  /* 0x004a480001907983 */ /* 0x000f220000300800 */
[----:B------:R-:W-:Y:S02]  /*bf890*/  PRMT R25, R34, 0x3340, R0 ;  /* 0x0000334022197816 */ /* 0x000fe40000000000 */
[----:B------:R-:W-:Y:S01]  /*bf8a0*/  PRMT R28, R30, 0x3340, R29 ;  /* 0x000033401e1c7816 */ /* 0x000fe2000000001d */
[----:B------:R-:W4:Y:S01]  /*bf8b0*/  LDL.LU R138, [R1+0xd18] ;  /* 0x000d1800018a7983 */ /* 0x000f220000300800 */
[----:B0-----:R-:W-:-:S02]  /*bf8c0*/  IADD3 R8, P2, R18, R6, RZ ;  /* 0x0000000612087210 */ /* 0x001fc40007f5e0ff */
        /* <DEDUP_REMOVED lines=10> */
[----:B------:R0:W-:Y:S04]  /*bf970*/  STL.64 [R1+0x6c8], R8 ;  /* 0x0006c80801007387 */ /* 0x0001e80000100a00 */
[----:B------:R-:W4:Y:S04]  /*bf980*/  LDL.LU R148, [R1+0x4f58] ;  /* 0x004f580001947983 */ /* 0x000f280000300800 */
[----:B------:R-:W4:Y:S01]  /*bf990*/  LDL.LU R152, [R1+0x46a8] ;  /* 0x0046a80001987983 */ /* 0x000f220000300800 */
[----:B0-----:R-:W-:-:S05]  /*bf9a0*/  PRMT R8, R25, 0x3340, R24 ;  /* 0x0000334019087816 */ /* 0x001fca0000000018 */
[----:B------:R0:W-:Y:S04]  /*bf9b0*/  STL [R1+0x244], R8 ;  /* 0x0002440801007387 */ /* 0x0001e80000100800 */
[----:B------:R-:W4:Y:S01]  /*bf9c0*/  LDL.LU R18, [R1+0x4a68] ;  /* 0x004a680001127983 */ /* 0x000f220000300800 */
[----:B------:R-:W-:Y:S02]  /*bf9d0*/  SHF.R.U32.HI R154, RZ, 0x8, R34 ;  /* 0x00000008ff9a7819 */ /* 0x000fe40000011622 */
[----:B------:R-:W-:Y:S02]  /*bf9e0*/  LOP3.LUT R160, R17, 0xffff, RZ, 0xc0, !PT ;  /* 0x0000ffff11a07812 */ /* 0x000fe400078ec0ff */
[----:B------:R-:W-:Y:S01]  /*bf9f0*/  SHF.R.U32.HI R153, RZ, 0x8, R37 ;  /* 0x00000008ff997819 */ /* 0x000fe20000011625 */
[----:B------:R-:W4:Y:S01]  /*bfa00*/  LDL.LU R17, [R1+0x555c] ;  /* 0x00555c0001117983 */ /* 0x000f220000300800 */
[----:B------:R-:W-:-:S02]  /*bfa10*/  PRMT R24, R160, 0x3340, R0 ;  /* 0x00003340a0187816 */ /* 0x000fc40000000000 */
[----:B------:R-:W-:Y:S02]  /*bfa20*/  SHF.R.U32.HI R155, RZ, 0x8, R40 ;  /* 0x00000008ff9b7819 */ /* 0x000fe40000011628 */
[----:B--2---:R-:W-:Y:S02]  /*bfa30*/  LOP3.LUT R34, R43, 0xffff, RZ, 0xc0, !PT ;  /* 0x0000ffff2b227812 */ /* 0x004fe400078ec0ff */
[----:B---3--:R-:W-:-:S04]  /*bfa40*/  LOP3.LUT R29, R139, 0xffff, RZ, 0xc0, !PT ;  /* 0x0000ffff8b1d7812 */ /* 0x008fc800078ec0ff */
[----:B------:R-:W-:Y:S02]  /*bfa50*/  PRMT R25, R34, 0x3340, R29 ;  /* 0x0000334022197816 */ /* 0x000fe4000000001d */
[----:B------:R-:W-:Y:S02]  /*bfa60*/  LOP3.LUT R30, R137, 0xffff, RZ, 0xc0, !PT ;  /* 0x0000ffff891e7812 */ /* 0x000fe400078ec0ff */
[----:B0-----:R-:W-:Y:S02]  /*bfa70*/  PRMT R8, R25, 0x5410, R24 ;  /* 0x0000541019087816 */ /* 0x001fe40000000018 */
[----:B----4-:R-:W-:-:S04]  /*bfa80*/  LOP3.LUT R37, R136, 0xffff, RZ, 0xc0, !PT ;  /* 0x0000ffff88257812 */ /* 0x010fc800078ec0ff */
[----:B------:R-:W-:Y:S02]  /*bfa90*/  PRMT R24, R37, 0x3340, R0 ;  /* 0x0000334025187816 */ /* 0x000fe40000000000 */
[----:B------:R-:W-:-:S04]  /*bfaa0*/  LOP3.LUT R28, R144, 0xffff, RZ, 0xc0, !PT ;  /* 0x0000ffff901c7812 */ /* 0x000fc800078ec0ff */
[----:B------:R-:W-:Y:S01]  /*bfab0*/  PRMT R25, R30, 0x3340, R28 ;  /* 0x000033401e197816 */ /* 0x000fe2000000001c */
[----:B------:R0:W-:Y:S03]  /*bfac0*/  STL [R1+0x4728], R8 ;  /* 0x0047280801007387 */ /* 0x0001e60000100800 */
[----:B------:R-:W-:Y:S02]  /*bfad0*/  PRMT R10, R25, 0x5410, R24 ;  /* 0x00005410190a7816 */ /* 0x000fe40000000018 */
[----:B------:R-:W-:Y:S02]  /*bfae0*/  SHF.R.S32.HI R24, RZ, 0x1f, R138 ;  /* 0x0000001fff187819 */ /* 0x000fe4000001148a */
[----:B------:R-:W-:Y:S02]  /*bfaf0*/  SHF.R.U32.HI R34, RZ, 0x8, R34 ;  /* 0x00000008ff227819 */ /* 0x000fe40000011622 */
[----:B0-----:R-:W-:-:S02]  /*bfb00*/  IADD3 R8, P2, R138, R2, RZ ;  /* 0x000000028a087210 */ /* 0x001fc40007f5e0ff */
[----:B------:R-:W-:Y:S02]  /*bfb10*/  SHF.R.U32.HI R29, RZ, 0x8, R29 ;  /* 0x00000008ff1d7819 */ /* 0x000fe4000001161d */
[----:B------:R-:W-:Y:S01]  /*bfb20*/  SHF.R.U32.HI R40, RZ, 0x8, R30 ;  /* 0x00000008ff287819 */ /* 0x000fe2000001161e */
[----:B------:R-:W-:Y:S01]  /*bfb30*/  IMAD.X R9, R24, 0x1, R13, P2 ;  /* 0x0000000118097824 */ /* 0x000fe200010e060d */
[----:B------:R-:W-:Y:S02]  /*bfb40*/  LOP3.LUT R30, R34, 0xffff, RZ, 0xc0, !PT ;  /* 0x0000ffff221e7812 */ /* 0x000fe400078ec0ff */
[----:B------:R-:W-:Y:S01]  /*bfb50*/  LOP3.LUT R29, R29, 0xffff, RZ, 0xc0, !PT ;  /* 0x0000ffff1d1d7812 */ /* 0x000fe200078ec0ff */
[----:B------:R-:W-:Y:S04]  /*bfb60*/  STL [R1+0x4724], R10 ;  /* 0x0047240a01007387 */ /* 0x000fe80000100800 */
[----:B------:R0:W-:Y:S04]  /*bfb70*/  STL.64 [R1+0x6c0], R8 ;  /* 0x0006c00801007387 */ /* 0x0001e80000100a00 */
[----:B------:R-:W2:Y:S01]  /*bfb80*/  LDL.LU R136, [R1+0x4be8] ;  /* 0x004be80001887983 */ /* 0x000ea20000300800 */
[----:B0-----:R-:W-:-:S05]  /*bfb90*/  PRMT R9, R30, 0x3340, R29 ;  /* 0x000033401e097816 */ /* 0x001fca000000001d */
[----:B------:R-:W-:Y:S04]  /*bfba0*/  STL [R1+0x348], R9 ;  /* 0x0003480901007387 */ /* 0x000fe80000100800 */
[----:B------:R-:W3:Y:S01]  /*bfbb0*/  LDL.LU R144, [R1+0x4904] ;  /* 0x0049040001907983 */ /* 0x000ee20000300800 */
        /* <DEDUP_REMOVED lines=8> */
[----:B------:R-:W-:-:S04]  /*bfc40*/  PRMT R28, R30, 0x3340, R29 ;  /* 0x000033401e1c7816 */ /* 0x000fc8000000001d */
[----:B------:R-:W-:Y:S01]  /*bfc50*/  PRMT R10, R28, 0x5410, R25 ;  /* 0x000054101c0a7816 */ /* 0x000fe20000000019 */
[----:B------:R0:W-:Y:S01]  /*bfc60*/  STL [R1+0x240], R8 ;  /* 0x0002400801007387 */ /* 0x0001e20000100800 */
[----:B------:R-:W-:Y:S02]  /*bfc70*/  SHF.R.U32.HI R28, RZ, 0x8, R30 ;  /* 0x00000008ff1c7819 */ /* 0x000fe4000001161e */
[----:B------:R-:W-:Y:S01]  /*bfc80*/  SHF.R.U32.HI R25, RZ, 0x8, R29 ;  /* 0x00000008ff197819 */ /* 0x000fe2000001161d */
[----:B------:R1:W-:Y:S04]  /*bfc90*/  STL [R1+0x4720], R10 ;  /* 0x0047200a01007387 */ /* 0x0003e80000100800 */
[----:B------:R-:W4:Y:S01]  /*bfca0*/  LDL.LU R44, [R1+0x4f6c] ;  /* 0x004f6c00012c7983 */ /* 0x000f220000300800 */
[----:B0-----:R-:W-:-:S03]  /*bfcb0*/  IADD3 R8, P2, R138, R0, RZ ;  /* 0x000000008a087210 */ /* 0x001fc60007f5e0ff */
[----:B------:R-:W4:Y:S01]  /*bfcc0*/  LDL.LU R43, [R1+0x46b8] ;  /* 0x0046b800012b7983 */ /* 0x000f220000300800 */
[----:B------:R-:W-:-:S03]  /*bfcd0*/  LOP3.LUT R28, R28, 0xffff, RZ, 0xc0, !PT ;  /* 0x0000ffff1c1c7812 */ /* 0x000fc600078ec0ff */
[----:B------:R-:W4:Y:S01]  /*bfce0*/  LDL.LU R137, [R1+0x4aa0] ;  /* 0x004aa00001897983 */ /* 0x000f220000300800 */
[----:B------:R-:W-:Y:S01]  /*bfcf0*/  LOP3.LUT R25, R25, 0xffff, RZ, 0xc0, !PT ;  /* 0x0000ffff19197812 */ /* 0x000fe200078ec0ff */
[----:B------:R-:W-:-:S03]  /*bfd00*/  IMAD.X R9, R24, 0x1, R7, P2 ;  /* 0x0000000118097824 */ /* 0x000fc600010e0607 */
[----:B-1----:R-:W-:Y:S02]  /*bfd10*/  PRMT R10, R28, 0x3340, R25 ;  /* 0x000033401c0a7816 */ /* 0x002fe40000000019 */
[----:B------:R0:W-:Y:S04]  /*bfd20*/  STL.64 [R1+0x6b8], R8 ;  /* 0x0006b80801007387 */ /* 0x0001e80000100a00 */
[----:B------:R-:W-:Y:S04]  /*bfd30*/  STL [R1+0x23c], R10 ;  /* 0x00023c0a01007387 */ /* 0x000fe80000100800 */
[----:B------:R-:W4:Y:S04]  /*bfd40*/  LDL.LU R148, [R1+0x4c00] ;  /* 0x004c000001947983 */ /* 0x000f280000300800 */
[----:B------:R-:W4:Y:S01]  /*bfd50*/  LDL.LU R18, [R1+0x491c] ;  /* 0x00491c0001127983 */ /* 0x000f220000300800 */
[----:B0-----:R-:W-:-:S05]  /*bfd60*/  IADD3 R8, P2, R138, R6, RZ ;  /* 0x000000068a087210 */ /* 0x001fca0007f5e0ff */
[----:B------:R-:W-:-:S05]  /*bfd70*/  IMAD.X R9, R24, 0x1, R5, P2 ;  /* 0x0000000118097824 */ /* 0x000fca00010e0605 */
[----:B------:R0:W-:Y:S01]  /*bfd80*/  STL.64 [R1+0x6b0], R8 ;  /* 0x0006b00801007387 */ /* 0x0001e20000100a00 */
[----:B------:R-:W-:Y:S02]  /*bfd90*/  LOP3.LUT R28, R16, 0xffff, RZ, 0xc0, !PT ;  /* 0x0000ffff101c7812 */ /* 0x000fe400078ec0ff */
[----:B0-----:R-:W-:-:S05]  /*bfda0*/  IADD3 R8, P2, R138, R4, RZ ;  /* 0x000000048a087210 */ /* 0x001fca0007f5e0ff */
[----:B------:R-:W-:Y:S01]  /*bfdb0*/  IMAD.X R9, R24, 0x1, R3, P2 ;  /* 0x0000000118097824 */ /* 0x000fe200010e0603 */
[----:B------:R-:W-:-:S04]  /*bfdc0*/  SHF.R.U32.HI R24, RZ, 0x8, R34 ;  /* 0x00000008ff187819 */ /* 0x000fc80000011622 */
[----:B------:R-:W-:-:S04]  /*bfdd0*/  LOP3.LUT R24, R24, 0xffff, RZ, 0xc0, !PT ;  /* 0x0000ffff18187812 */ /* 0x000fc800078ec0ff */
[----:B------:R-:W-:Y:S02]  /*bfde0*/  PRMT R151, R24, 0x3340, R151 ;  /* 0x0000334018977816 */ /* 0x000fe40000000097 */
[----:B------:R-:W-:Y:S01]  /*bfdf0*/  PRMT R24, R28, 0x3340, R0 ;  /* 0x000033401c187816 */ /* 0x000fe20000000000 */
[----:B------:R0:W-:Y:S04]  /*bfe00*/  STL.64 [R1+0x6a8], R8 ;  /* 0x0006a80801007387 */ /* 0x0001e80000100a00 */
[----:B------:R-:W4:Y:S04]  /*bfe10*/  LDL.LU R16, [R1+0x5558] ;  /* 0x0055580001107983 */ /* 0x000f280000300800 */
[----:B------:R-:W4:Y:S04]  /*bfe20*/  LDL.LU R139, [R1+0x4f78] ;  /* 0x004f7800018b7983 */ /* 0x000f280000300800 */
[----:B------:R-:W4:Y:S01]  /*bfe30*/  LDL.LU R138, [R1+0x46bc] ;  /* 0x0046bc00018a7983 */ /* 0x000f220000300800 */
[----:B------:R-:W-:-:S02]  /*bfe40*/  SHF.R.U32.HI R152, RZ, 0x8, R37 ;  /* 0x00000008ff987819 */ /* 0x000fc40000011625 */
[----:B--2---:R-:W-:Y:S02]  /*bfe50*/  LOP3.LUT R30, R136, 0xffff, RZ, 0xc0, !PT ;  /* 0x0000ffff881e7812 */ /* 0x004fe400078ec0ff */
[----:B---3--:R-:W-:-:S04]  /*bfe60*/  LOP3.LUT R29, R144, 0xffff, RZ, 0xc0, !PT ;  /* 0x0000ffff901d7812 */ /* 0x008fc800078ec0ff */
[----:B------:R-:W-:-:S04]  /*bfe70*/  PRMT R25, R30, 0x3340, R29 ;  /* 0x000033401e197816 */ /* 0x000fc8000000001d */
[----:B0-----:R-:W-:Y:S02]  /*bfe80*/  PRMT R8, R25, 0x5410, R24 ;  /* 0x0000541019087816 */ /* 0x001fe40000000018 */
[----:B------:R-:W-:-:S03]  /*bfe90*/  SHF.R.U32.HI R30, RZ, 0x8, R30 ;  /* 0x00000008ff1e7819 */ /* 0x000fc6000001161e */
[----:B------:R0:W-:Y:S01]  /*bfea0*/  STL [R1+0x471c], R8 ;  /* 0x00471c0801007387 */ /* 0x0001e20000100800 */
[----:B------:R-:W-:-:S03]  /*bfeb0*/  SHF.R.U32.HI R25, RZ, 0x8, R29 ;  /* 0x00000008ff197819 */ /* 0x000fc6000001161d */
[----:B------:R-:W2:Y:S01]  /*bfec0*/  LDL.LU R144, [R1+0x4ab8] ;  /* 0x004ab80001907983 */ /* 0x000ea20000300800 */
[----:B------:R-:W-:Y:S02]  /*bfed0*/  SHF.R.U32.HI R24, RZ, 0x8, R28 ;  /* 0x00000008ff187819 */ /* 0x000fe4000001161c */
[----:B------:R-:W-:Y:S01]  /*bfee0*/  LOP3.LUT R28, R30, 0xffff, RZ, 0xc0, !PT ;  /* 0x0000ffff1e1c7812 */ /* 0x000fe200078ec0ff */
[----:B------:R-:W3:Y:S01]  /*bfef0*/  LDL.LU R136, [R1+0xd1c] ;  /* 0x000d1c0001887983 */ /* 0x000ee20000300800 */
[----:B------:R-:W-:Y:S02]  /*bff00*/  LOP3.LUT R25, R25, 0xffff, RZ, 0xc0, !PT ;  /* 0x0000ffff19197812 */ /* 0x000fe400078ec0ff */
[----:B------:R-:W-:Y:S02]  /*bff10*/  LOP3.LUT R24, R24, 0xffff, RZ, 0xc0, !PT ;  /* 0x0000ffff18187812 */ /* 0x000fe400078ec0ff */
[----:B0-----:R-:W-:Y:S02]  /*bff20*/  PRMT R8, R28, 0x3340, R25 ;  /* 0x000033401c087816 */ /* 0x001fe40000000019 */
[----:B----4-:R-:W-:-:S02]  /*bff30*/  LOP3.LUT R29, R44, 0xffff, RZ, 0xc0, !PT ;  /* 0x0000ffff2c1d7812 */ /* 0x010fc400078ec0ff */
[----:B------:R-:W-:Y:S02]  /*bff40*/  LOP3.LUT R37, R43, 0xffff, RZ, 0xc0, !PT ;  /* 0x0000ffff2b257812 */ /* 0x000fe400078ec0ff */
[----:B------:R-:W-:Y:S02]  /*bff50*/  LOP3.LUT R28, R137, 0xffff, RZ, 0xc0, !PT ;  /* 0x0000ffff891c7812 */ /* 0x000fe400078ec0ff */
[----:B------:R-:W-:Y:S02]  /*bff60*/  PRMT R150, R24, 0x3340, R150 ;  /* 0x0000334018967816 */ /* 0x000fe40000000096 */
[----:B------:R-:W-:Y:S02]  /*bff70*/  PRMT R24, R37, 0x3340, R0 ;  /* 0x0000334025187816 */ /* 0x000fe40000000000 */
[----:B------:R-:W-:Y:S01]  /*bff80*/  PRMT R25, R29, 0x3340, R28 ;  /* 0x000033401d197816 */ /* 0x000fe2000000001c */
[----:B------:R0:W-:Y:S03]  /*bff90*/  STL [R1+0x238], R8 ;  /* 0x0002380801007387 */ /* 0x0001e60000100800 */
[----:B0-----:R-:W-:-:S02]  /*bffa0*/  PRMT R8, R25, 0x5410, R24 ;  /* 0x0000541019087816 */ /* 0x001fc40000000018 */
[----:B------:R-:W-:-:S03]  /*bffb0*/  LOP3.LUT R83, R18, 0xffff, RZ, 0xc0, !PT ;  /* 0x0000ffff12537812 */ /* 0x000fc600078ec0ff */
[----:B------:R0:W-:Y:S04]  /*bffc0*/  STL [R1+0x4718], R8 ;  /* 0x0047180801007387 */ /* 0x0001e80000100800 */
[----:B------:R-:W4:Y:S01]  /*bffd0*/  LDL.LU R18, [R1+0x4c34] ;  /* 0x004c340001127983 */ /* 0x000f220000300800 */
[----:B------:R-:W-:-:S03]  /*bffe0*/  LOP3.LUT R114, R148, 0xffff, RZ, 0xc0, !PT ;  /* 0x0000ffff94727812 */ /* 0x000fc600078ec0ff */
[----:B------:R-:W4:Y:S04]  /*bfff0*/  LDL.LU R137, [R1+0x58] ;  /* 0x0000580001897983 */ /* 0x000f280000300800 */
[----:B------:R-:W4:Y:S01]  /*c0000*/  LDL.LU R148, [R1+0x4950] ;  /* 0x0049500001947983 */ /* 0x000f220000300800 */
        /* <DEDUP_REMOVED lines=9> */
[----:B0-----:R-:W-:-:S03]  /*c00a0*/  PRMT R8, R25, 0x3340, R24 ;  /* 0x0000334019087816 */ /* 0x001fc60000000018 */
[----:B------:R-:W-:Y:S01]  /*c00b0*/  STL [R1+0x32c], R9 ;  /* 0x00032c0901007387 */ /* 0x000fe20000100800 */
[----:B------:R-:W-:Y:S02]  /*c00c0*/  LOP3.LUT R30, R139, 0xffff, RZ, 0xc0, !PT ;  /* 0x0000ffff8b1e7812 */ /* 0x000fe400078ec0ff */
[----:B------:R-:W-:-:S04]  /*c00d0*/  LOP3.LUT R28, R138, 0xffff, RZ, 0xc0, !PT ;  /* 0x0000ffff8a1c7812 */ /* 0x000fc800078ec0ff */
[----:B------:R-:W-:Y:S01]  /*c00e0*/  PRMT R24, R28, 0x3340, R0 ;  /* 0x000033401c187816 */ /* 0x000fe20000000000 */
[----:B------:R3:W-:Y:S01]  /*c00f0*/  STL [R1+0x234], R8 ;  /* 0x0002340801007387 */ /* 0x0007e20000100800 */
[----:B------:R-:W-:Y:S02]  /*c0100*/  SHF.R.U32.HI R34, RZ, 0x8, R30 ;  /* 0x00000008ff227819 */ /* 0x000fe4000001161e */
[----:B--2---:R-:W-:-:S04]  /*c0110*/  LOP3.LUT R29, R144, 0xffff, RZ, 0xc0, !PT ;  /* 0x0000ffff901d7812 */ /* 0x004fc800078ec0ff */
[--C-:B------:R-:W-:Y:S02]  /*c0120*/  PRMT R25, R30, 0x3340, R29.reuse ;  /* 0x000033401e197816 */ /* 0x100fe4000000001d */
[----:B---3--:R-:W-:Y:S02]  /*c0130*/  IADD3 R8, P2, R136, R2, RZ ;  /* 0x0000000288087210 */ /* 0x008fe40007f5e0ff */
[----:B------:R-:W-:Y:S02]  /*c0140*/  PRMT R10, R25, 0x5410, R24 ;  /* 0x00005410190a7816 */ /* 0x000fe40000000018 */
[----:B------:R-:W-:Y:S02]  /*c0150*/  SHF.R.S32.HI R24, RZ, 0x1f, R136 ;  /* 0x0000001fff187819 */ /* 0x000fe40000011488 */
[----:B------:R-:W-:Y:S02]  /*c0160*/  SHF.R.U32.HI R30, RZ, 0x8, R29 ;  /* 0x00000008ff1e7819 */ /* 0x000fe4000001161d */
[----:B------:R-:W-:Y:S01]  /*c0170*/  SHF.R.U32.HI R25, RZ, 0x8, R28 ;  /* 0x00000008ff197819 */ /* 0x000fe2000001161c */
[----:B------:R-:W-:Y:S01]  /*c0180*/  IMAD.X R9, R24, 0x1, R13, P2 ;  /* 0x0000000118097824 */ /* 0x000fe200010e060d */
[----:B------:R-:W-:Y:S01]  /*c0190*/  LOP3.LUT R29, R34, 0xffff, RZ, 0xc0, !PT ;  /* 0x0000ffff221d7812 */ /* 0x000fe200078ec0ff */
[----:B------:R-:W-:Y:S01]  /*c01a0*/  STL [R1+0x4714], R10 ;  /* 0x0047140a01007387 */ /* 0x000fe20000100800 */
[----:B------:R-:W-:-:S03]  /*c01b0*/  LOP3.LUT R28, R30, 0xffff, RZ, 0xc0, !PT ;  /* 0x0000ffff1e1c7812 */ /* 0x000fc600078ec0ff */
[----:B------:R-:W2:Y:S04]  /*c01c0*/  LDL.LU R144, [R1+0x4c50] ;  /* 0x004c500001907983 */ /* 0x000ea80000300800 */
[----:B------:R0:W-:Y:S02]  /*c01d0*/  STL.64 [R1+0x6a0], R8 ;  /* 0x0006a00801007387 */ /* 0x0001e40000100a00 */
[----:B0-----:R-:W-:-:S05]  /*c01e0*/  PRMT R8, R29, 0x3340, R28 ;  /* 0x000033401d087816 */ /* 0x001fca000000001c */
[----:B------:R0:W-:Y:S01]  /*c01f0*/  STL [R1+0x230], R8 ;  /* 0x0002300801007387 */ /* 0x0001e20000100800 */
[----:B----4-:R-:W-:-:S03]  /*c0200*/  LOP3.LUT R30, R18, 0xffff, RZ, 0xc0, !PT ;  /* 0x0000ffff121e7812 */ /* 0x010fc600078ec0ff */
[----:B------:R-:W3:Y:S01]  /*c0210*/  LDL.LU R18, [R1+0x4968] ;  /* 0x0049680001127983 */ /* 0x000ee20000300800 */
[----:B------:R-:W-:Y:S02]  /*c0220*/  LOP3.LUT R25, R25, 0xffff, RZ, 0xc0, !PT ;  /* 0x0000ffff19197812 */ /* 0x000fe400078ec0ff */
[----:B------:R-:W-:Y:S02]  /*c0230*/  LOP3.LUT R34, R137, 0xffff, RZ, 0xc0, !PT ;  /* 0x0000ffff89227812 */ /* 0x000fe400078ec0ff */
[----:B------:R-:W-:Y:S02]  /*c0240*/  LOP3.LUT R29, R148, 0xffff, RZ, 0xc0, !PT ;  /* 0x0000ffff941d7812 */ /* 0x000fe400078ec0ff */
[----:B------:R-:W-:Y:S02]  /*c0250*/  PRMT R149, R25, 0x3340, R149 ;  /* 0x0000334019957816 */ /* 0x000fe40000000095 */
[----:B------:R-:W-:Y:S02]  /*c0260*/  PRMT R25, R34, 0x3340, R0 ;  /* 0x0000334022197816 */ /* 0x000fe40000000000 */
[----:B------:R-:W-:-:S02]  /*c0270*/  PRMT R28, R30, 0x3340, R29 ;  /* 0x000033401e1c7816 */ /* 0x000fc4000000001d */
[----:B0-----:R-:W-:Y:S02]  /*c0280*/  IADD3 R8, P2, R136, R0, RZ ;  /* 0x0000000088087210 */ /* 0x001fe40007f5e0ff */
[----:B------:R-:W-:-:S03]  /*c0290*/  PRMT R10, R28, 0x5410, R25 ;  /* 0x000054101c0a7816 */ /* 0x000fc60000000019 */
[----:B------:R-:W-:Y:S01]  /*c02a0*/  IMAD.X R9, R24, 0x1, R7, P2 ;  /* 0x0000000118097824 */ /* 0x000fe200010e0607 */
[----:B------:R-:W-:Y:S01]  /*c02b0*/  SHF.R.U32.HI R28, RZ, 0x8, R30 ;  /* 0x00000008ff1c7819 */ /* 0x000fe2000001161e */
[----:B------:R0:W-:Y:S01]  /*c02c0*/  STL [R1+0x4710], R10 ;  /* 0x0047100a01007387 */ /* 0x0001e20000100800 */
[----:B------:R-:W-:-:S03]  /*c02d0*/  SHF.R.U32.HI R25, RZ, 0x8, R29 ;  /* 0x00000008ff197819 */ /* 0x000fc6000001161d */
[----:B------:R-:W4:Y:S01]  /*c02e0*/  LDL.LU R45, [R1+0x4f94] ;  /* 0x004f9400012d7983 */ /* 0x000f220000300800 */
[----:B------:R-:W-:-:S03]  /*c02f0*/  LOP3.LUT R28, R28, 0xffff, RZ, 0xc0, !PT ;  /* 0x0000ffff1c1c7812 */ /* 0x000fc600078ec0ff */
[----:B------:R-:W4:Y:S01]  /*c0300*/  LDL.LU R44, [R1+0x46cc] ;  /* 0x0046cc00012c7983 */ /* 0x000f220000300800 */
[----:B------:R-:W-:-:S03]  /*c0310*/  LOP3.LUT R25, R25, 0xffff, RZ, 0xc0, !PT ;  /* 0x0000ffff19197812 */ /* 0x000fc600078ec0ff */
[----:B------:R-:W4:Y:S04]  /*c0320*/  LDL.LU R139, [R1+0x4b1c] ;  /* 0x004b1c00018b7983 */ /* 0x000f280000300800 */
[----:B------:R1:W-:Y:S01]  /*c0330*/  STL.64 [R1+0x698], R8 ;  /* 0x0006980801007387 */ /* 0x0003e20000100a00 */
[----:B0-----:R-:W-:Y:S02]  /*c0340*/  PRMT R10, R28, 0x3340, R25 ;  /* 0x000033401c0a7816 */ /* 0x001fe40000000019 */
[----:B-1----:R-:W-:-:S03]  /*c0350*/  IADD3 R8, P2, R136, R6, RZ ;  /* 0x0000000688087210 */ /* 0x002fc60007f5e0ff */
[----:B------:R-:W-:Y:S02]  /*c0360*/  STL [R1+0x22c], R10 ;  /* 0x00022c0a01007387 */ /* 0x000fe40000100800 */
[----:B------:R-:W-:-:S05]  /*c0370*/  IMAD.X R9, R24, 0x1, R5, P2 ;  /* 0x0000000118097824 */ /* 0x000fca00010e0605 */
[----:B------:R0:W-:Y:S02]  /*c0380*/  STL.64 [R1+0x690], R8 ;  /* 0x0006900801007387 */ /* 0x0001e40000100a00 */
[----:B0-----:R-:W-:-:S05]  /*c0390*/  IADD3 R8, P2, R136, R4, RZ ;  /* 0x0000000488087210 */ /* 0x001fca0007f5e0ff */
[----:B------:R-:W-:Y:S01]  /*c03a0*/  IMAD.X R9, R24, 0x1, R3, P2 ;  /* 0x0000000118097824 */ /* 0x000fe200010e0603 */
[----:B------:R-:W-:-:S04]  /*c03b0*/  SHF.R.U32.HI R24, RZ, 0x8, R34 ;  /* 0x00000008ff187819 */ /* 0x000fc80000011622 */
[----:B------:R-:W-:Y:S01]  /*c03c0*/  LOP3.LUT R24, R24, 0xffff, RZ, 0xc0, !PT ;  /* 0x0000ffff18187812 */ /* 0x000fe200078ec0ff */
[----:B------:R0:W-:Y:S04]  /*c03d0*/  STL.64 [R1+0x688], R8 ;  /* 0x0006880801007387 */ /* 0x0001e80000100a00 */
[----:B------:R-:W4:Y:S01]  /*c03e0*/  LDL.LU R138, [R1+0x4f98] ;  /* 0x004f9800018a7983 */ /* 0x000f220000300800 */
[----:B------:R-:W-:-:S03]  /*c03f0*/  PRMT R147, R24, 0x3340, R147 ;  /* 0x0000334018937816 */ /* 0x000fc60000000093 */
[----:B------:R-:W4:Y:S01]  /*c0400*/  LDL.LU R137, [R1+0x46c8] ;  /* 0x0046c80001897983 */ /* 0x000f220000300800 */
[----:B------:R-:W-:-:S03]  /*c0410*/  LOP3.LUT R82, R17, 0xffff, RZ, 0xc0, !PT ;  /* 0x0000ffff11527812 */ /* 0x000fc600078ec0ff */
[----:B------:R-:W4:Y:S01]  /*c0420*/  LDL.LU R136, [R1+0x4b24] ;  /* 0x004b240001887983 */ /* 0x000f220000300800 */
[----:B--2---:R-:W-:-:S03]  /*c0430*/  LOP3.LUT R25, R144, 0xffff, RZ, 0xc0, !PT ;  /* 0x0000ffff90197812 */ /* 0x004fc600078ec0ff */
[----:B------:R-:W2:Y:S01]  /*c0440*/  LDL.LU R144, [R1+0x4f1c] ;  /* 0x004f1c0001907983 */ /* 0x000ea20000300800 */
[----:B---3--:R-:W-:-:S03]  /*c0450*/  LOP3.LUT R24, R18, 0xffff, RZ, 0xc0, !PT ;  /* 0x0000ffff12187812 */ /* 0x008fc600078ec0ff */
[----:B------:R-:W3:Y:S04]  /*c0460*/  LDL.LU R18, [R1+0x4998] ;  /* 0x0049980001127983 */ /* 0x000ee80000300800 */
[----:B------:R-:W3:Y:S01]  /*c0470*/  LDL.LU R17, [R1+0x5554] ;  /* 0x0055540001117983 */ /* 0x000ee20000300800 */
[--C-:B------:R-:W-:Y:S02]  /*c0480*/  PRMT R91, R25, 0x3340, R24.reuse ;  /* 0x00003340195b7816 */ /* 0x100fe40000000018 */
[----:B------:R-:W-:Y:S01]  /*c0490*/  SHF.R.U32.HI R28, RZ, 0x8, R25 ;  /* 0x00000008ff1c7819 */ /* 0x000fe20000011619 */
[----:B------:R-:W3:Y:S01]  /*c04a0*/  LDL.LU R43, [R1+0xd20] ;  /* 0x000d2000012b7983 */ /* 0x000ee20000300800 */
[----:B------:R-:W-:Y:S02]  /*c04b0*/  SHF.R.U32.HI R24, RZ, 0x8, R24 ;  /* 0x00000008ff187819 */ /* 0x000fe40000011618 */
[----:B------:R-:W-:-:S02]  /*c04c0*/  LOP3.LUT R25, R28, 0xffff, RZ, 0xc0, !PT ;  /* 0x0000ffff1c197812 */ /* 0x000fc400078ec0ff */
[----:B------:R-:W-:-:S04]  /*c04d0*/  LOP3.LUT R24, R24, 0xffff, RZ, 0xc0, !PT ;  /* 0x0000ffff18187812 */ /* 0x000fc800078ec0ff */
[----:B0-----:R-:W-:Y:S02]  /*c04e0*/  PRMT R8, R25, 0x3340, R24 ;  /* 0x0000334019087816 */ /* 0x001fe40000000018 */
[----:B------:R-:W-:-:S04]  /*c04f0*/  SHF.R.U32.HI R24, RZ, 0x8, R82 ;  /* 0x00000008ff187819 */ /* 0x000fc80000011652 */
[----:B------:R-:W-:Y:S02]  /*c0500*/  LOP3.LUT R24, R24, 0xffff, RZ, 0xc0, !PT ;  /* 0x0000ffff18187812 */ /* 0x000fe400078ec0ff */
[----:B----4-:R-:W-:Y:S02]  /*c0510*/  LOP3.LUT R30, R45, 0xffff, RZ, 0xc0, !PT ;  /* 0x0000ffff2d1e7812 */ /* 0x010fe400078ec0ff */
[----:B------:R-:W-:Y:S02]  /*c0520*/  LOP3.LUT R28, R44, 0xffff, RZ, 0xc0, !PT ;  /* 0x0000ffff2c1c7812 */ /* 0x000fe400078ec0ff */
[----:B------:R-:W-:Y:S02]  /*c0530*/  LOP3.LUT R29, R139, 0xffff, RZ, 0xc0, !PT ;  /* 0x0000ffff8b1d7812 */ /* 0x000fe400078ec0ff */
[----:B------:R-:W-:Y:S02]  /*c0540*/  PRMT R146, R24, 0x3340, R146 ;  /* 0x0000334018927816 */ /* 0x000fe40000000092 */
[----:B------:R-:W-:-:S02]  /*c0550*/  PRMT R24, R28, 0x3340, R0 ;  /* 0x000033401c187816 */ /* 0x000fc40000000000 */
[--C-:B------:R-:W-:Y:S01]  /*c0560*/  PRMT R25, R30, 0x3340, R29.reuse ;  /* 0x000033401e197816 */ /* 0x100fe2000000001d */
[----:B------:R0:W-:Y:S01]  /*c0570*/  STL [R1+0x228], R8 ;  /* 0x0002280801007387 */ /* 0x0001e20000100800 */
[----:B------:R-:W-:Y:S02]  /*c0580*/  SHF.R.U32.HI R30, RZ, 0x8, R30 ;  /* 0x00000008ff1e7819 */ /* 0x000fe4000001161e */
[----:B0-----:R-:W-:Y:S02]  /*c0590*/  PRMT R8, R25, 0x5410, R24 ;  /* 0x0000541019087816 */ /* 0x001fe40000000018 */
[----:B------:R-:W-:Y:S02]  /*c05a0*/  SHF.R.U32.HI R25, RZ, 0x8, R29 ;  /* 0x00000008ff197819 */ /* 0x000fe4000001161d */
[----:B------:R-:W-:Y:S02]  /*c05b0*/  SHF.R.U32.HI R24, RZ, 0x8, R28 ;  /* 0x00000008ff187819 */ /* 0x000fe4000001161c */
[----:B------:R-:W-:-:S02]  /*c05c0*/  LOP3.LUT R28, R30, 0xffff, RZ, 0xc0, !PT ;  /* 0x0000ffff1e1c7812 */ /* 0x000fc400078ec0ff */
[----:B------:R-:W-:Y:S01]  /*c05d0*/  LOP3.LUT R25, R25, 0xffff, RZ, 0xc0, !PT ;  /* 0x0000ffff19197812 */ /* 0x000fe200078ec0ff */
[----:B------:R0:W-:Y:S01]  /*c05e0*/  STL [R1+0x4708], R8 ;  /* 0x0047080801007387 */ /* 0x0001e20000100800 */
[----:B------:R-:W-:Y:S02]  /*c05f0*/  SHF.R.U32.HI R148, RZ, 0x8, R37 ;  /* 0x00000008ff947819 */ /* 0x000fe40000011625 */
[----:B0-----:R-:W-:-:S05]  /*c0600*/  PRMT R8, R28, 0x3340, R25 ;  /* 0x000033401c087816 */ /* 0x001fca0000000019 */
[----:B------:R0:W-:Y:S01]  /*c0610*/  STL [R1+0x220], R8 ;  /* 0x0002200801007387 */ /* 0x0001e20000100800 */
[----:B------:R-:W-:Y:S02]  /*c0620*/  LOP3.LUT R34, R138, 0xffff, RZ, 0xc0, !PT ;  /* 0x0000ffff8a227812 */ /* 0x000fe400078ec0ff */
[----:B------:R-:W-:Y:S02]  /*c0630*/  LOP3.LUT R24, R24, 0xffff, RZ, 0xc0, !PT ;  /* 0x0000ffff18187812 */ /* 0x000fe400078ec0ff */
[----:B------:R-:W-:Y:S02]  /*c0640*/  LOP3.LUT R40, R137, 0xffff, RZ, 0xc0, !PT ;  /* 0x0000ffff89287812 */ /* 0x000fe400078ec0ff */
[----:B------:R-:W-:Y:S02]  /*c0650*/  LOP3.LUT R29, R136, 0xffff, RZ, 0xc0, !PT ;  /* 0x0000ffff881d7812 */ /* 0x000fe400078ec0ff */
[----:B------:R-:W-:Y:S02]  /*c0660*/  PRMT R145, R24, 0x3340, R145 ;  /* 0x0000334018917816 */ /* 0x000fe40000000091 */
[----:B------:R-:W-:-:S02]  /*c0670*/  PRMT R24, R40, 0x3340, R0 ;  /* 0x0000334028187816 */ /* 0x000fc40000000000 */
[----:B------:R-:W-:-:S04]  /*c0680*/  PRMT R25, R34, 0x3340, R29 ;  /* 0x0000334022197816 */ /* 0x000fc8000000001d */
[----:B0-----:R-:W-:Y:S02]  /*c0690*/  PRMT R8, R25, 0x5410, R24 ;  /* 0x0000541019087816 */ /* 0x001fe40000000018 */
[----:B--2---:R-:W-:Y:S02]  /*c06a0*/  LOP3.LUT R30, R144, 0xffff, RZ, 0xc0, !PT ;  /* 0x0000ffff901e7812 */ /* 0x004fe400078ec0ff */
[----:B---3--:R-:W-:Y:S02]  /*c06b0*/  LOP3.LUT R37, R17, 0xffff, RZ, 0xc0, !PT ;  /* 0x0000ffff11257812 */ /* 0x008fe400078ec0ff */
[----:B------:R-:W2:Y:S04]  /*c06c0*/  LDL.LU R17, [R1+0x5550] ;  /* 0x0055500001117983 */ /* 0x000ea80000300800 */
[----:B------:R-:W3:Y:S04]  /*c06d0*/  LDL.LU R139, [R1+0x4cbc] ;  /* 0x004cbc00018b7983 */ /* 0x000ee80000300800 */
[----:B------:R-:W4:Y:S01]  /*c06e0*/  LDL.LU R138, [R1+0x49b0] ;  /* 0x0049b000018a7983 */ /* 0x000f220000300800 */
[----:B------:R-:W-:-:S02]  /*c06f0*/  LOP3.LUT R28, R18, 0xffff, RZ, 0xc0, !PT ;  /* 0x0000ffff121c7812 */ /* 0x000fc400078ec0ff */
[----:B------:R-:W-:Y:S02]  /*c0700*/  PRMT R24, R37, 0x3340, R0 ;  /* 0x0000334025187816 */ /* 0x000fe40000000000 */
[----:B------:R-:W-:-:S04]  /*c0710*/  PRMT R25, R30, 0x3340, R28 ;  /* 0x000033401e197816 */ /* 0x000fc8000000001c */
[----:B------:R-:W-:Y:S01]  /*c0720*/  PRMT R10, R25, 0x5410, R24 ;  /* 0x00005410190a7816 */ /* 0x000fe20000000018 */
[----:B------:R0:W-:Y:S04]  /*c0730*/  STL [R1+0x4704], R8 ;  /* 0x0047040801007387 */ /* 0x0001e80000100800 */
[----:B------:R-:W-:Y:S04]  /*c0740*/  STL [R1+0x4700], R10 ;  /* 0x0047000a01007387 */ /* 0x000fe80000100800 */
[----:B------:R-:W2:Y:S04]  /*c0750*/  LDL.LU R137, [R1+0x4fb4] ;  /* 0x004fb40001897983 */ /* 0x000ea80000300800 */
[----:B------:R-:W2:Y:S04]  /*c0760*/  LDL.LU R136, [R1+0x46f8] ;  /* 0x0046f80001887983 */ /* 0x000ea80000300800 */
[----:B------:R-:W2:Y:S01]  /*c0770*/  LDL.LU R18, [R1+0x4b5c] ;  /* 0x004b5c0001127983 */ /* 0x000ea20000300800 */
[----:B------:R-:W-:-:S02]  /*c0780*/  SHF.R.S32.HI R24, RZ, 0x1f, R43 ;  /* 0x0000001fff187819 */ /* 0x000fc4000001142b */
[----:B0-----:R-:W-:Y:S02]  /*c0790*/  IADD3 R8, P2, R43, R2, RZ ;  /* 0x000000022b087210 */ /* 0x001fe40007f5e0ff */
[----:B------:R-:W-:Y:S02]  /*c07a0*/  SHF.R.U32.HI R34, RZ, 0x8, R34 ;  /* 0x00000008ff227819 */ /* 0x000fe40000011622 */
[----:B------:R-:W-:Y:S01]  /*c07b0*/  SHF.R.U32.HI R25, RZ, 0x8, R29 ;  /* 0x00000008ff197819 */ /* 0x000fe2000001161d */
[----:B------:R-:W-:Y:S01]  /*c07c0*/  IMAD.X R9, R24, 0x1, R13, P2 ;  /* 0x0000000118097824 */ /* 0x000fe200010e060d */
[----:B------:R-:W-:Y:S02]  /*c07d0*/  SHF.R.U32.HI R30, RZ, 0x8, R30 ;  /* 0x00000008ff1e7819 */ /* 0x000fe4000001161e */
[----:B------:R-:W-:Y:S02]  /*c07e0*/  SHF.R.U32.HI R29, RZ, 0x8, R28 ;  /* 0x00000008ff1d7819 */ /* 0x000fe4000001161c */
[----:B------:R0:W-:Y:S01]  /*c07f0*/  STL.64 [R1+0x680], R8 ;  /* 0x0006800801007387 */ /* 0x0001e20000100a00 */
[----:B------:R-:W-:-:S02]  /*c0800*/  LOP3.LUT R28, R34, 0xffff, RZ, 0xc0, !PT ;  /* 0x0000ffff221c7812 */ /* 0x000fc400078ec0ff */
[----:B------:R-:W-:Y:S02]  /*c0810*/  LOP3.LUT R25, R25, 0xffff, RZ, 0xc0, !PT ;  /* 0x0000ffff19197812 */ /* 0x000fe400078ec0ff */
[----:B------:R-:W-:Y:S02]  /*c0820*/  LOP3.LUT R30, R30, 0xffff, RZ, 0xc0, !PT ;  /* 0x0000ffff1e1e7812 */ /* 0x000fe400078ec0ff */
[----:B------:R-:W-:Y:S02]  /*c0830*/  LOP3.LUT R29, R29, 0xffff, RZ, 0xc0, !PT ;  /* 0x0000ffff1d1d7812 */ /* 0x000fe400078ec0ff */
[----:B------:R-:W-:Y:S02]  /*c0840*/  PRMT R11, R28, 0x3340, R25 ;  /* 0x000033401c0b7816 */ /* 0x000fe40000000019 */
[----:B0-----:R-:W-:Y:S02]  /*c0850*/  IADD3 R8, P2, R43, R0, RZ ;  /* 0x000000002b087210 */ /* 0x001fe40007f5e0ff */
[----:B------:R-:W-:-:S02]  /*c0860*/  PRMT R10, R30, 0x3340, R29 ;  /* 0x000033401e0a7816 */ /* 0x000fc4000000001d */
[----:B------:R-:W-:Y:S01]  /*c0870*/  SHF.R.U32.HI R25, RZ, 0x8, R40 ;  /* 0x00000008ff197819 */ /* 0x000fe20000011628 */
[----:B------:R-:W-:Y:S01]  /*c0880*/  IMAD.X R9, R24, 0x1, R7, P2 ;  /* 0x0000000118097824 */ /* 0x000fe200010e0607 */
[----:B------:R-:W-:Y:S01]  /*c0890*/  STL [R1+0x21c], R11 ;  /* 0x00021c0b01007387 */ /* 0x000fe20000100800 */
[----:B------:R-:W-:Y:S02]  /*c08a0*/  LOP3.LUT R161, R16, 0xffff, RZ, 0xc0, !PT ;  /* 0x0000ffff10a17812 */ /* 0x000fe400078ec0ff */
[----:B------:R-:W-:Y:S01]  /*c08b0*/  LOP3.LUT R25, R25, 0xffff, RZ, 0xc0, !PT ;  /* 0x0000ffff19197812 */ /* 0x000fe200078ec0ff */
[----:B------:R-:W-:Y:S04]  /*c08c0*/  STL [R1+0x218], R10 ;  /* 0x0002180a01007387 */ /* 0x000fe80000100800 */
[----:B------:R0:W-:Y:S01]  /*c08d0*/  STL.64 [R1+0x678], R8 ;  /* 0x0006780801007387 */ /* 0x0001e20000100a00 */
[----:B------:R-:W-:-:S03]  /*c08e0*/  PRMT R143, R25, 0x3340, R143 ;  /* 0x00003340198f7816 */ /* 0x000fc6000000008f */
[----:B------:R-:W2:Y:S01]  /*c08f0*/  LDL.LU R16, [R1+0x554c] ;  /* 0x00554c0001107983 */ /* 0x000ea20000300800 */
[----:B------:R-:W-:Y:S02]  /*c0900*/  PRMT R25, R161, 0x3340, R0 ;  /* 0x00003340a1197816 */ /* 0x000fe40000000000 */
[----:B0-----:R-:W-:-:S05]  /*c0910*/  IADD3 R8, P2, R43, R6, RZ ;  /* 0x000000062b087210 */ /* 0x001fca0007f5e0ff */
[----:B------:R-:W-:Y:S01]  /*c0920*/  IMAD.X R9, R24, 0x1, R5, P2 ;  /* 0x0000000118097824 */ /* 0x000fe200010e0605 */
[----:B---3--:R-:W-:Y:S02]  /*c0930*/  LOP3.LUT R30, R139, 0xffff, RZ, 0xc0, !PT ;  /* 0x0000ffff8b1e7812 */ /* 0x008fe400078ec0ff */
[----:B------:R-:W3:Y:S01]  /*c0940*/  LDL.LU R139, [R1+0x4f40] ;  /* 0x004f4000018b7983 */ /* 0x000ee20000300800 */
[----:B----4-:R-:W-:-:S03]  /*c0950*/  LOP3.LUT R29, R138, 0xffff, RZ, 0xc0, !PT ;  /* 0x0000ffff8a1d7812 */ /* 0x010fc600078ec0ff */
[----:B------:R-:W4:Y:S01]  /*c0960*/  LDL.LU R138, [R1+0x49d0] ;  /* 0x0049d000018a7983 */ /* 0x000f220000300800 */
[----:B------:R-:W-:-:S03]  /*c0970*/  PRMT R28, R30, 0x3340, R29 ;  /* 0x000033401e1c7816 */ /* 0x000fc6000000001d */
[----:B------:R-:W4:Y:S01]  /*c0980*/  LDL.LU R44, [R1+0xd24] ;  /* 0x000d2400012c7983 */ /* 0x000f220000300800 */
        /* <DEDUP_REMOVED lines=10> */
[----:B--2---:R-:W-:Y:S02]  /*c0a30*/  LOP3.LUT R30, R137, 0xffff, RZ, 0xc0, !PT ;  /* 0x0000ffff891e7812 */ /* 0x004fe400078ec0ff */
[----:B------:R-:W-:Y:S02]  /*c0a40*/  LOP3.LUT R28, R136, 0xffff, RZ, 0xc0, !PT ;  /* 0x0000ffff881c7812 */ /* 0x000fe400078ec0ff */
[----:B------:R-:W-:-:S02]  /*c0a50*/  LOP3.LUT R29, R18, 0xffff, RZ, 0xc0, !PT ;  /* 0x0000ffff121d7812 */ /* 0x000fc400078ec0ff */
[----:B0-----:R-:W-:-:S05]  /*c0a60*/  PRMT R8, R25, 0x3340, R24 ;  /* 0x0000334019087816 */ /* 0x001fca0000000018 */
[----:B------:R0:W-:Y:S04]  /*c0a70*/  STL [R1+0x30c], R8 ;  /* 0x00030c0801007387 */ /* 0x0001e80000100800 */
[----:B------:R-:W2:Y:S04]  /*c0a80*/  LDL.LU R137, [R1+0x4fc4] ;  /* 0x004fc40001897983 */ /* 0x000ea80000300800 */
[----:B------:R-:W2:Y:S04]  /*c0a90*/  LDL.LU R136, [R1+0x46d8] ;  /* 0x0046d80001887983 */ /* 0x000ea80000300800 */
[----:B------:R-:W2:Y:S01]  /*c0aa0*/  LDL.LU R18, [R1+0x4b74] ;  /* 0x004b740001127983 */ /* 0x000ea20000300800 */
[----:B------:R-:W-:-:S02]  /*c0ab0*/  PRMT R24, R28, 0x3340, R0 ;  /* 0x000033401c187816 */ /* 0x000fc40000000000 */
[--C-:B------:R-:W-:Y:S02]  /*c0ac0*/  PRMT R25, R30, 0x3340, R29.reuse ;  /* 0x000033401e197816 */ /* 0x100fe4000000001d */
[----:B------:R-:W-:Y:S02]  /*c0ad0*/  SHF.R.U32.HI R28, RZ, 0x8, R28 ;  /* 0x00000008ff1c7819 */ /* 0x000fe4000001161c */
[----:B0-----:R-:W-:Y:S02]  /*c0ae0*/  PRMT R8, R25, 0x5410, R24 ;  /* 0x0000541019087816 */ /* 0x001fe40000000018 */
[----:B------:R-:W-:Y:S02]  /*c0af0*/  SHF.R.U32.HI R25, RZ, 0x8, R30 ;  /* 0x00000008ff197819 */ /* 0x000fe4000001161e */
[----:B------:R-:W-:Y:S02]  /*c0b00*/  SHF.R.U32.HI R24, RZ, 0x8, R29 ;  /* 0x00000008ff187819 */ /* 0x000fe4000001161d */
[----:B------:R-:W-:-:S02]  /*c0b10*/  LOP3.LUT R28, R28, 0xffff, RZ, 0xc0, !PT ;  /* 0x0000ffff1c1c7812 */ /* 0x000fc400078ec0ff */
[----:B------:R-:W-:Y:S02]  /*c0b20*/  LOP3.LUT R25, R25, 0xffff, RZ, 0xc0, !PT ;  /* 0x0000ffff19197812 */ /* 0x000fe400078ec0ff */
[----:B------:R-:W-:Y:S02]  /*c0b30*/  LOP3.LUT R24, R24, 0xffff, RZ, 0xc0, !PT ;  /* 0x0000ffff18187812 */ /* 0x000fe400078ec0ff */
[----:B------:R-:W-:Y:S02]  /*c0b40*/  PRMT R141, R28, 0x3340, R141 ;  /* 0x000033401c8d7816 */ /* 0x000fe4000000008d */
[----:B------:R-:W-:Y:S01]  /*c0b50*/  LOP3.LUT R28, R16, 0xffff, RZ, 0xc0, !PT ;  /* 0x0000ffff101c7812 */ /* 0x000fe200078ec0ff */
[----:B------:R0:W-:Y:S02]  /*c0b60*/  STL [R1+0x46f4], R8 ;  /* 0x0046f40801007387 */ /* 0x0001e40000100800 */
[----:B0-----:R-:W-:Y:S02]  /*c0b70*/  PRMT R8, R25, 0x3340, R24 ;  /* 0x0000334019087816 */ /* 0x001fe40000000018 */
[----:B------:R-:W-:-:S03]  /*c0b80*/  PRMT R24, R28, 0x3340, R0 ;  /* 0x000033401c187816 */ /* 0x000fc60000000000 */
[----:B------:R0:W-:Y:S04]  /*c0b90*/  STL [R1+0x210], R8 ;  /* 0x0002100801007387 */ /* 0x0001e80000100800 */
[----:B------:R-:W2:Y:S01]  /*c0ba0*/  LDL.LU R16, [R1+0x5548] ;  /* 0x0055480001107983 */ /* 0x000ea20000300800 */
[----:B---3--:R-:W-:Y:S02]  /*c0bb0*/  LOP3.LUT R30, R139, 0xffff, RZ, 0xc0, !PT ;  /* 0x0000ffff8b1e7812 */ /* 0x008fe400078ec0ff */
[----:B----4-:R-:W-:-:S04]  /*c0bc0*/  LOP3.LUT R29, R138, 0xffff, RZ, 0xc0, !PT ;  /* 0x0000ffff8a1d7812 */ /* 0x010fc800078ec0ff */
[----:B------:R-:W-:-:S04]  /*c0bd0*/  PRMT R25, R30, 0x3340, R29 ;  /* 0x000033401e197816 */ /* 0x000fc8000000001d */
[----:B------:R-:W-:-:S05]  /*c0be0*/  PRMT R10, R25, 0x5410, R24 ;  /* 0x00005410190a7816 */ /* 0x000fca0000000018 */
[----:B------:R-:W-:Y:S04]  /*c0bf0*/  STL [R1+0x46f0], R10 ;  /* 0x0046f00a01007387 */ /* 0x000fe80000100800 */
[----:B------:R-:W3:Y:S04]  /*c0c00*/  LDL.LU R46, [R1+0x4f48] ;  /* 0x004f4800012e7983 */ /* 0x000ee80000300800 */
[----:B------:R-:W4:Y:S01]  /*c0c10*/  LDL.LU R45, [R1+0x49ec] ;  /* 0x0049ec00012d7983 */ /* 0x000f220000300800 */
[----:B------:R-:W-:Y:S02]  /*c0c20*/  SHF.R.S32.HI R24, RZ, 0x1f, R44 ;  /* 0x0000001fff187819 */ /* 0x000fe4000001142c */
[----:B0-----:R-:W-:-:S02]  /*c0c30*/  IADD3 R8, P2, R44, R2, RZ ;  /* 0x000000022c087210 */ /* 0x001fc40007f5e0ff */
[----:B------:R-:W-:Y:S02]  /*c0c40*/  SHF.R.U32.HI R25, RZ, 0x8, R29 ;  /* 0x00000008ff197819 */ /* 0x000fe4000001161d */
[----:B------:R-:W-:Y:S02]  /*c0c50*/  SHF.R.U32.HI R29, RZ, 0x8, R28 ;  /* 0x00000008ff1d7819 */ /* 0x000fe4000001161c */
[----:B------:R-:W-:Y:S01]  /*c0c60*/  SHF.R.U32.HI R30, RZ, 0x8, R30 ;  /* 0x00000008ff1e7819 */ /* 0x000fe2000001161e */
[----:B------:R-:W-:Y:S01]  /*c0c70*/  IMAD.X R9, R24, 0x1, R13, P2 ;  /* 0x0000000118097824 */ /* 0x000fe200010e060d */
[----:B------:R-:W-:Y:S02]  /*c0c80*/  LOP3.LUT R29, R29, 0xffff, RZ, 0xc0, !PT ;  /* 0x0000ffff1d1d7812 */ /* 0x000fe400078ec0ff */
[----:B------:R-:W-:Y:S02]  /*c0c90*/  LOP3.LUT R28, R30, 0xffff, RZ, 0xc0, !PT ;  /* 0x0000ffff1e1c7812 */ /* 0x000fe400078ec0ff */
[----:B------:R-:W-:Y:S01]  /*c0ca0*/  LOP3.LUT R25, R25, 0xffff, RZ, 0xc0, !PT ;  /* 0x0000ffff19197812 */ /* 0x000fe200078ec0ff */
[----:B------:R0:W-:Y:S01]  /*c0cb0*/  STL.64 [R1+0x660], R8 ;  /* 0x0006600801007387 */ /* 0x0001e20000100a00 */
[----:B------:R-:W-:-:S02]  /*c0cc0*/  PRMT R127, R29, 0x3340, R127 ;  /* 0x000033401d7f7816 */ /* 0x000fc4000000007f */
[----:B0-----:R-:W-:Y:S02]  /*c0cd0*/  PRMT R8, R28, 0x3340, R25 ;  /* 0x000033401c087816 */ /* 0x001fe40000000019 */
[----:B--2---:R-:W-:Y:S02]  /*c0ce0*/  LOP3.LUT R34, R137, 0xffff, RZ, 0xc0, !PT ;  /* 0x0000ffff89227812 */ /* 0x004fe400078ec0ff */
[----:B------:R-:W-:Y:S02]  /*c0cf0*/  LOP3.LUT R29, R136, 0xffff, RZ, 0xc0, !PT ;  /* 0x0000ffff881d7812 */ /* 0x000fe400078ec0ff */
[----:B------:R-:W-:Y:S02]  /*c0d00*/  LOP3.LUT R30, R18, 0xffff, RZ, 0xc0, !PT ;  /* 0x0000ffff121e7812 */ /* 0x000fe400078ec0ff */
[----:B------:R-:W-:Y:S02]  /*c0d10*/  PRMT R25, R29, 0x3340, R0 ;  /* 0x000033401d197816 */ /* 0x000fe40000000000 */
[----:B------:R-:W-:Y:S01]  /*c0d20*/  PRMT R28, R34, 0x3340, R30 ;  /* 0x00003340221c7816 */ /* 0x000fe2000000001e */
[----:B------:R0:W-:Y:S03]  /*c0d30*/  STL [R1+0x20c], R8 ;  /* 0x00020c0801007387 */ /* 0x0001e60000100800 */
[----:B------:R-:W-:-:S02]  /*c0d40*/  PRMT R10, R28, 0x5410, R25 ;  /* 0x000054101c0a7816 */ /* 0x000fc40000000019 */
[----:B0-----:R-:W-:-:S03]  /*c0d50*/  IADD3 R8, P2, R44, R0, RZ ;  /* 0x000000002c087210 */ /* 0x001fc60007f5e0ff */
[----:B------:R-:W-:Y:S02]  /*c0d60*/  STL [R1+0x46ec], R10 ;  /* 0x0046ec0a01007387 */ /* 0x000fe40000100800 */
[----:B------:R-:W-:Y:S02]  /*c0d70*/  IMAD.X R9, R24, 0x1, R7, P2 ;  /* 0x0000000118097824 */ /* 0x000fe400010e0607 */
[----:B------:R-:W2:Y:S04]  /*c0d80*/  LDL.LU R43, [R1+0x4fd8] ;  /* 0x004fd800012b7983 */ /* 0x000ea80000300800 */
[----:B------:R-:W2:Y:S04]  /*c0d90*/  LDL.LU R139, [R1+0x4820] ;  /* 0x00482000018b7983 */ /* 0x000ea80000300800 */
[----:B------:R-:W2:Y:S04]  /*c0da0*/  LDL.LU R138, [R1+0x4b90] ;  /* 0x004b9000018a7983 */ /* 0x000ea80000300800 */
[----:B------:R0:W-:Y:S04]  /*c0db0*/  STL.64 [R1+0x658], R8 ;  /* 0x0006580801007387 */ /* 0x0001e80000100a00 */
[----:B------:R-:W2:Y:S04]  /*c0dc0*/  LDL.LU R137, [R1+0x4fdc] ;  /* 0x004fdc0001897983 */ /* 0x000ea80000300800 */
[----:B------:R-:W2:Y:S04]  /*c0dd0*/  LDL.LU R136, [R1+0x481c] ;  /* 0x00481c0001887983 */ /* 0x000ea80000300800 */
[----:B------:R-:W2:Y:S01]  /*c0de0*/  LDL.LU R18, [R1+0x4b9c] ;  /* 0x004b9c0001127983 */ /* 0x000ea20000300800 */
[----:B------:R-:W-:-:S02]  /*c0df0*/  SHF.R.U32.HI R28, RZ, 0x8, R34 ;  /* 0x00000008ff1c7819 */ /* 0x000fc40000011622 */
[----:B------:R-:W-:Y:S02]  /*c0e00*/  SHF.R.U32.HI R25, RZ, 0x8, R30 ;  /* 0x00000008ff197819 */ /* 0x000fe4000001161e */
[----:B------:R-:W-:Y:S02]  /*c0e10*/  SHF.R.U32.HI R29, RZ, 0x8, R29 ;  /* 0x00000008ff1d7819 */ /* 0x000fe4000001161d */
[----:B------:R-:W-:Y:S02]  /*c0e20*/  LOP3.LUT R28, R28, 0xffff, RZ, 0xc0, !PT ;  /* 0x0000ffff1c1c7812 */ /* 0x000fe400078ec0ff */
[----:B------:R-:W-:Y:S02]  /*c0e30*/  LOP3.LUT R25, R25, 0xffff, RZ, 0xc0, !PT ;  /* 0x0000ffff19197812 */ /* 0x000fe400078ec0ff */
[----:B------:R-:W-:Y:S02]  /*c0e40*/  LOP3.LUT R29, R29, 0xffff, RZ, 0xc0, !PT ;  /* 0x0000ffff1d1d7812 */ /* 0x000fe400078ec0ff */
[----:B------:R-:W-:-:S02]  /*c0e50*/  SHF.R.U32.HI R214, RZ, 0x8, R174 ;  /* 0x00000008ffd67819 */ /* 0x000fc400000116ae */
[----:B0-----:R-:W-:Y:S02]  /*c0e60*/  PRMT R8, R28, 0x3340, R25 ;  /* 0x000033401c087816 */ /* 0x001fe40000000019 */
[----:B------:R-:W-:Y:S02]  /*c0e70*/  PRMT R109, R29, 0x3340, R109 ;  /* 0x000033401d6d7816 */ /* 0x000fe4000000006d */
[----:B------:R-:W-:Y:S01]  /*c0e80*/  LOP3.LUT R174, R17, 0xffff, RZ, 0xc0, !PT ;  /* 0x0000ffff11ae7812 */ /* 0x000fe200078ec0ff */
[----:B------:R0:W-:Y:S03]  /*c0e90*/  STL [R1+0x208], R8 ;  /* 0x0002080801007387 */ /* 0x0001e60000100800 */
[----:B------:R-:W-:Y:S01]  /*c0ea0*/  PRMT R25, R174, 0x3340, R0 ;  /* 0x00003340ae197816 */ /* 0x000fe20000000000 */
[----:B------:R-:W2:Y:S01]  /*c0eb0*/  LDL.LU R17, [R1+0x5544] ;  /* 0x0055440001117983 */ /* 0x000ea20000300800 */
[----:B0-----:R-:W-:-:S05]  /*c0ec0*/  IADD3 R8, P2, R44, R6, RZ ;  /* 0x000000062c087210 */ /* 0x001fca0007f5e0ff */
[----:B------:R-:W-:Y:S01]  /*c0ed0*/  IMAD.X R9, R24, 0x1, R5, P2 ;  /* 0x0000000118097824 */ /* 0x000fe200010e0605 */
[----:B---3--:R-:W-:Y:S02]  /*c0ee0*/  LOP3.LUT R30, R46, 0xffff, RZ, 0xc0, !PT ;  /* 0x0000ffff2e1e7812 */ /* 0x008fe400078ec0ff */
[----:B----4-:R-:W-:-:S04]  /*c0ef0*/  LOP3.LUT R29, R45, 0xffff, RZ, 0xc0, !PT ;  /* 0x0000ffff2d1d7812 */ /* 0x010fc800078ec0ff */
[----:B------:R-:W-:-:S04]  /*c0f00*/  PRMT R28, R30, 0x3340, R29 ;  /* 0x000033401e1c7816 */ /* 0x000fc8000000001d */
[----:B------:R-:W-:-:S05]  /*c0f10*/  PRMT R10, R28, 0x5410, R25 ;  /* 0x000054101c0a7816 */ /* 0x000fca0000000019 */
[----:B------:R-:W-:Y:S04]  /*c0f20*/  STL [R1+0x46e8], R10 ;  /* 0x0046e80a01007387 */ /* 0x000fe80000100800 */
[----:B------:R-:W3:Y:S04]  /*c0f30*/  LDL.LU R45, [R1+0xd28] ;  /* 0x000d2800012d7983 */ /* 0x000ee80000300800 */
        /* <DEDUP_REMOVED lines=8> */
[----:B------:R0:W-:Y:S04]  /*c0fc0*/  STL.64 [R1+0x648], R8 ;  /* 0x0006480801007387 */ /* 0x0001e80000100a00 */
[----:B------:R-:W-:Y:S01]  /*c0fd0*/  STL [R1+0x5418], R222 ;  /* 0x005418de01007387 */ /* 0x000fe20000100800 */
[----:B--2---:R-:W-:-:S03]  /*c0fe0*/  LOP3.LUT R34, R43, 0xffff, RZ, 0xc0, !PT ;  /* 0x0000ffff2b227812 */ /* 0x004fc600078ec0ff */
[----:B------:R-:W2:Y:S01]  /*c0ff0*/  LDL.LU R43, [R1+0x4f60] ;  /* 0x004f6000012b7983 */ /* 0x000ea20000300800 */
[----:B------:R-:W-:-:S03]  /*c1000*/  LOP3.LUT R30, R137, 0xffff, RZ, 0xc0, !PT ;  /* 0x0000ffff891e7812 */ /* 0x000fc600078ec0ff */
[----:B------:R-:W4:Y:S01]  /*c1010*/  LDL.LU R137, [R1+0x4a34] ;  /* 0x004a340001897983 */ /* 0x000f220000300800 */
[----:B------:R-:W-:Y:S02]  /*c1020*/  LOP3.LUT R40, R139, 0xffff, RZ, 0xc0, !PT ;  /* 0x0000ffff8b287812 */ /* 0x000fe400078ec0ff */
[----:B------:R-:W-:Y:S02]  /*c1030*/  LOP3.LUT R29, R138, 0xffff, RZ, 0xc0, !PT ;  /* 0x0000ffff8a1d7812 */ /* 0x000fe400078ec0ff */
[----:B------:R-:W-:Y:S02]  /*c1040*/  PRMT R24, R40, 0x3340, R0 ;  /* 0x0000334028187816 */ /* 0x000fe40000000000 */
[----:B------:R-:W-:Y:S02]  /*c1050*/  PRMT R25, R34, 0x3340, R29 ;  /* 0x0000334022197816 */ /* 0x000fe4000000001d */
[----:B------:R-:W-:Y:S02]  /*c1060*/  SHF.R.U32.HI R144, RZ, 0x8, R37 ;  /* 0x00000008ff907819 */ /* 0x000fe40000011625 */
[----:B------:R-:W-:-:S02]  /*c1070*/  LOP3.LUT R37, R136, 0xffff, RZ, 0xc0, !PT ;  /* 0x0000ffff88257812 */ /* 0x000fc400078ec0ff */
[----:B------:R-:W-:Y:S02]  /*c1080*/  LOP3.LUT R28, R18, 0xffff, RZ, 0xc0, !PT ;  /* 0x0000ffff121c7812 */ /* 0x000fe400078ec0ff */
[----:B0-----:R-:W-:Y:S02]  /*c1090*/  PRMT R8, R25, 0x5410, R24 ;  /* 0x0000541019087816 */ /* 0x001fe40000000018 */
[----:B------:R-:W-:Y:S02]  /*c10a0*/  PRMT R24, R37, 0x3340, R0 ;  /* 0x0000334025187816 */ /* 0x000fe40000000000 */
[----:B------:R-:W-:Y:S01]  /*c10b0*/  PRMT R25, R30, 0x3340, R28 ;  /* 0x000033401e197816 */ /* 0x000fe2000000001c */
[----:B------:R0:W-:Y:S03]  /*c10c0*/  STL [R1+0x46e4], R8 ;  /* 0x0046e40801007387 */ /* 0x0001e60000100800 */
[----:B0-----:R-:W-:-:S02]  /*c10d0*/  PRMT R8, R25, 0x5410, R24 ;  /* 0x0000541019087816 */ /* 0x001fc40000000018 */
[----:B------:R-:W-:Y:S02]  /*c10e0*/  SHF.R.U32.HI R25, RZ, 0x8, R30 ;  /* 0x00000008ff197819 */ /* 0x000fe4000001161e */
[----:B------:R-:W-:Y:S01]  /*c10f0*/  SHF.R.U32.HI R24, RZ, 0x8, R28 ;  /* 0x00000008ff187819 */ /* 0x000fe2000001161c */
[----:B------:R0:W-:Y:S01]  /*c1100*/  STL [R1+0x46e0], R8 ;  /* 0x0046e00801007387 */ /* 0x0001e20000100800 */
[----:B------:R-:W-:Y:S02]  /*c1110*/  LOP3.LUT R25, R25, 0xffff, RZ, 0xc0, !PT ;  /* 0x0000ffff19197812 */ /* 0x000fe400078ec0ff */
[----:B------:R-:W-:Y:S01]  /*c1120*/  LOP3.LUT R24, R24, 0xffff, RZ, 0xc0, !PT ;  /* 0x0000ffff18187812 */ /* 0x000fe200078ec0ff */
[----:B------:R-:W4:Y:S03]  /*c1130*/  LDL.LU R136, [R1+0x4ff4] ;  /* 0x004ff40001887983 */ /* 0x000f260000300800 */
[----:B------:R-:W-:-:S02]  /*c1140*/  PRMT R9, R25, 0x3340, R24 ;  /* 0x0000334019097816 */ /* 0x000fc40000000018 */
[----:B------:R-:W-:-:S03]  /*c1150*/  SHF.R.U32.HI R34, RZ, 0x8, R34 ;  /* 0x00000008ff227819 */ /* 0x000fc60000011622 */
[----:B------:R-:W-:Y:S01]  /*c1160*/  STL [R1+0x204], R9 ;  /* 0x0002040901007387 */ /* 0x000fe20000100800 */
[----:B------:R-:W-:-:S03]  /*c1170*/  SHF.R.U32.HI R28, RZ, 0x8, R29 ;  /* 0x00000008ff1c7819 */ /* 0x000fc6000001161d */
[----:B------:R-:W4:Y:S04]  /*c1180*/  LDL.LU R44, [R1+0x4840] ;  /* 0x00484000012c7983 */ /* 0x000f280000300800 */
[----:B------:R-:W4:Y:S01]  /*c1190*/  LDL.LU R139, [R1+0x4bcc] ;  /* 0x004bcc00018b7983 */ /* 0x000f220000300800 */
[----:B------:R-:W-:Y:S02]  /*c11a0*/  LOP3.LUT R29, R34, 0xffff, RZ, 0xc0, !PT ;  /* 0x0000ffff221d7812 */ /* 0x000fe400078ec0ff */
[----:B------:R-:W-:-:S04]  /*c11b0*/  LOP3.LUT R28, R28, 0xffff, RZ, 0xc0, !PT ;  /* 0x0000ffff1c1c7812 */ /* 0x000fc800078ec0ff */
[----:B0-----:R-:W-:-:S05]  /*c11c0*/  PRMT R8, R29, 0x3340, R28 ;  /* 0x000033401d087816 */ /* 0x001fca000000001c */
[----:B------:R0:W-:Y:S04]  /*c11d0*/  STL [R1+0x200], R8 ;  /* 0x0002000801007387 */ /* 0x0001e80000100800 */
[----:B------:R-:W4:Y:S04]  /*c11e0*/  LDL.LU R138, [R1+0x4f70] ;  /* 0x004f7000018a7983 */ /* 0x000f280000300800 */
[----:B------:R-:W4:Y:S01]  /*c11f0*/  LDL.LU R18, [R1+0x4a4c] ;  /* 0x004a4c0001127983 */ /* 0x000f220000300800 */
[----:B------:R-:W-:Y:S02]  /*c1200*/  SHF.R.U32.HI R25, RZ, 0x8, R40 ;  /* 0x00000008ff197819 */ /* 0x000fe40000011628 */
[----:B------:R-:W-:-:S02]  /*c1210*/  SHF.R.U32.HI R28, RZ, 0x8, R37 ;  /* 0x00000008ff1c7819 */ /* 0x000fc40000011625 */
[----:B------:R-:W-:Y:S02]  /*c1220*/  LOP3.LUT R25, R25, 0xffff, RZ, 0xc0, !PT ;  /* 0x0000ffff19197812 */ /* 0x000fe400078ec0ff */
[----:B------:R-:W-:Y:S02]  /*c1230*/  LOP3.LUT R28, R28, 0xffff, RZ, 0xc0, !PT ;  /* 0x0000ffff1c1c7812 */ /* 0x000fe400078ec0ff */
[----:B------:R-:W-:Y:S02]  /*c1240*/  LOP3.LUT R29, R16, 0xffff, RZ, 0xc0, !PT ;  /* 0x0000ffff101d7812 */ /* 0x000fe400078ec0ff */
[----:B------:R-:W-:Y:S02]  /*c1250*/  PRMT R108, R25, 0x3340, R108 ;  /* 0x00003340196c7816 */ /* 0x000fe4000000006c */
[----:B------:R-:W-:Y:S02]  /*c1260*/  PRMT R107, R28, 0x3340, R107 ;  /* 0x000033401c6b7816 */ /* 0x000fe4000000006b */
[----:B------:R-:W-:-:S02]  /*c1270*/  PRMT R25, R29, 0x3340, R0 ;  /* 0x000033401d197816 */ /* 0x000fc40000000000 */
[----:B---3--:R-:W-:Y:S02]  /*c1280*/  SHF.R.S32.HI R24, RZ, 0x1f, R45 ;  /* 0x0000001fff187819 */ /* 0x008fe4000001142d */
[----:B0-----:R-:W-:-:S05]  /*c1290*/  IADD3 R8, P2, R45, R2, RZ ;  /* 0x000000022d087210 */ /* 0x001fca0007f5e0ff */
[----:B------:R-:W-:-:S05]  /*c12a0*/  IMAD.X R9, R24, 0x1, R13, P2 ;  /* 0x0000000118097824 */ /* 0x000fca00010e060d */
[----:B------:R0:W-:Y:S04]  /*c12b0*/  STL.64 [R1+0x640], R8 ;  /* 0x0006400801007387 */ /* 0x0001e80000100a00 */
[----:B------:R-:W3:Y:S01]  /*c12c0*/  LDL.LU R16, [R1+0x5540] ;  /* 0x0055400001107983 */ /* 0x000ee20000300800 */
[----:B0-----:R-:W-:-:S05]  /*c12d0*/  IADD3 R8, P2, R45, R0, RZ ;  /* 0x000000002d087210 */ /* 0x001fca0007f5e0ff */
[----:B------:R-:W-:Y:S01]  /*c12e0*/  IMAD.X R9, R24, 0x1, R7, P2 ;  /* 0x0000000118097824 */ /* 0x000fe200010e0607 */
        /* <DEDUP_REMOVED lines=8> */
[----:B------:R-:W-:Y:S04]  /*c1370*/  STL [R1+0x46dc], R10 ;  /* 0x0046dc0a01007387 */ /* 0x000fe80000100800 */
[----:B------:R0:W-:Y:S02]  /*c1380*/  STL.64 [R1+0x638], R8 ;  /* 0x0006380801007387 */ /* 0x0001e40000100a00 */
[----:B0-----:R-:W-:-:S05]  /*c1390*/  PRMT R8, R28, 0x3340, R25 ;  /* 0x000033401c087816 */ /* 0x001fca0000000019 */
[----:B------:R0:W-:Y:S04]  /*c13a0*/  STL [R1+0x1fc], R8 ;  /* 0x0001fc0801007387 */ /* 0x0001e80000100800 */
[----:B------:R-:W2:Y:S04]  /*c13b0*/  LDL.LU R43, [R1+0x4f7c] ;  /* 0x004f7c00012b7983 */ /* 0x000ea80000300800 */
[----:B------:R-:W4:Y:S01]  /*c13c0*/  LDL.LU R137, [R1+0x74] ;  /* 0x0000740001897983 */ /* 0x000f220000300800 */
[----:B------:R-:W-:Y:S02]  /*c13d0*/  SHF.R.U32.HI R29, RZ, 0x8, R29 ;  /* 0x00000008ff1d7819 */ /* 0x000fe4000001161d */
[----:B------:R-:W-:-:S02]  /*c13e0*/  LOP3.LUT R30, R136, 0xffff, RZ, 0xc0, !PT ;  /* 0x0000ffff881e7812 */ /* 0x000fc400078ec0ff */
[----:B------:R-:W3:Y:S01]  /*c13f0*/  LDL.LU R136, [R1+0x4a7c] ;  /* 0x004a7c0001887983 */ /* 0x000ee20000300800 */
[----:B------:R-:W-:Y:S02]  /*c1400*/  LOP3.LUT R29, R29, 0xffff, RZ, 0xc0, !PT ;  /* 0x0000ffff1d1d7812 */ /* 0x000fe400078ec0ff */
[----:B------:R-:W-:Y:S02]  /*c1410*/  LOP3.LUT R34, R44, 0xffff, RZ, 0xc0, !PT ;  /* 0x0000ffff2c227812 */ /* 0x000fe400078ec0ff */
[----:B------:R-:W-:Y:S02]  /*c1420*/  PRMT R106, R29, 0x3340, R106 ;  /* 0x000033401d6a7816 */ /* 0x000fe4000000006a */
[----:B------:R-:W-:Y:S02]  /*c1430*/  LOP3.LUT R29, R139, 0xffff, RZ, 0xc0, !PT ;  /* 0x0000ffff8b1d7812 */ /* 0x000fe400078ec0ff */
[----:B------:R-:W-:Y:S02]  /*c1440*/  PRMT R25, R34, 0x3340, R0 ;  /* 0x0000334022197816 */ /* 0x000fe40000000000 */
[----:B------:R-:W-:-:S04]  /*c1450*/  PRMT R28, R30, 0x3340, R29 ;  /* 0x000033401e1c7816 */ /* 0x000fc8000000001d */
[----:B0-----:R-:W-:-:S05]  /*c1460*/  PRMT R8, R28, 0x5410, R25 ;  /* 0x000054101c087816 */ /* 0x001fca0000000019 */
[----:B------:R0:W-:Y:S01]  /*c1470*/  STL [R1+0x46d8], R8 ;  /* 0x0046d80801007387 */ /* 0x0001e20000100800 */
[----:B------:R-:W-:-:S03]  /*c1480*/  LOP3.LUT R81, R138, 0xffff, RZ, 0xc0, !PT ;  /* 0x0000ffff8a517812 */ /* 0x000fc600078ec0ff */
[----:B------:R-:W3:Y:S01]  /*c1490*/  LDL.LU R139, [R1+0x5000] ;  /* 0x00500000018b7983 */ /* 0x000ee20000300800 */
[----:B------:R-:W-:-:S03]  /*c14a0*/  LOP3.LUT R80, R18, 0xffff, RZ, 0xc0, !PT ;  /* 0x0000ffff12507812 */ /* 0x000fc600078ec0ff */
[----:B------:R-:W3:Y:S04]  /*c14b0*/  LDL.LU R138, [R1+0x4854] ;  /* 0x00485400018a7983 */ /* 0x000ee80000300800 */
[----:B------:R-:W3:Y:S01]  /*c14c0*/  LDL.LU R18, [R1+0x4bf0] ;  /* 0x004bf00001127983 */ /* 0x000ee20000300800 */
[----:B------:R-:W-:Y:S02]  /*c14d0*/  SHF.R.U32.HI R28, RZ, 0x8, R81 ;  /* 0x00000008ff1c7819 */ /* 0x000fe40000011651 */
[----:B------:R-:W-:Y:S01]  /*c14e0*/  SHF.R.U32.HI R25, RZ, 0x8, R80 ;  /* 0x00000008ff197819 */ /* 0x000fe20000011650 */
[----:B------:R-:W3:Y:S01]  /*c14f0*/  LDL.LU R44, [R1+0xd2c] ;  /* 0x000d2c00012c7983 */ /* 0x000ee20000300800 */
[----:B------:R-:W-:Y:S02]  /*c1500*/  SHF.R.U32.HI R30, RZ, 0x8, R30 ;  /* 0x00000008ff1e7819 */ /* 0x000fe4000001161e */
[----:B------:R-:W-:-:S02]  /*c1510*/  SHF.R.U32.HI R29, RZ, 0x8, R29 ;  /* 0x00000008ff1d7819 */ /* 0x000fc4000001161d */
[----:B------:R-:W-:Y:S02]  /*c1520*/  LOP3.LUT R28, R28, 0xffff, RZ, 0xc0, !PT ;  /* 0x0000ffff1c1c7812 */ /* 0x000fe400078ec0ff */
[----:B------:R-:W-:Y:S02]  /*c1530*/  LOP3.LUT R25, R25, 0xffff, RZ, 0xc0, !PT ;  /* 0x0000ffff19197812 */ /* 0x000fe400078ec0ff */
[----:B------:R-:W-:Y:S02]  /*c1540*/  LOP3.LUT R30, R30, 0xffff, RZ, 0xc0, !PT ;  /* 0x0000ffff1e1e7812 */ /* 0x000fe400078ec0ff */
[----:B------:R-:W-:Y:S02]  /*c1550*/  LOP3.LUT R29, R29, 0xffff, RZ, 0xc0, !PT ;  /* 0x0000ffff1d1d7812 */ /* 0x000fe400078ec0ff */
[----:B0-----:R-:W-:Y:S02]  /*c1560*/  IADD3 R8, P2, R45, R6, RZ ;  /* 0x000000062d087210 */ /* 0x001fe40007f5e0ff */
[----:B------:R-:W-:-:S02]  /*c1570*/  PRMT R11, R28, 0x3340, R25 ;  /* 0x000033401c0b7816 */ /* 0x000fc40000000019 */
[----:B------:R-:W-:Y:S01]  /*c1580*/  PRMT R10, R30, 0x3340, R29 ;  /* 0x000033401e0a7816 */ /* 0x000fe2000000001d */
[----:B------:R-:W-:Y:S02]  /*c1590*/  IMAD.X R9, R24, 0x1, R5, P2 ;  /* 0x0000000118097824 */ /* 0x000fe400010e0605 */
[----:B------:R-:W-:Y:S04]  /*c15a0*/  STL [R1+0x2a0], R11 ;  /* 0x0002a00b01007387 */ /* 0x000fe80000100800 */
[----:B------:R-:W-:Y:S04]  /*c15b0*/  STL [R1+0x1f8], R10 ;  /* 0x0001f80a01007387 */ /* 0x000fe80000100800 */
[----:B------:R0:W-:Y:S02]  /*c15c0*/  STL.64 [R1+0x630], R8 ;  /* 0x0006300801007387 */ /* 0x0001e40000100a00 */
[----:B0-----:R-:W-:-:S05]  /*c15d0*/  IADD3 R8, P2, R45, R4, RZ ;  /* 0x000000042d087210 */ /* 0x001fca0007f5e0ff */
[----:B------:R-:W-:-:S05]  /*c15e0*/  IMAD.X R9, R24, 0x1, R3, P2 ;  /* 0x0000000118097824 */ /* 0x000fca00010e0603 */
[----:B------:R0:W-:Y:S01]  /*c15f0*/  STL.64 [R1+0x628], R8 ;  /* 0x0006280801007387 */ /* 0x0001e20000100a00 */
[----:B----4-:R-:W-:-:S03]  /*c1600*/  LOP3.LUT R28, R137, 0xffff, RZ, 0xc0, !PT ;  /* 0x0000ffff891c7812 */ /* 0x010fc600078ec0ff */
[----:B------:R-:W4:Y:S01]  /*c1610*/  LDL.LU R137, [R1+0x4f88] ;  /* 0x004f880001897983 */ /* 0x000f220000300800 */
[----:B------:R-:W-:Y:S02]  /*c1620*/  SHF.R.U32.HI R24, RZ, 0x8, R34 ;  /* 0x00000008ff187819 */ /* 0x000fe40000011622 */
[----:B--2---:R-:W-:Y:S02]  /*c1630*/  LOP3.LUT R30, R43, 0xffff, RZ, 0xc0, !PT ;  /* 0x0000ffff2b1e7812 */ /* 0x004fe400078ec0ff */
[----:B------:R-:W-:Y:S02]  /*c1640*/  LOP3.LUT R24, R24, 0xffff, RZ, 0xc0, !PT ;  /* 0x0000ffff18187812 */ /* 0x000fe400078ec0ff */
[----:B---3--:R-:W-:Y:S02]  /*c1650*/  LOP3.LUT R29, R136, 0xffff, RZ, 0xc0, !PT ;  /* 0x0000ffff881d7812 */ /* 0x008fe400078ec0ff */
[----:B------:R-:W-:Y:S01]  /*c1660*/  PRMT R105, R24, 0x3340, R105 ;  /* 0x0000334018697816 */ /* 0x000fe20000000069 */
[----:B------:R-:W2:Y:S01]  /*c1670*/  LDL.LU R136, [R1+0x4aa4] ;  /* 0x004aa40001887983 */ /* 0x000ea20000300800 */
[----:B------:R-:W-:-:S02]  /*c1680*/  PRMT R24, R28, 0x3340, R0 ;  /* 0x000033401c187816 */ /* 0x000fc40000000000 */
[----:B------:R-:W-:-:S04]  /*c1690*/  PRMT R25, R30, 0x3340, R29 ;  /* 0x000033401e197816 */ /* 0x000fc8000000001d */
[----:B0-----:R-:W-:Y:S02]  /*c16a0*/  PRMT R8, R25, 0x5410, R24 ;  /* 0x0000541019087816 */ /* 0x001fe40000000018 */
[----:B------:R-:W-:Y:S02]  /*c16b0*/  SHF.R.U32.HI R25, RZ, 0x8, R30 ;  /* 0x00000008ff197819 */ /* 0x000fe4000001161e */
[----:B------:R-:W-:Y:S02]  /*c16c0*/  SHF.R.U32.HI R24, RZ, 0x8, R29 ;  /* 0x00000008ff187819 */ /* 0x000fe4000001161d */
[----:B------:R-:W-:Y:S02]  /*c16d0*/  LOP3.LUT R25, R25, 0xffff, RZ, 0xc0, !PT ;  /* 0x0000ffff19197812 */ /* 0x000fe400078ec0ff */
[----:B------:R-:W-:Y:S02]  /*c16e0*/  LOP3.LUT R24, R24, 0xffff, RZ, 0xc0, !PT ;  /* 0x0000ffff18187812 */ /* 0x000fe400078ec0ff */
[----:B------:R-:W-:Y:S01]  /*c16f0*/  SHF.R.U32.HI R28, RZ, 0x8, R28 ;  /* 0x00000008ff1c7819 */ /* 0x000fe2000001161c */
[----:B------:R0:W-:Y:S03]  /*c1700*/  STL [R1+0x46d4], R8 ;  /* 0x0046d40801007387 */ /* 0x0001e60000100800 */
[----:B------:R-:W-:-:S02]  /*c1710*/  LOP3.LUT R28, R28, 0xffff, RZ, 0xc0, !PT ;  /* 0x0000ffff1c1c7812 */ /* 0x000fc400078ec0ff */
[----:B------:R-:W-:Y:S02]  /*c1720*/  LOP3.LUT R30, R139, 0xffff, RZ, 0xc0, !PT ;  /* 0x0000ffff8b1e7812 */ /* 0x000fe400078ec0ff */
[----:B0-----:R-:W-:Y:S02]  /*c1730*/  PRMT R8, R25, 0x3340, R24 ;  /* 0x0000334019087816 */ /* 0x001fe40000000018 */
[----:B------:R-:W-:Y:S02]  /*c1740*/  PRMT R104, R28, 0x3340, R104 ;  /* 0x000033401c687816 */ /* 0x000fe40000000068 */
[----:B------:R-:W-:Y:S01]  /*c1750*/  LOP3.LUT R28, R138, 0xffff, RZ, 0xc0, !PT ;  /* 0x0000ffff8a1c7812 */ /* 0x000fe200078ec0ff */
[----:B------:R0:W-:Y:S01]  /*c1760*/  STL [R1+0x1f4], R8 ;  /* 0x0001f40801007387 */ /* 0x0001e20000100800 */
[----:B------:R-:W-:-:S03]  /*c1770*/  LOP3.LUT R29, R18, 0xffff, RZ, 0xc0, !PT ;  /* 0x0000ffff121d7812 */ /* 0x000fc600078ec0ff */
[----:B------:R-:W3:Y:S04]  /*c1780*/  LDL.LU R139, [R1+0x5010] ;  /* 0x00501000018b7983 */ /* 0x000ee80000300800 */
[----:B------:R-:W3:Y:S04]  /*c1790*/  LDL.LU R138, [R1+0x48b0] ;  /* 0x0048b000018a7983 */ /* 0x000ee80000300800 */
[----:B------:R-:W3:Y:S01]  /*c17a0*/  LDL.LU R18, [R1+0x4c2c] ;  /* 0x004c2c0001127983 */ /* 0x000ee20000300800 */
[----:B------:R-:W-:Y:S02]  /*c17b0*/  PRMT R24, R28, 0x3340, R0 ;  /* 0x000033401c187816 */ /* 0x000fe40000000000 */
[----:B------:R-:W-:-:S02]  /*c17c0*/  PRMT R25, R30, 0x3340, R29 ;  /* 0x000033401e197816 */ /* 0x000fc4000000001d */
[----:B0-----:R-:W-:Y:S02]  /*c17d0*/  IADD3 R8, P2, R44, R2, RZ ;  /* 0x000000022c087210 */ /* 0x001fe40007f5e0ff */
[----:B------:R-:W-:Y:S02]  /*c17e0*/  PRMT R10, R25, 0x5410, R24 ;  /* 0x00005410190a7816 */ /* 0x000fe40000000018 */
[----:B------:R-:W-:Y:S02]  /*c17f0*/  SHF.R.S32.HI R24, RZ, 0x1f, R44 ;  /* 0x0000001fff187819 */ /* 0x000fe4000001142c */
[----:B------:R-:W-:Y:S02]  /*c1800*/  SHF.R.U32.HI R30, RZ, 0x8, R30 ;  /* 0x00000008ff1e7819 */ /* 0x000fe4000001161e */
[----:B------:R-:W-:Y:S01]  /*c1810*/  SHF.R.U32.HI R25, RZ, 0x8, R29 ;  /* 0x00000008ff197819 */ /* 0x000fe2000001161d */
[----:B------:R-:W-:Y:S01]  /*c1820*/  IMAD.X R9, R24, 0x1, R13, P2 ;  /* 0x0000000118097824 */ /* 0x000fe200010e060d */
[----:B------:R-:W-:-:S02]  /*c1830*/  SHF.R.U32.HI R29, RZ, 0x8, R28 ;  /* 0x00000008ff1d7819 */ /* 0x000fc4000001161c */
[----:B------:R-:W-:Y:S02]  /*c1840*/  LOP3.LUT R28, R30, 0xffff, RZ, 0xc0, !PT ;  /* 0x0000ffff1e1c7812 */ /* 0x000fe400078ec0ff */
[----:B------:R-:W-:Y:S01]  /*c1850*/  LOP3.LUT R25, R25, 0xffff, RZ, 0xc0, !PT ;  /* 0x0000ffff19197812 */ /* 0x000fe200078ec0ff */
[----:B------:R-:W-:Y:S04]  /*c1860*/  STL [R1+0x46d0], R10 ;  /* 0x0046d00a01007387 */ /* 0x000fe80000100800 */
[----:B------:R0:W-:Y:S01]  /*c1870*/  STL.64 [R1+0x620], R8 ;  /* 0x0006200801007387 */ /* 0x0001e20000100a00 */
[----:B------:R-:W-:Y:S02]  /*c1880*/  LOP3.LUT R79, R17, 0xffff, RZ, 0xc0, !PT ;  /* 0x0000ffff114f7812 */ /* 0x000fe400078ec0ff */
[----:B0-----:R-:W-:-:S05]  /*c1890*/  PRMT R8, R28, 0x3340, R25 ;  /* 0x000033401c087816 */ /* 0x001fca0000000019 */
[----:B------:R0:W-:Y:S04]  /*c18a0*/  STL [R1+0x1f0], R8 ;  /* 0x0001f00801007387 */ /* 0x0001e80000100800 */
[----:B------:R-:W3:Y:S04]  /*c18b0*/  LDL.LU R17, [R1+0x553c] ;  /* 0x00553c0001117983 */ /* 0x000ee80000300800 */
[----:B------:R-:W3:Y:S01]  /*c18c0*/  LDL.LU R43, [R1+0x4fa0] ;  /* 0x004fa000012b7983 */ /* 0x000ee20000300800 */
[----:B----4-:R-:W-:-:S03]  /*c18d0*/  LOP3.LUT R28, R137, 0xffff, RZ, 0xc0, !PT ;  /* 0x0000ffff891c7812 */ /* 0x010fc600078ec0ff */
[----:B------:R-:W4:Y:S01]  /*c18e0*/  LDL.LU R137, [R1+0x7c] ;  /* 0x00007c0001897983 */ /* 0x000f220000300800 */
[----:B------:R-:W-:Y:S02]  /*c18f0*/  LOP3.LUT R29, R29, 0xffff, RZ, 0xc0, !PT ;  /* 0x0000ffff1d1d7812 */ /* 0x000fe400078ec0ff */
[----:B------:R-:W-:Y:S02]  /*c1900*/  SHF.R.U32.HI R30, RZ, 0x8, R79 ;  /* 0x00000008ff1e7819 */ /* 0x000fe4000001164f */
[----:B------:R-:W-:Y:S02]  /*c1910*/  PRMT R103, R29, 0x3340, R103 ;  /* 0x000033401d677816 */ /* 0x000fe40000000067 */
[----:B--2---:R-:W-:Y:S02]  /*c1920*/  LOP3.LUT R25, R136, 0xffff, RZ, 0xc0, !PT ;  /* 0x0000ffff88197812 */ /* 0x004fe400078ec0ff */
[----:B------:R-:W2:Y:S01]  /*c1930*/  LDL.LU R136, [R1+0x4adc] ;  /* 0x004adc0001887983 */ /* 0x000ea20000300800 */
[----:B------:R-:W-:-:S02]  /*c1940*/  SHF.R.U32.HI R29, RZ, 0x8, R28 ;  /* 0x00000008ff1d7819 */ /* 0x000fc4000001161c */
[--C-:B------:R-:W-:Y:S02]  /*c1950*/  PRMT R90, R28, 0x3340, R25.reuse ;  /* 0x000033401c5a7816 */ /* 0x100fe40000000019 */
[----:B------:R-:W-:Y:S02]  /*c1960*/  SHF.R.U32.HI R25, RZ, 0x8, R25 ;  /* 0x00000008ff197819 */ /* 0x000fe40000011619 */
[----:B------:R-:W-:Y:S02]  /*c1970*/  LOP3.LUT R28, R29, 0xffff, RZ, 0xc0, !PT ;  /* 0x0000ffff1d1c7812 */ /* 0x000fe400078ec0ff */
[----:B------:R-:W-:Y:S02]  /*c1980*/  LOP3.LUT R29, R30, 0xffff, RZ, 0xc0, !PT ;  /* 0x0000ffff1e1d7812 */ /* 0x000fe400078ec0ff */
[----:B------:R-:W-:Y:S02]  /*c1990*/  LOP3.LUT R25, R25, 0xffff, RZ, 0xc0, !PT ;  /* 0x0000ffff19197812 */ /* 0x000fe400078ec0ff */
[----:B------:R-:W-:-:S02]  /*c19a0*/  PRMT R102, R29, 0x3340, R102 ;  /* 0x000033401d667816 */ /* 0x000fc40000000066 */
        /* <DEDUP_REMOVED lines=21> */
[----:B----4-:R-:W-:-:S03]  /*c1b00*/  LOP3.LUT R34, R137, 0xffff, RZ, 0xc0, !PT ;  /* 0x0000ffff89227812 */ /* 0x010fc600078ec0ff */
[----:B------:R-:W4:Y:S01]  /*c1b10*/  LDL.LU R137, [R1+0x4fb0] ;  /* 0x004fb00001897983 */ /* 0x000f220000300800 */
[----:B------:R-:W-:-:S04]  /*c1b20*/  SHF.R.U32.HI R29, RZ, 0x8, R29 ;  /* 0x00000008ff1d7819 */ /* 0x000fc8000001161d */
[----:B------:R-:W-:Y:S02]  /*c1b30*/  LOP3.LUT R29, R29, 0xffff, RZ, 0xc0, !PT ;  /* 0x0000ffff1d1d7812 */ /* 0x000fe400078ec0ff */
[----:B------:R-:W-:Y:S02]  /*c1b40*/  LOP3.LUT R30, R43, 0xffff, RZ, 0xc0, !PT ;  /* 0x0000ffff2b1e7812 */ /* 0x000fe400078ec0ff */
[----:B------:R-:W-:Y:S02]  /*c1b50*/  PRMT R101, R29, 0x3340, R101 ;  /* 0x000033401d657816 */ /* 0x000fe40000000065 */
[----:B--2---:R-:W-:Y:S02]  /*c1b60*/  LOP3.LUT R29, R136, 0xffff, RZ, 0xc0, !PT ;  /* 0x0000ffff881d7812 */ /* 0x004fe400078ec0ff */
[----:B------:R-:W-:Y:S01]  /*c1b70*/  PRMT R25, R34, 0x3340, R0 ;  /* 0x0000334022197816 */ /* 0x000fe20000000000 */
[----:B------:R-:W2:Y:S01]  /*c1b80*/  LDL.LU R136, [R1+0x4b04] ;  /* 0x004b040001887983 */ /* 0x000ea20000300800 */
[----:B------:R-:W-:-:S02]  /*c1b90*/  PRMT R28, R30, 0x3340, R29 ;  /* 0x000033401e1c7816 */ /* 0x000fc4000000001d */
[----:B0-----:R-:W-:Y:S01]  /*c1ba0*/  IADD3 R8, P2, R44, R6, RZ ;  /* 0x000000062c087210 */ /* 0x001fe20007f5e0ff */
[----:B------:R-:W2:Y:S01]  /*c1bb0*/  LDL.LU R43, [R1+0xd30] ;  /* 0x000d3000012b7983 */ /* 0x000ea20000300800 */
        /* <DEDUP_REMOVED lines=11> */
[----:B---3--:R-:W-:Y:S02]  /*c1c70*/  LOP3.LUT R29, R139, 0xffff, RZ, 0xc0, !PT ;  /* 0x0000ffff8b1d7812 */ /* 0x008fe400078ec0ff */
[----:B------:R-:W-:Y:S02]  /*c1c80*/  LOP3.LUT R30, R138, 0xffff, RZ, 0xc0, !PT ;  /* 0x0000ffff8a1e7812 */ /* 0x000fe400078ec0ff */
[----:B0-----:R-:W-:-:S02]  /*c1c90*/  PRMT R8, R25, 0x3340, R24 ;  /* 0x0000334019087816 */ /* 0x001fc40000000018 */
[----:B------:R-:W-:Y:S02]  /*c1ca0*/  LOP3.LUT R28, R18, 0xffff, RZ, 0xc0, !PT ;  /* 0x0000ffff121c7812 */ /* 0x000fe400078ec0ff */
[----:B------:R-:W-:Y:S02]  /*c1cb0*/  PRMT R24, R30, 0x3340, R0 ;  /* 0x000033401e187816 */ /* 0x000fe40000000000 */
[----:B------:R-:W-:Y:S01]  /*c1cc0*/  PRMT R25, R29, 0x3340, R28 ;  /* 0x000033401d197816 */ /* 0x000fe2000000001c */
[----:B------:R0:W-:Y:S04]  /*c1cd0*/  STL [R1+0x1e0], R8 ;  /* 0x0001e00801007387 */ /* 0x0001e80000100800 */
[----:B------:R-:W3:Y:S04]  /*c1ce0*/  LDL.LU R44, [R1+0x5024] ;  /* 0x00502400012c7983 */ /* 0x000ee80000300800 */
[----:B------:R-:W3:Y:S01]  /*c1cf0*/  LDL.LU R139, [R1+0x48d4] ;  /* 0x0048d400018b7983 */ /* 0x000ee20000300800 */
[----:B0-----:R-:W-:-:S05]  /*c1d00*/  PRMT R8, R25, 0x5410, R24 ;  /* 0x0000541019087816 */ /* 0x001fca0000000018 */
[----:B------:R0:W-:Y:S04]  /*c1d10*/  STL [R1+0x46c4], R8 ;  /* 0x0046c40801007387 */ /* 0x0001e80000100800 */
[----:B------:R-:W3:Y:S01]  /*c1d20*/  LDL.LU R18, [R1+0x4ca0] ;  /* 0x004ca00001127983 */ /* 0x000ee20000300800 */
[----:B------:R-:W-:Y:S02]  /*c1d30*/  SHF.R.U32.HI R29, RZ, 0x8, R29 ;  /* 0x00000008ff1d7819 */ /* 0x000fe4000001161d */
[----:B------:R-:W-:Y:S02]  /*c1d40*/  SHF.R.U32.HI R25, RZ, 0x8, R28 ;  /* 0x00000008ff197819 */ /* 0x000fe4000001161c */
[----:B------:R-:W-:Y:S02]  /*c1d50*/  LOP3.LUT R28, R29, 0xffff, RZ, 0xc0, !PT ;  /* 0x0000ffff1d1c7812 */ /* 0x000fe400078ec0ff */
[----:B------:R-:W-:-:S04]  /*c1d60*/  LOP3.LUT R25, R25, 0xffff, RZ, 0xc0, !PT ;  /* 0x0000ffff19197812 */ /* 0x000fc800078ec0ff */
[----:B0-----:R-:W-:Y:S02]  /*c1d70*/  PRMT R8, R28, 0x3340, R25 ;  /* 0x000033401c087816 */ /* 0x001fe40000000019 */
[----:B------:R-:W-:-:S03]  /*c1d80*/  LOP3.LUT R126, R16, 0xffff, RZ, 0xc0, !PT ;  /* 0x0000ffff107e7812 */ /* 0x000fc600078ec0ff */
[----:B------:R0:W-:Y:S04]  /*c1d90*/  STL [R1+0x1dc], R8 ;  /* 0x0001dc0801007387 */ /* 0x0001e80000100800 */
[----:B------:R-:W3:Y:S04]  /*c1da0*/  LDL.LU R16, [R1+0x5538] ;  /* 0x0055380001107983 */ /* 0x000ee80000300800 */
[----:B------:R-:W3:Y:S01]  /*c1db0*/  LDL.LU R138, [R1+0x502c] ;  /* 0x00502c00018a7983 */ /* 0x000ee20000300800 */
[----:B----4-:R-:W-:-:S03]  /*c1dc0*/  LOP3.LUT R29, R137, 0xffff, RZ, 0xc0, !PT ;  /* 0x0000ffff891d7812 */ /* 0x010fc600078ec0ff */
[----:B------:R-:W4:Y:S01]  /*c1dd0*/  LDL.LU R137, [R1+0x48e8] ;  /* 0x0048e80001897983 */ /* 0x000f220000300800 */
[----:B------:R-:W-:-:S04]  /*c1de0*/  SHF.R.U32.HI R24, RZ, 0x8, R34 ;  /* 0x00000008ff187819 */ /* 0x000fc80000011622 */
[----:B------:R-:W-:-:S04]  /*c1df0*/  LOP3.LUT R24, R24, 0xffff, RZ, 0xc0, !PT ;  /* 0x0000ffff18187812 */ /* 0x000fc800078ec0ff */
[----:B------:R-:W-:Y:S02]  /*c1e00*/  PRMT R100, R24, 0x3340, R100 ;  /* 0x0000334018647816 */ /* 0x000fe40000000064 */
[----:B--2---:R-:W-:Y:S02]  /*c1e10*/  LOP3.LUT R28, R136, 0xffff, RZ, 0xc0, !PT ;  /* 0x0000ffff881c7812 */ /* 0x004fe400078ec0ff */
[----:B------:R-:W-:Y:S02]  /*c1e20*/  PRMT R24, R126, 0x3340, R0 ;  /* 0x000033407e187816 */ /* 0x000fe40000000000 */
[----:B------:R-:W-:-:S04]  /*c1e30*/  PRMT R25, R29, 0x3340, R28 ;  /* 0x000033401d197816 */ /* 0x000fc8000000001c */
[----:B0-----:R-:W-:-:S05]  /*c1e40*/  PRMT R8, R25, 0x5410, R24 ;  /* 0x0000541019087816 */ /* 0x001fca0000000018 */
[----:B------:R0:W-:Y:S04]  /*c1e50*/  STL [R1+0x46c0], R8 ;  /* 0x0046c00801007387 */ /* 0x0001e80000100800 */
[----:B------:R-:W2:Y:S01]  /*c1e60*/  LDL.LU R136, [R1+0x4cb8] ;  /* 0x004cb80001887983 */ /* 0x000ea20000300800 */
[----:B------:R-:W-:Y:S02]  /*c1e70*/  SHF.R.S32.HI R24, RZ, 0x1f, R43 ;  /* 0x0000001fff187819 */ /* 0x000fe4000001142b */
[----:B------:R-:W-:Y:S02]  /*c1e80*/  SHF.R.U32.HI R29, RZ, 0x8, R29 ;  /* 0x00000008ff1d7819 */ /* 0x000fe4000001161d */
[----:B0-----:R-:W-:Y:S02]  /*c1e90*/  IADD3 R8, P2, R43, R2, RZ ;  /* 0x000000022b087210 */ /* 0x001fe40007f5e0ff */
[----:B------:R-:W-:-:S03]  /*c1ea0*/  SHF.R.U32.HI R28, RZ, 0x8, R28 ;  /* 0x00000008ff1c7819 */ /* 0x000fc6000001161c */
[----:B------:R-:W-:Y:S01]  /*c1eb0*/  IMAD.X R9, R24, 0x1, R13, P2 ;  /* 0x0000000118097824 */ /* 0x000fe200010e060d */
[----:B------:R-:W-:Y:S02]  /*c1ec0*/  SHF.R.U32.HI R25, RZ, 0x8, R30 ;  /* 0x00000008ff197819 */ /* 0x000fe4000001161e */
[----:B------:R-:W-:Y:S02]  /*c1ed0*/  LOP3.LUT R29, R29, 0xffff, RZ, 0xc0, !PT ;  /* 0x0000ffff1d1d7812 */ /* 0x000fe400078ec0ff */
[----:B------:R-:W-:Y:S01]  /*c1ee0*/  LOP3.LUT R28, R28, 0xffff, RZ, 0xc0, !PT ;  /* 0x0000ffff1c1c7812 */ /* 0x000fe200078ec0ff */
[----:B------:R0:W-:Y:S01]  /*c1ef0*/  STL.64 [R1+0x600], R8 ;  /* 0x0006000801007387 */ /* 0x0001e20000100a00 */
[----:B------:R-:W-:-:S04]  /*c1f00*/  LOP3.LUT R25, R25, 0xffff, RZ, 0xc0, !PT ;  /* 0x0000ffff19197812 */ /* 0x000fc800078ec0ff */
[----:B------:R-:W-:Y:S02]  /*c1f10*/  PRMT R99, R25, 0x3340, R99 ;  /* 0x0000334019637816 */ /* 0x000fe40000000063 */
[----:B0-----:R-:W-:-:S05]  /*c1f20*/  PRMT R8, R29, 0x3340, R28 ;  /* 0x000033401d087816 */ /* 0x001fca000000001c */
[----:B------:R0:W-:Y:S01]  /*c1f30*/  STL [R1+0x28c], R8 ;  /* 0x00028c0801007387 */ /* 0x0001e20000100800 */
[----:B---3--:R-:W-:Y:S02]  /*c1f40*/  LOP3.LUT R34, R44, 0xffff, RZ, 0xc0, !PT ;  /* 0x0000ffff2c227812 */ /* 0x008fe400078ec0ff */
[----:B------:R-:W-:Y:S02]  /*c1f50*/  LOP3.LUT R29, R139, 0xffff, RZ, 0xc0, !PT ;  /* 0x0000ffff8b1d7812 */ /* 0x000fe400078ec0ff */
[----:B0-----:R-:W-:Y:S01]  /*c1f60*/  IADD3 R8, P2, R43, R0, RZ ;  /* 0x000000002b087210 */ /* 0x001fe20007f5e0ff */
[----:B------:R-:W3:Y:S01]  /*c1f70*/  LDL.LU R139, [R1+0x4fc8] ;  /* 0x004fc800018b7983 */ /* 0x000ee20000300800 */
[----:B------:R-:W-:Y:S02]  /*c1f80*/  PRMT R25, R29, 0x3340, R0 ;  /* 0x000033401d197816 */ /* 0x000fe40000000000 */
[----:B------:R-:W-:Y:S02]  /*c1f90*/  LOP3.LUT R30, R18, 0xffff, RZ, 0xc0, !PT ;  /* 0x0000ffff121e7812 */ /* 0x000fe400078ec0ff */
[----:B------:R-:W3:Y:S02]  /*c1fa0*/  LDL.LU R18, [R1+0x4b48] ;  /* 0x004b480001127983 */ /* 0x000ee40000300800 */
[----:B------:R-:W-:Y:S01]  /*c1fb0*/  PRMT R28, R34, 0x3340, R30 ;  /* 0x00003340221c7816 */ /* 0x000fe2000000001e */
[----:B------:R-:W-:-:S03]  /*c1fc0*/  IMAD.X R9, R24, 0x1, R7, P2 ;  /* 0x0000000118097824 */ /* 0x000fc600010e0607 */
        /* <DEDUP_REMOVED lines=8> */
[----:B0-----:R-:W-:-:S05]  /*c2050*/  PRMT R8, R28, 0x3340, R25 ;  /* 0x000033401c087816 */ /* 0x001fca0000000019 */
[----:B------:R0:W-:Y:S04]  /*c2060*/  STL [R1+0x1cc], R8 ;  /* 0x0001cc0801007387 */ /* 0x0001e80000100800 */
[----:B------:R-:W3:Y:S01]  /*c2070*/  LDL.LU R138, [R1+0x4fd0] ;  /* 0x004fd000018a7983 */ /* 0x000ee20000300800 */
[----:B----4-:R-:W-:-:S03]  /*c2080*/  LOP3.LUT R34, R137, 0xffff, RZ, 0xc0, !PT ;  /* 0x0000ffff89227812 */ /* 0x010fc600078ec0ff */
[----:B------:R-:W4:Y:S01]  /*c2090*/  LDL.LU R137, [R1+0x4b54] ;  /* 0x004b540001897983 */ /* 0x000f220000300800 */
[----:B------:R-:W-:-:S04]  /*c20a0*/  SHF.R.U32.HI R29, RZ, 0x8, R29 ;  /* 0x00000008ff1d7819 */ /* 0x000fc8000001161d */
[----:B------:R-:W-:-:S04]  /*c20b0*/  LOP3.LUT R29, R29, 0xffff, RZ, 0xc0, !PT ;  /* 0x0000ffff1d1d7812 */ /* 0x000fc800078ec0ff */
[----:B------:R-:W-:Y:S02]  /*c20c0*/  PRMT R98, R29, 0x3340, R98 ;  /* 0x000033401d627816 */ /* 0x000fe40000000062 */
[----:B------:R-:W-:Y:S02]  /*c20d0*/  PRMT R25, R34, 0x3340, R0 ;  /* 0x0000334022197816 */ /* 0x000fe40000000000 */
[----:B0-----:R-:W-:-:S05]  /*c20e0*/  IADD3 R8, P2, R43, R6, RZ ;  /* 0x000000062b087210 */ /* 0x001fca0007f5e0ff */
[----:B------:R-:W-:Y:S01]  /*c20f0*/  IMAD.X R9, R24, 0x1, R5, P2 ;  /* 0x0000000118097824 */ /* 0x000fe200010e0605 */
[----:B--2---:R-:W-:Y:S02]  /*c2100*/  LOP3.LUT R29, R136, 0xffff, RZ, 0xc0, !PT ;  /* 0x0000ffff881d7812 */ /* 0x004fe400078ec0ff */
[----:B------:R-:W2:Y:S02]  /*c2110*/  LDL.LU R136, [R1+0xd34] ;  /* 0x000d340001887983 */ /* 0x000ea40000300800 */
        /* <DEDUP_REMOVED lines=12> */
[----:B---3--:R-:W-:Y:S02]  /*c21e0*/  LOP3.LUT R30, R139, 0xffff, RZ, 0xc0, !PT ;  /* 0x0000ffff8b1e7812 */ /* 0x008fe400078ec0ff */
[----:B0-----:R-:W-:-:S02]  /*c21f0*/  PRMT R8, R25, 0x3340, R24 ;  /* 0x0000334019087816 */ /* 0x001fc40000000018 */
[----:B------:R-:W-:Y:S02]  /*c2200*/  PRMT R24, R28, 0x3340, R0 ;  /* 0x000033401c187816 */ /* 0x000fe40000000000 */
[----:B------:R-:W-:Y:S01]  /*c2210*/  LOP3.LUT R29, R18, 0xffff, RZ, 0xc0, !PT ;  /* 0x0000ffff121d7812 */ /* 0x000fe200078ec0ff */
[----:B------:R0:W-:Y:S03]  /*c2220*/  STL [R1+0x1c8], R8 ;  /* 0x0001c80801007387 */ /* 0x0001e60000100800 */
[----:B------:R-:W-:Y:S01]  /*c2230*/  PRMT R25, R30, 0x3340, R29 ;  /* 0x000033401e197816 */ /* 0x000fe2000000001d */
[----:B------:R-:W3:Y:S04]  /*c2240*/  LDL.LU R16, [R1+0x5534] ;  /* 0x0055340001107983 */ /* 0x000ee80000300800 */
[----:B------:R-:W3:Y:S01]  /*c2250*/  LDL.LU R44, [R1+0x5034] ;  /* 0x00503400012c7983 */ /* 0x000ee20000300800 */
[----:B0-----:R-:W-:-:S02]  /*c2260*/  PRMT R8, R25, 0x5410, R24 ;  /* 0x0000541019087816 */ /* 0x001fc40000000018 */
[----:B------:R-:W-:Y:S01]  /*c2270*/  SHF.R.U32.HI R25, RZ, 0x8, R30 ;  /* 0x00000008ff197819 */ /* 0x000fe2000001161e */
[----:B------:R-:W3:Y:S01]  /*c2280*/  LDL.LU R139, [R1+0x4928] ;  /* 0x00492800018b7983 */ /* 0x000ee20000300800 */
[----:B------:R-:W-:Y:S02]  /*c2290*/  SHF.R.U32.HI R24, RZ, 0x8, R29 ;  /* 0x00000008ff187819 */ /* 0x000fe4000001161d */
[----:B------:R-:W-:Y:S01]  /*c22a0*/  LOP3.LUT R25, R25, 0xffff, RZ, 0xc0, !PT ;  /* 0x0000ffff19197812 */ /* 0x000fe200078ec0ff */
[----:B------:R0:W-:Y:S01]  /*c22b0*/  STL [R1+0x46b4], R8 ;  /* 0x0046b40801007387 */ /* 0x0001e20000100800 */
[----:B------:R-:W-:Y:S02]  /*c22c0*/  LOP3.LUT R24, R24, 0xffff, RZ, 0xc0, !PT ;  /* 0x0000ffff18187812 */ /* 0x000fe400078ec0ff */
[----:B------:R-:W-:Y:S01]  /*c22d0*/  LOP3.LUT R128, R17, 0xffff, RZ, 0xc0, !PT ;  /* 0x0000ffff11807812 */ /* 0x000fe200078ec0ff */
[----:B------:R-:W3:Y:S01]  /*c22e0*/  LDL.LU R18, [R1+0x4d00] ;  /* 0x004d000001127983 */ /* 0x000ee20000300800 */
[----:B0-----:R-:W-:-:S02]  /*c22f0*/  PRMT R8, R25, 0x3340, R24 ;  /* 0x0000334019087816 */ /* 0x001fc40000000018 */
[----:B------:R-:W-:-:S03]  /*c2300*/  PRMT R24, R128, 0x3340, R0 ;  /* 0x0000334080187816 */ /* 0x000fc60000000000 */
[----:B------:R0:W-:Y:S04]  /*c2310*/  STL [R1+0x1c4], R8 ;  /* 0x0001c40801007387 */ /* 0x0001e80000100800 */
[----:B------:R-:W3:Y:S01]  /*c2320*/  LDL.LU R17, [R1+0x5530] ;  /* 0x0055300001117983 */ /* 0x000ee20000300800 */
[----:B------:R-:W-:-:S03]  /*c2330*/  LOP3.LUT R30, R138, 0xffff, RZ, 0xc0, !PT ;  /* 0x0000ffff8a1e7812 */ /* 0x000fc600078ec0ff */
[----:B------:R-:W3:Y:S04]  /*c2340*/  LDL.LU R43, [R1+0x5038] ;  /* 0x00503800012b7983 */ /* 0x000ee80000300800 */
[----:B------:R-:W3:Y:S01]  /*c2350*/  LDL.LU R138, [R1+0x493c] ;  /* 0x00493c00018a7983 */ /* 0x000ee20000300800 */
[----:B----4-:R-:W-:-:S04]  /*c2360*/  LOP3.LUT R29, R137, 0xffff, RZ, 0xc0, !PT ;  /* 0x0000ffff891d7812 */ /* 0x010fc800078ec0ff */
[----:B------:R-:W-:-:S04]  /*c2370*/  PRMT R25, R30, 0x3340, R29 ;  /* 0x000033401e197816 */ /* 0x000fc8000000001d */
[----:B0-----:R-:W-:-:S05]  /*c2380*/  PRMT R8, R25, 0x5410, R24 ;  /* 0x0000541019087816 */ /* 0x001fca0000000018 */
[----:B------:R0:W-:Y:S04]  /*c2390*/  STL [R1+0x46b0], R8 ;  /* 0x0046b00801007387 */ /* 0x0001e80000100800 */
[----:B------:R-:W4:Y:S01]  /*c23a0*/  LDL.LU R137, [R1+0x4d10] ;  /* 0x004d100001897983 */ /* 0x000f220000300800 */
[----:B------:R-:W-:-:S04]  /*c23b0*/  SHF.R.U32.HI R28, RZ, 0x8, R28 ;  /* 0x00000008ff1c7819 */ /* 0x000fc8000001161c */
[----:B------:R-:W-:-:S04]  /*c23c0*/  LOP3.LUT R28, R28, 0xffff, RZ, 0xc0, !PT ;  /* 0x0000ffff1c1c7812 */ /* 0x000fc800078ec0ff */
[----:B------:R-:W-:Y:S02]  /*c23d0*/  PRMT R97, R28, 0x3340, R97 ;  /* 0x000033401c617816 */ /* 0x000fe40000000061 */
[----:B--2---:R-:W-:Y:S02]  /*c23e0*/  SHF.R.S32.HI R28, RZ, 0x1f, R136 ;  /* 0x0000001fff1c7819 */ /* 0x004fe40000011488 */
[----:B0-----:R-:W-:Y:S02]  /*c23f0*/  IADD3 R8, P2, R136, R2, RZ ;  /* 0x0000000288087210 */ /* 0x001fe40007f5e0ff */
[----:B------:R-:W-:Y:S02]  /*c2400*/  SHF.R.U32.HI R30, RZ, 0x8, R30 ;  /* 0x00000008ff1e7819 */ /* 0x000fe4000001161e */
[----:B------:R-:W-:Y:S01]  /*c2410*/  SHF.R.U32.HI R25, RZ, 0x8, R29 ;  /* 0x00000008ff197819 */ /* 0x000fe2000001161d */
[----:B------:R-:W-:Y:S01]  /*c2420*/  IMAD.X R9, R28, 0x1, R13, P2 ;  /* 0x000000011c097824 */ /* 0x000fe200010e060d */
[----:B------:R-:W-:-:S02]  /*c2430*/  LOP3.LUT R29, R30, 0xffff, RZ, 0xc0, !PT ;  /* 0x0000ffff1e1d7812 */ /* 0x000fc400078ec0ff */
[----:B------:R-:W-:Y:S02]  /*c2440*/  LOP3.LUT R25, R25, 0xffff, RZ, 0xc0, !PT ;  /* 0x0000ffff19197812 */ /* 0x000fe400078ec0ff */
[----:B------:R-:W-:Y:S01]  /*c2450*/  SHF.R.U32.HI R24, RZ, 0x8, R34 ;  /* 0x00000008ff187819 */ /* 0x000fe20000011622 */
[----:B------:R0:W-:Y:S02]  /*c2460*/  STL.64 [R1+0x5e0], R8 ;  /* 0x0005e00801007387 */ /* 0x0001e40000100a00 */
[----:B0-----:R-:W-:-:S05]  /*c2470*/  PRMT R8, R29, 0x3340, R25 ;  /* 0x000033401d087816 */ /* 0x001fca0000000019 */
[----:B------:R0:W-:Y:S02]  /*c2480*/  STL [R1+0x278], R8 ;  /* 0x0002780801007387 */ /* 0x0001e40000100800 */
[----:B0-----:R-:W-:-:S05]  /*c2490*/  IADD3 R8, P2, R136, R0, RZ ;  /* 0x0000000088087210 */ /* 0x001fca0007f5e0ff */
[----:B------:R-:W-:Y:S01]  /*c24a0*/  IMAD.X R9, R28, 0x1, R7, P2 ;  /* 0x000000011c097824 */ /* 0x000fe200010e0607 */
[----:B---3--:R-:W-:Y:S02]  /*c24b0*/  LOP3.LUT R37, R44, 0xffff, RZ, 0xc0, !PT ;  /* 0x0000ffff2c257812 */ /* 0x008fe400078ec0ff */
[----:B------:R-:W-:-:S04]  /*c24c0*/  LOP3.LUT R30, R139, 0xffff, RZ, 0xc0, !PT ;  /* 0x0000ffff8b1e7812 */ /* 0x000fc800078ec0ff */
[----:B------:R-:W-:Y:S02]  /*c24d0*/  PRMT R25, R30, 0x3340, R0 ;  /* 0x000033401e197816 */ /* 0x000fe40000000000 */
[----:B------:R-:W-:-:S04]  /*c24e0*/  LOP3.LUT R34, R18, 0xffff, RZ, 0xc0, !PT ;  /* 0x0000ffff12227812 */ /* 0x000fc800078ec0ff */
[----:B------:R-:W-:Y:S02]  /*c24f0*/  PRMT R29, R37, 0x3340, R34 ;  /* 0x00003340251d7816 */ /* 0x000fe40000000022 */
[----:B------:R-:W-:Y:S02]  /*c2500*/  SHF.R.U32.HI R30, RZ, 0x8, R30 ;  /* 0x00000008ff1e7819 */ /* 0x000fe4000001161e */
[----:B------:R-:W-:Y:S02]  /*c2510*/  PRMT R10, R29, 0x5410, R25 ;  /* 0x000054101d0a7816 */ /* 0x000fe40000000019 */
[----:B------:R-:W-:Y:S02]  /*c2520*/  SHF.R.U32.HI R29, RZ, 0x8, R37 ;  /* 0x00000008ff1d7819 */ /* 0x000fe40000011625 */
[----:B------:R-:W-:Y:S01]  /*c2530*/  SHF.R.U32.HI R25, RZ, 0x8, R34 ;  /* 0x00000008ff197819 */ /* 0x000fe20000011622 */
[----:B------:R-:W-:Y:S01]  /*c2540*/  STL [R1+0x46ac], R10 ;  /* 0x0046ac0a01007387 */ /* 0x000fe20000100800 */
[----:B------:R-:W-:-:S02]  /*c2550*/  LOP3.LUT R29, R29, 0xffff, RZ, 0xc0, !PT ;  /* 0x0000ffff1d1d7812 */ /* 0x000fc400078ec0ff */
[----:B------:R-:W-:Y:S01]  /*c2560*/  LOP3.LUT R25, R25, 0xffff, RZ, 0xc0, !PT ;  /* 0x0000ffff19197812 */ /* 0x000fe200078ec0ff */
[----:B------:R-:W2:Y:S01]  /*c2570*/  LDL.LU R139, [R1+0x4fe8] ;  /* 0x004fe800018b7983 */ /* 0x000ea20000300800 */
[----:B------:R-:W-:Y:S02]  /*c2580*/  LOP3.LUT R30, R30, 0xffff, RZ, 0xc0, !PT ;  /* 0x0000ffff1e1e7812 */ /* 0x000fe400078ec0ff */
[----:B------:R-:W-:Y:S01]  /*c2590*/  LOP3.LUT R37, R43, 0xffff, RZ, 0xc0, !PT ;  /* 0x0000ffff2b257812 */ /* 0x000fe200078ec0ff */
[----:B------:R-:W3:Y:S01]  /*c25a0*/  LDL.LU R18, [R1+0x4b8c] ;  /* 0x004b8c0001127983 */ /* 0x000ee20000300800 */
[----:B------:R-:W-:-:S03]  /*c25b0*/  LOP3.LUT R40, R138, 0xffff, RZ, 0xc0, !PT ;  /* 0x0000ffff8a287812 */ /* 0x000fc600078ec0ff */
[----:B------:R0:W-:Y:S02]  /*c25c0*/  STL.64 [R1+0x5d8], R8 ;  /* 0x0005d80801007387 */ /* 0x0001e40000100a00 */
[----:B0-----:R-:W-:Y:S02]  /*c25d0*/  PRMT R8, R29, 0x3340, R25 ;  /* 0x000033401d087816 */ /* 0x001fe40000000019 */
[--C-:B------:R-:W-:Y:S02]  /*c25e0*/  PRMT R25, R30, 0x3340, R0.reuse ;  /* 0x000033401e197816 */ /* 0x100fe40000000000 */
[----:B------:R-:W-:Y:S01]  /*c25f0*/  PRMT R29, R40, 0x3340, R0 ;  /* 0x00003340281d7816 */ /* 0x000fe20000000000 */
[----:B------:R0:W-:Y:S04]  /*c2600*/  STL [R1+0x1c0], R8 ;  /* 0x0001c00801007387 */ /* 0x0001e80000100800 */
[----:B------:R-:W3:Y:S04]  /*c2610*/  LDL.LU R46, [R1+0x4ff0] ;  /* 0x004ff000012e7983 */ /* 0x000ee80000300800 */
[----:B------:R-:W3:Y:S01]  /*c2620*/  LDL.LU R45, [R1+0x4b94] ;  /* 0x004b9400012d7983 */ /* 0x000ee20000300800 */
[----:B----4-:R-:W-:-:S04]  /*c2630*/  LOP3.LUT R34, R137, 0xffff, RZ, 0xc0, !PT ;  /* 0x0000ffff89227812 */ /* 0x010fc800078ec0ff */
[----:B------:R-:W-:-:S04]  /*c2640*/  PRMT R30, R37, 0x3340, R34 ;  /* 0x00003340251e7816 */ /* 0x000fc80000000022 */
[----:B0-----:R-:W-:-:S05]  /*c2650*/  PRMT R8, R30, 0x5410, R29 ;  /* 0x000054101e087816 */ /* 0x001fca000000001d */
[----:B------:R0:W-:Y:S02]  /*c2660*/  STL [R1+0x46a8], R8 ;  /* 0x0046a80801007387 */ /* 0x0001e40000100800 */
[----:B0-----:R-:W-:-:S05]  /*c2670*/  IADD3 R8, P2, R136, R6, RZ ;  /* 0x0000000688087210 */ /* 0x001fca0007f5e0ff */
[----:B------:R-:W-:-:S05]  /*c2680*/  IMAD.X R9, R28, 0x1, R5, P2 ;  /* 0x000000011c097824 */ /* 0x000fca00010e0605 */
        /* <DEDUP_REMOVED lines=12> */
[----:B------:R-:W4:Y:S04]  /*c2750*/  LDL.LU R138, [R1+0x4d48] ;  /* 0x004d4800018a7983 */ /* 0x000f280000300800 */
[----:B------:R-:W4:Y:S04]  /*c2760*/  LDL.LU R137, [R1+0x5048] ;  /* 0x0050480001897983 */ /* 0x000f280000300800 */
[----:B------:R-:W4:Y:S01]  /*c2770*/  LDL.LU R136, [R1+0x4978] ;  /* 0x0049780001887983 */ /* 0x000f220000300800 */
[----:B------:R-:W-:-:S03]  /*c2780*/  LOP3.LUT R37, R16, 0xffff, RZ, 0xc0, !PT ;  /* 0x0000ffff10257812 */ /* 0x000fc600078ec0ff */
[----:B------:R-:W4:Y:S01]  /*c2790*/  LDL.LU R16, [R1+0x552c] ;  /* 0x00552c0001107983 */ /* 0x000f220000300800 */
[----:B------:R-:W-:Y:S02]  /*c27a0*/  PRMT R28, R37, 0x3340, R0 ;  /* 0x00003340251c7816 */ /* 0x000fe40000000000 */
[----:B--2---:R-:W-:Y:S02]  /*c27b0*/  LOP3.LUT R34, R139, 0xffff, RZ, 0xc0, !PT ;  /* 0x0000ffff8b227812 */ /* 0x004fe400078ec0ff */
[----:B---3--:R-:W-:Y:S02]  /*c27c0*/  LOP3.LUT R30, R18, 0xffff, RZ, 0xc0, !PT ;  /* 0x0000ffff121e7812 */ /* 0x008fe400078ec0ff */
[----:B------:R-:W2:Y:S02]  /*c27d0*/  LDL.LU R18, [R1+0x4d4c] ;  /* 0x004d4c0001127983 */ /* 0x000ea40000300800 */
[----:B------:R-:W-:Y:S02]  /*c27e0*/  PRMT R29, R34, 0x3340, R30 ;  /* 0x00003340221d7816 */ /* 0x000fe4000000001e */
[----:B------:R-:W3:Y:S01]  /*c27f0*/  LDL.LU R139, [R1+0xd38] ;  /* 0x000d3800018b7983 */ /* 0x000ee20000300800 */
[----:B------:R-:W-:-:S02]  /*c2800*/  SHF.R.U32.HI R34, RZ, 0x8, R34 ;  /* 0x00000008ff227819 */ /* 0x000fc40000011622 */
[----:B0-----:R-:W-:Y:S02]  /*c2810*/  PRMT R8, R29, 0x5410, R28 ;  /* 0x000054101d087816 */ /* 0x001fe4000000001c */
[----:B------:R-:W-:Y:S02]  /*c2820*/  SHF.R.U32.HI R29, RZ, 0x8, R30 ;  /* 0x00000008ff1d7819 */ /* 0x000fe4000001161e */
[----:B------:R-:W-:Y:S02]  /*c2830*/  LOP3.LUT R30, R34, 0xffff, RZ, 0xc0, !PT ;  /* 0x0000ffff221e7812 */ /* 0x000fe400078ec0ff */
[----:B------:R-:W-:Y:S01]  /*c2840*/  LOP3.LUT R29, R29, 0xffff, RZ, 0xc0, !PT ;  /* 0x0000ffff1d1d7812 */ /* 0x000fe200078ec0ff */
[----:B------:R0:W-:Y:S01]  /*c2850*/  STL [R1+0x46a4], R8 ;  /* 0x0046a40801007387 */ /* 0x0001e20000100800 */
[----:B------:R-:W-:Y:S02]  /*c2860*/  LOP3.LUT R78, R46, 0xffff, RZ, 0xc0, !PT ;  /* 0x0000ffff2e4e7812 */ /* 0x000fe400078ec0ff */
[----:B------:R-:W-:-:S02]  /*c2870*/  LOP3.LUT R77, R45, 0xffff, RZ, 0xc0, !PT ;  /* 0x0000ffff2d4d7812 */ /* 0x000fc400078ec0ff */
        /* <DEDUP_REMOVED lines=8> */
[----:B----4-:R-:W-:Y:S02]  /*c2900*/  LOP3.LUT R45, R44, 0xffff, RZ, 0xc0, !PT ;  /* 0x0000ffff2c2d7812 */ /* 0x010fe400078ec0ff */
[----:B------:R-:W-:Y:S02]  /*c2910*/  LOP3.LUT R44, R136, 0xffff, RZ, 0xc0, !PT ;  /* 0x0000ffff882c7812 */ /* 0x000fe400078ec0ff */
[----:B------:R-:W4:Y:S01]  /*c2920*/  LDL.LU R136, [R1+0x5004] ;  /* 0x0050040001887983 */ /* 0x000f220000300800 */
[----:B------:R-:W-:-:S03]  /*c2930*/  SHF.R.U32.HI R28, RZ, 0x8, R40 ;  /* 0x00000008ff1c7819 */ /* 0x000fc60000011628 */
[----:B------:R-:W4:Y:S01]  /*c2940*/  LDL.LU R46, [R1+0x4bd4] ;  /* 0x004bd400012e7983 */ /* 0x000f220000300800 */
[----:B------:R-:W-:-:S04]  /*c2950*/  LOP3.LUT R28, R28, 0xffff, RZ, 0xc0, !PT ;  /* 0x0000ffff1c1c7812 */ /* 0x000fc800078ec0ff */
[----:B------:R-:W-:Y:S02]  /*c2960*/  PRMT R26, R28, 0x3340, R26 ;  /* 0x000033401c1a7816 */ /* 0x000fe4000000001a */
[----:B------:R-:W-:Y:S02]  /*c2970*/  SHF.R.U32.HI R28, RZ, 0x8, R37 ;  /* 0x00000008ff1c7819 */ /* 0x000fe40000011625 */
[----:B------:R-:W-:Y:S02]  /*c2980*/  LOP3.LUT R43, R43, 0xffff, RZ, 0xc0, !PT ;  /* 0x0000ffff2b2b7812 */ /* 0x000fe400078ec0ff */
[----:B------:R-:W-:Y:S02]  /*c2990*/  LOP3.LUT R28, R28, 0xffff, RZ, 0xc0, !PT ;  /* 0x0000ffff1c1c7812 */ /* 0x000fe400078ec0ff */
[----:B------:R-:W-:Y:S02]  /*c29a0*/  LOP3.LUT R37, R138, 0xffff, RZ, 0xc0, !PT ;  /* 0x0000ffff8a257812 */ /* 0x000fe400078ec0ff */
[----:B------:R-:W-:-:S02]  /*c29b0*/  PRMT R27, R28, 0x3340, R27 ;  /* 0x000033401c1b7816 */ /* 0x000fc4000000001b */
[----:B------:R-:W-:Y:S02]  /*c29c0*/  PRMT R28, R45, 0x3340, R0 ;  /* 0x000033402d1c7816 */ /* 0x000fe40000000000 */
[----:B------:R-:W-:Y:S02]  /*c29d0*/  PRMT R29, R43, 0x3340, R37 ;  /* 0x000033402b1d7816 */ /* 0x000fe40000000025 */
[----:B------:R-:W-:Y:S02]  /*c29e0*/  LOP3.LUT R40, R137, 0xffff, RZ, 0xc0, !PT ;  /* 0x0000ffff89287812 */ /* 0x000fe400078ec0ff */
[----:B0-----:R-:W-:Y:S02]  /*c29f0*/  PRMT R8, R29, 0x5410, R28 ;  /* 0x000054101d087816 */ /* 0x001fe4000000001c */
[----:B--2---:R-:W-:Y:S02]  /*c2a00*/  LOP3.LUT R34, R18, 0xffff, RZ, 0xc0, !PT ;  /* 0x0000ffff12227812 */ /* 0x004fe400078ec0ff */
[----:B------:R-:W-:-:S02]  /*c2a10*/  PRMT R28, R44, 0x3340, R0 ;  /* 0x000033402c1c7816 */ /* 0x000fc40000000000 */
[----:B------:R-:W-:Y:S01]  /*c2a20*/  PRMT R29, R40, 0x3340, R34 ;  /* 0x00003340281d7816 */ /* 0x000fe20000000022 */
[----:B------:R0:W-:Y:S01]  /*c2a30*/  STL [R1+0x46a0], R8 ;  /* 0x0046a00801007387 */ /* 0x0001e20000100800 */
[----:B---3--:R-:W-:Y:S02]  /*c2a40*/  SHF.R.S32.HI R30, RZ, 0x1f, R139 ;  /* 0x0000001fff1e7819 */ /* 0x008fe4000001148b */
[----:B------:R-:W-:Y:S02]  /*c2a50*/  PRMT R10, R29, 0x5410, R28 ;  /* 0x000054101d0a7816 */ /* 0x000fe4000000001c */
[----:B0-----:R-:W-:-:S03]  /*c2a60*/  IADD3 R8, P2, R139, R2, RZ ;  /* 0x000000028b087210 */ /* 0x001fc60007f5e0ff */
[----:B------:R0:W-:Y:S01]  /*c2a70*/  STL [R1+0x469c], R10 ;  /* 0x00469c0a01007387 */ /* 0x0001e20000100800 */
[----:B------:R-:W-:Y:S02]  /*c2a80*/  SHF.R.U32.HI R29, RZ, 0x8, R40 ;  /* 0x00000008ff1d7819 */ /* 0x000fe40000011628 */
[----:B------:R-:W-:Y:S01]  /*c2a90*/  SHF.R.U32.HI R28, RZ, 0x8, R34 ;  /* 0x00000008ff1c7819 */ /* 0x000fe20000011622 */
[----:B------:R-:W-:Y:S01]  /*c2aa0*/  IMAD.X R9, R30, 0x1, R13, P2 ;  /* 0x000000011e097824 */ /* 0x000fe200010e060d */
[----:B------:R-:W2:Y:S01]  /*c2ab0*/  LDL.LU R138, [R1+0x5008] ;  /* 0x00500800018a7983 */ /* 0x000ea20000300800 */
[----:B------:R-:W-:Y:S02]  /*c2ac0*/  SHF.R.U32.HI R43, RZ, 0x8, R43 ;  /* 0x00000008ff2b7819 */ /* 0x000fe4000001162b */
[----:B------:R-:W-:Y:S01]  /*c2ad0*/  SHF.R.U32.HI R34, RZ, 0x8, R37 ;  /* 0x00000008ff227819 */ /* 0x000fe20000011625 */
[----:B------:R-:W3:Y:S01]  /*c2ae0*/  LDL.LU R18, [R1+0x4bdc] ;  /* 0x004bdc0001127983 */ /* 0x000ee20000300800 */
[----:B------:R-:W-:-:S02]  /*c2af0*/  LOP3.LUT R29, R29, 0xffff, RZ, 0xc0, !PT ;  /* 0x0000ffff1d1d7812 */ /* 0x000fc400078ec0ff */
[----:B------:R-:W-:Y:S01]  /*c2b00*/  LOP3.LUT R28, R28, 0xffff, RZ, 0xc0, !PT ;  /* 0x0000ffff1c1c7812 */ /* 0x000fe200078ec0ff */
[----:B------:R1:W-:Y:S01]  /*c2b10*/  STL.64 [R1+0x5c0], R8 ;  /* 0x0005c00801007387 */ /* 0x0003e20000100a00 */
[----:B------:R-:W-:Y:S02]  /*c2b20*/  LOP3.LUT R37, R43, 0xffff, RZ, 0xc0, !PT ;  /* 0x0000ffff2b257812 */ /* 0x000fe400078ec0ff */
[----:B------:R-:W-:Y:S02]  /*c2b30*/  LOP3.LUT R34, R34, 0xffff, RZ, 0xc0, !PT ;  /* 0x0000ffff22227812 */ /* 0x000fe400078ec0ff */
[----:B------:R-:W-:Y:S02]  /*c2b40*/  PRMT R11, R29, 0x3340, R28 ;  /* 0x000033401d0b7816 */ /* 0x000fe4000000001c */
[----:B0-----:R-:W-:Y:S02]  /*c2b50*/  PRMT R10, R37, 0x3340, R34 ;  /* 0x00003340250a7816 */ /* 0x001fe40000000022 */
[----:B-1----:R-:W-:Y:S01]  /*c2b60*/  IADD3 R8, P2, R139, R0, RZ ;  /* 0x000000008b087210 */ /* 0x002fe20007f5e0ff */
[----:B------:R-:W-:Y:S04]  /*c2b70*/  STL [R1+0x1a0], R11 ;  /* 0x0001a00b01007387 */ /* 0x000fe80000100800 */
[----:B------:R-:W-:Y:S01]  /*c2b80*/  IMAD.X R9, R30, 0x1, R7, P2 ;  /* 0x000000011e097824 */ /* 0x000fe200010e0607 */
[----:B------:R-:W-:Y:S01]  /*c2b90*/  STL [R1+0x19c], R10 ;  /* 0x00019c0a01007387 */ /* 0x000fe20000100800 */
[----:B------:R-:W-:-:S03]  /*c2ba0*/  LOP3.LUT R43, R16, 0xffff, RZ, 0xc0, !PT ;  /* 0x0000ffff102b7812 */ /* 0x000fc600078ec0ff */
[----:B------:R0:W-:Y:S04]  /*c2bb0*/  STL.64 [R1+0x5b8], R8 ;  /* 0x0005b80801007387 */ /* 0x0001e80000100a00 */
[----:B------:R-:W3:Y:S04]  /*c2bc0*/  LDL.LU R16, [R1+0x5528] ;  /* 0x0055280001107983 */ /* 0x000ee80000300800 */
[----:B------:R-:W3:Y:S04]  /*c2bd0*/  LDL.LU R47, [R1+0x5054] ;  /* 0x00505400012f7983 */ /* 0x000ee80000300800 */
[----:B------:R-:W3:Y:S01]  /*c2be0*/  LDL.LU R137, [R1+0x4a64] ;  /* 0x004a640001897983 */ /* 0x000ee20000300800 */
[----:B----4-:R-:W-:-:S03]  /*c2bf0*/  LOP3.LUT R40, R136, 0xffff, RZ, 0xc0, !PT ;  /* 0x0000ffff88287812 */ /* 0x010fc600078ec0ff */
[----:B------:R-:W4:Y:S01]  /*c2c00*/  LDL.LU R136, [R1+0x4d8c] ;  /* 0x004d8c0001887983 */ /* 0x000f220000300800 */
        /* <DEDUP_REMOVED lines=14> */
[----:B------:R0:W-:Y:S03]  /*c2cf0*/  STL.64 [R1+0x5a8], R8 ;  /* 0x0005a80801007387 */ /* 0x0001e60000100a00 */
[----:B0-----:R-:W-:Y:S02]  /*c2d00*/  PRMT R8, R31, 0x3340, R30 ;  /* 0x000033401f087816 */ /* 0x001fe4000000001e */
[----:B--2---:R-:W-:-:S03]  /*c2d10*/  LOP3.LUT R31, R138, 0xffff, RZ, 0xc0, !PT ;  /* 0x0000ffff8a1f7812 */ /* 0x004fc600078ec0ff */
[----:B------:R0:W-:Y:S01]  /*c2d20*/  STL [R1+0x198], R8 ;  /* 0x0001980801007387 */ /* 0x0001e20000100800 */
[----:B---3--:R-:W-:-:S03]  /*c2d30*/  LOP3.LUT R30, R18, 0xffff, RZ, 0xc0, !PT ;  /* 0x0000ffff121e7812 */ /* 0x008fc600078ec0ff */
[----:B------:R-:W2:Y:S04]  /*c2d40*/  LDL.LU R46, [R1+0x5058] ;  /* 0x00505800012e7983 */ /* 0x000ea80000300800 */
[----:B------:R-:W3:Y:S04]  /*c2d50*/  LDL.LU R139, [R1+0x4a78] ;  /* 0x004a7800018b7983 */ /* 0x000ee80000300800 */
[----:B------:R-:W3:Y:S01]  /*c2d60*/  LDL.LU R138, [R1+0x4d90] ;  /* 0x004d9000018a7983 */ /* 0x000ee20000300800 */
[----:B------:R-:W-:Y:S02]  /*c2d70*/  SHF.R.U32.HI R34, RZ, 0x8, R31 ;  /* 0x00000008ff227819 */ /* 0x000fe4000001161f */
[--C-:B------:R-:W-:Y:S01]  /*c2d80*/  PRMT R89, R31, 0x3340, R30.reuse ;  /* 0x000033401f597816 */ /* 0x100fe2000000001e */
[----:B------:R-:W3:Y:S01]  /*c2d90*/  LDL.LU R18, [R1+0xd3c] ;  /* 0x000d3c0001127983 */ /* 0x000ee20000300800 */
[----:B------:R-:W-:-:S02]  /*c2da0*/  SHF.R.U32.HI R31, RZ, 0x8, R30 ;  /* 0x00000008ff1f7819 */ /* 0x000fc4000001161e */
[----:B------:R-:W-:Y:S02]  /*c2db0*/  LOP3.LUT R34, R34, 0xffff, RZ, 0xc0, !PT ;  /* 0x0000ffff22227812 */ /* 0x000fe400078ec0ff */
[----:B------:R-:W-:Y:S02]  /*c2dc0*/  LOP3.LUT R31, R31, 0xffff, RZ, 0xc0, !PT ;  /* 0x0000ffff1f1f7812 */ /* 0x000fe400078ec0ff */
[----:B------:R-:W-:Y:S02]  /*c2dd0*/  SHF.R.U32.HI R43, RZ, 0x8, R43 ;  /* 0x00000008ff2b7819 */ /* 0x000fe4000001162b */
[----:B0-----:R-:W-:Y:S02]  /*c2de0*/  PRMT R8, R34, 0x3340, R31 ;  /* 0x0000334022087816 */ /* 0x001fe4000000001f */
[----:B------:R-:W-:-:S03]  /*c2df0*/  LOP3.LUT R30, R43, 0xffff, RZ, 0xc0, !PT ;  /* 0x0000ffff2b1e7812 */ /* 0x000fc600078ec0ff */
[----:B------:R0:W-:Y:S01]  /*c2e00*/  STL [R1+0x194], R8 ;  /* 0x0001940801007387 */ /* 0x0001e20000100800 */
[----:B------:R-:W-:Y:S02]  /*c2e10*/  LOP3.LUT R76, R17, 0xffff, RZ, 0xc0, !PT ;  /* 0x0000ffff114c7812 */ /* 0x000fe400078ec0ff */
[----:B------:R-:W-:Y:S02]  /*c2e20*/  LOP3.LUT R43, R137, 0xffff, RZ, 0xc0, !PT ;  /* 0x0000ffff892b7812 */ /* 0x000fe400078ec0ff */
[----:B----4-:R-:W-:Y:S02]  /*c2e30*/  LOP3.LUT R37, R136, 0xffff, RZ, 0xc0, !PT ;  /* 0x0000ffff88257812 */ /* 0x010fe400078ec0ff */
[----:B------:R-:W4:Y:S04]  /*c2e40*/  LDL.LU R136, [R1+0x501c] ;  /* 0x00501c0001887983 */ /* 0x000f280000300800 */
[----:B------:R-:W4:Y:S04]  /*c2e50*/  LDL.LU R137, [R1+0xac] ;  /* 0x0000ac0001897983 */ /* 0x000f280000300800 */
[----:B------:R-:W4:Y:S01]  /*c2e60*/  LDL.LU R17, [R1+0x4c24] ;  /* 0x004c240001117983 */ /* 0x000f220000300800 */
[----:B------:R-:W-:-:S02]  /*c2e70*/  LOP3.LUT R40, R47, 0xffff, RZ, 0xc0, !PT ;  /* 0x0000ffff2f287812 */ /* 0x000fc400078ec0ff */
[----:B------:R-:W-:Y:S02]  /*c2e80*/  PRMT R31, R43, 0x3340, R0 ;  /* 0x000033402b1f7816 */ /* 0x000fe40000000000 */
[----:B------:R-:W-:Y:S02]  /*c2e90*/  PRMT R34, R40, 0x3340, R37 ;  /* 0x0000334028227816 */ /* 0x000fe40000000025 */
[----:B------:R-:W-:Y:S02]  /*c2ea0*/  SHF.R.U32.HI R40, RZ, 0x8, R40 ;  /* 0x00000008ff287819 */ /* 0x000fe40000011628 */
[----:B0-----:R-:W-:Y:S02]  /*c2eb0*/  PRMT R8, R34, 0x5410, R31 ;  /* 0x0000541022087816 */ /* 0x001fe4000000001f */
[----:B------:R-:W-:Y:S02]  /*c2ec0*/  SHF.R.U32.HI R34, RZ, 0x8, R37 ;  /* 0x00000008ff227819 */ /* 0x000fe40000011625 */
[----:B------:R-:W-:-:S02]  /*c2ed0*/  LOP3.LUT R37, R40, 0xffff, RZ, 0xc0, !PT ;  /* 0x0000ffff28257812 */ /* 0x000fc400078ec0ff */
[----:B------:R-:W-:Y:S01]  /*c2ee0*/  LOP3.LUT R34, R34, 0xffff, RZ, 0xc0, !PT ;  /* 0x0000ffff22227812 */ /* 0x000fe200078ec0ff */
[----:B------:R0:W-:Y:S01]  /*c2ef0*/  STL [R1+0x4694], R8 ;  /* 0x0046940801007387 */ /* 0x0001e20000100800 */
[----:B------:R-:W-:Y:S02]  /*c2f00*/  SHF.R.U32.HI R28, RZ, 0x8, R45 ;  /* 0x00000008ff1c7819 */ /* 0x000fe4000001162d */
[----:B0-----:R-:W-:-:S05]  /*c2f10*/  PRMT R8, R37, 0x3340, R34 ;  /* 0x0000334025087816 */ /* 0x001fca0000000022 */
[----:B------:R0:W-:Y:S01]  /*c2f20*/  STL [R1+0x178], R8 ;  /* 0x0001780801007387 */ /* 0x0001e20000100800 */
[----:B------:R-:W-:Y:S02]  /*c2f30*/  SHF.R.U32.HI R29, RZ, 0x8, R44 ;  /* 0x00000008ff1d7819 */ /* 0x000fe4000001162c */
[----:B--2---:R-:W-:Y:S02]  /*c2f40*/  LOP3.LUT R40, R46, 0xffff, RZ, 0xc0, !PT ;  /* 0x0000ffff2e287812 */ /* 0x004fe400078ec0ff */
[----:B---3--:R-:W-:Y:S02]  /*c2f50*/  LOP3.LUT R45, R139, 0xffff, RZ, 0xc0, !PT ;  /* 0x0000ffff8b2d7812 */ /* 0x008fe400078ec0ff */
[----:B------:R-:W-:Y:S02]  /*c2f60*/  LOP3.LUT R37, R138, 0xffff, RZ, 0xc0, !PT ;  /* 0x0000ffff8a257812 */ /* 0x000fe400078ec0ff */
        /* <DEDUP_REMOVED lines=11> */
[----:B------:R-:W-:-:S03]  /*c3020*/  SHF.R.U32.HI R32, RZ, 0x8, R43 ;  /* 0x00000008ff207819 */ /* 0x000fc6000001162b */
[----:B------:R0:W-:Y:S04]  /*c3030*/  STL.64 [R1+0x5a0], R8 ;  /* 0x0005a00801007387 */ /* 0x0001e80000100a00 */
[----:B------:R-:W2:Y:S01]  /*c3040*/  LDL.LU R47, [R1+0x5020] ;  /* 0x00502000012f7983 */ /* 0x000ea20000300800 */
[----:B0-----:R-:W-:-:S05]  /*c3050*/  PRMT R8, R40, 0x3340, R37 ;  /* 0x0000334028087816 */ /* 0x001fca0000000025 */
[----:B------:R0:W-:Y:S04]  /*c3060*/  STL [R1+0x174], R8 ;  /* 0x0001740801007387 */ /* 0x0001e80000100800 */
[----:B------:R-:W3:Y:S04]  /*c3070*/  LDL.LU R46, [R1+0x4c40] ;  /* 0x004c4000012e7983 */ /* 0x000ee80000300800 */
[----:B------:R-:W3:Y:S01]  /*c3080*/  LDL.LU R139, [R1+0x5064] ;  /* 0x00506400018b7983 */ /* 0x000ee20000300800 */
[----:B0-----:R-:W-:-:S05]  /*c3090*/  IADD3 R8, P2, R18, R0, RZ ;  /* 0x0000000012087210 */ /* 0x001fca0007f5e0ff */
[----:B------:R-:W-:Y:S01]  /*c30a0*/  IMAD.X R9, R34, 0x1, R7, P2 ;  /* 0x0000000122097824 */ /* 0x000fe200010e0607 */
[----:B------:R-:W-:Y:S02]  /*c30b0*/  LOP3.LUT R130, R16, 0xffff, RZ, 0xc0, !PT ;  /* 0x0000ffff10827812 */ /* 0x000fe400078ec0ff */
[----:B----4-:R-:W-:Y:S02]  /*c30c0*/  LOP3.LUT R44, R136, 0xffff, RZ, 0xc0, !PT ;  /* 0x0000ffff882c7812 */ /* 0x010fe400078ec0ff */
[----:B------:R-:W4:Y:S01]  /*c30d0*/  LDL.LU R136, [R1+0x4acc] ;  /* 0x004acc0001887983 */ /* 0x000f220000300800 */
[----:B------:R-:W-:Y:S02]  /*c30e0*/  LOP3.LUT R40, R137, 0xffff, RZ, 0xc0, !PT ;  /* 0x0000ffff89287812 */ /* 0x000fe400078ec0ff */
[----:B------:R-:W-:Y:S02]  /*c30f0*/  LOP3.LUT R43, R17, 0xffff, RZ, 0xc0, !PT ;  /* 0x0000ffff112b7812 */ /* 0x000fe400078ec0ff */
[----:B------:R-:W-:Y:S01]  /*c3100*/  PRMT R33, R40, 0x3340, R33 ;  /* 0x0000334028217816 */ /* 0x000fe20000000021 */
[----:B------:R-:W4:Y:S01]  /*c3110*/  LDL.LU R17, [R1+0x4db0] ;  /* 0x004db00001117983 */ /* 0x000f220000300800 */
[----:B------:R-:W-:-:S04]  /*c3120*/  PRMT R37, R44, 0x3340, R43 ;  /* 0x000033402c257816 */ /* 0x000fc8000000002b */
[----:B------:R-:W-:Y:S02]  /*c3130*/  PRMT R10, R37, 0x5410, R33 ;  /* 0x00005410250a7816 */ /* 0x000fe40000000021 */
[----:B------:R-:W-:Y:S02]  /*c3140*/  SHF.R.U32.HI R37, RZ, 0x8, R44 ;  /* 0x00000008ff257819 */ /* 0x000fe4000001162c */
[----:B------:R-:W-:Y:S01]  /*c3150*/  SHF.R.U32.HI R33, RZ, 0x8, R43 ;  /* 0x00000008ff217819 */ /* 0x000fe2000001162b */
[----:B------:R0:W-:Y:S01]  /*c3160*/  STL [R1+0x468c], R10 ;  /* 0x00468c0a01007387 */ /* 0x0001e20000100800 */
[----:B------:R-:W-:Y:S02]  /*c3170*/  LOP3.LUT R37, R37, 0xffff, RZ, 0xc0, !PT ;  /* 0x0000ffff25257812 */ /* 0x000fe400078ec0ff */
[----:B------:R-:W-:Y:S01]  /*c3180*/  LOP3.LUT R33, R33, 0xffff, RZ, 0xc0, !PT ;  /* 0x0000ffff21217812 */ /* 0x000fe200078ec0ff */
[----:B------:R1:W-:Y:S03]  /*c3190*/  STL.64 [R1+0x598], R8 ;  /* 0x0005980801007387 */ /* 0x0003e60000100a00 */
[----:B0-----:R-:W-:-:S02]  /*c31a0*/  PRMT R10, R37, 0x3340, R33 ;  /* 0x00003340250a7816 */ /* 0x001fc40000000021 */
[----:B-1----:R-:W-:-:S03]  /*c31b0*/  IADD3 R8, P2, R18, R6, RZ ;  /* 0x0000000612087210 */ /* 0x002fc60007f5e0ff */
[----:B------:R-:W-:Y:S02]  /*c31c0*/  STL [R1+0x170], R10 ;  /* 0x0001700a01007387 */ /* 0x000fe40000100800 */
[----:B------:R-:W-:-:S05]  /*c31d0*/  IMAD.X R9, R34, 0x1, R5, P2 ;  /* 0x0000000122097824 */ /* 0x000fca00010e0605 */
[----:B------:R0:W-:Y:S04]  /*c31e0*/  STL.64 [R1+0x590], R8 ;  /* 0x0005900801007387 */ /* 0x0001e80000100a00 */
[----:B------:R-:W4:Y:S04]  /*c31f0*/  LDL.LU R138, [R1+0x5028] ;  /* 0x00502800018a7983 */ /* 0x000f280000300800 */
[----:B------:R-:W4:Y:S01]  /*c3200*/  LDL.LU R137, [R1+0x4c84] ;  /* 0x004c840001897983 */ /* 0x000f220000300800 */
[----:B0-----:R-:W-:-:S03]  /*c3210*/  IADD3 R8, P2, R18, R4, RZ ;  /* 0x0000000412087210 */ /* 0x001fc60007f5e0ff */
[----:B------:R-:W4:Y:S02]  /*c3220*/  LDL.LU R18, [R1+0xd40] ;  /* 0x000d400001127983 */ /* 0x000f240000300800 */
[----:B------:R-:W-:-:S05]  /*c3230*/  IMAD.X R9, R34, 0x1, R3, P2 ;  /* 0x0000000122097824 */ /* 0x000fca00010e0603 */
[----:B------:R0:W-:Y:S04]  /*c3240*/  STL.64 [R1+0x588], R8 ;  /* 0x0005880801007387 */ /* 0x0001e80000100a00 */
[----:B------:R-:W4:Y:S01]  /*c3250*/  LDL.LU R16, [R1+0x5524] ;  /* 0x0055240001107983 */ /* 0x000f220000300800 */
[----:B------:R-:W-:Y:S02]  /*c3260*/  SHF.R.U32.HI R40, RZ, 0x8, R40 ;  /* 0x00000008ff287819 */ /* 0x000fe40000011628 */
[----:B------:R-:W-:Y:S02]  /*c3270*/  SHF.R.U32.HI R34, RZ, 0x8, R45 ;  /* 0x00000008ff227819 */ /* 0x000fe4000001162d */
[----:B------:R-:W-:Y:S02]  /*c3280*/  LOP3.LUT R40, R40, 0xffff, RZ, 0xc0, !PT ;  /* 0x0000ffff28287812 */ /* 0x000fe400078ec0ff */
[----:B------:R-:W-:-:S02]  /*c3290*/  PRMT R35, R130, 0x3340, R35 ;  /* 0x0000334082237816 */ /* 0x000fc40000000023 */
[----:B------:R-:W-:Y:S02]  /*c32a0*/  PRMT R33, R40, 0x3340, R0 ;  /* 0x0000334028217816 */ /* 0x000fe40000000000 */
[----:B--2---:R-:W-:Y:S02]  /*c32b0*/  LOP3.LUT R45, R47, 0xffff, RZ, 0xc0, !PT ;  /* 0x0000ffff2f2d7812 */ /* 0x004fe400078ec0ff */
[----:B---3--:R-:W-:-:S04]  /*c32c0*/  LOP3.LUT R43, R46, 0xffff, RZ, 0xc0, !PT ;  /* 0x0000ffff2e2b7812 */ /* 0x008fc800078ec0ff */
[----:B------:R-:W-:Y:S02]  /*c32d0*/  PRMT R37, R45, 0x3340, R43 ;  /* 0x000033402d257816 */ /* 0x000fe4000000002b */
[----:B------:R-:W-:Y:S02]  /*c32e0*/  LOP3.LUT R44, R139, 0xffff, RZ, 0xc0, !PT ;  /* 0x0000ffff8b2c7812 */ /* 0x000fe400078ec0ff */
[----:B0-----:R-:W-:Y:S02]  /*c32f0*/  PRMT R8, R37, 0x5410, R35 ;  /* 0x0000541025087816 */ /* 0x001fe40000000023 */
[----:B----4-:R-:W-:Y:S02]  /*c3300*/  LOP3.LUT R46, R136, 0xffff, RZ, 0xc0, !PT ;  /* 0x0000ffff882e7812 */ /* 0x010fe400078ec0ff */
[----:B------:R-:W2:Y:S02]  /*c3310*/  LDL.LU R136, [R1+0x5068] ;  /* 0x0050680001887983 */ /* 0x000ea40000300800 */
[----:B------:R-:W-:-:S02]  /*c3320*/  PRMT R35, R46, 0x3340, R0 ;  /* 0x000033402e237816 */ /* 0x000fc40000000000 */
[----:B------:R-:W-:Y:S01]  /*c3330*/  LOP3.LUT R40, R17, 0xffff, RZ, 0xc0, !PT ;  /* 0x0000ffff11287812 */ /* 0x000fe200078ec0ff */
[----:B------:R0:W-:Y:S03]  /*c3340*/  STL [R1+0x4688], R8 ;  /* 0x0046880801007387 */ /* 0x0001e60000100800 */
[--C-:B------:R-:W-:Y:S01]  /*c3350*/  PRMT R37, R44, 0x3340, R40.reuse ;  /* 0x000033402c257816 */ /* 0x100fe20000000028 */
[----:B------:R-:W3:Y:S01]  /*c3360*/  LDL.LU R17, [R1+0x4dc8] ;  /* 0x004dc80001117983 */ /* 0x000ee20000300800 */
        /* <DEDUP_REMOVED lines=8> */
[----:B------:R-:W-:Y:S01]  /*c33f0*/  LOP3.LUT R40, R40, 0xffff, RZ, 0xc0, !PT ;  /* 0x0000ffff28287812 */ /* 0x000fe200078ec0ff */
[----:B------:R0:W-:Y:S01]  /*c3400*/  STL [R1+0x4684], R8 ;  /* 0x0046840801007387 */ /* 0x0001e20000100800 */
[----:B------:R-:W-:-:S05]  /*c3410*/  PRMT R222, R37, 0x3340, R35 ;  /* 0x0000334025de7816 */ /* 0x000fca0000000023 */
[----:B------:R-:W-:Y:S01]  /*c3420*/  STL [R1+0x541c], R222 ;  /* 0x00541cde01007387 */ /* 0x000fe20000100800 */
[----:B0-----:R-:W-:-:S05]  /*c3430*/  PRMT R8, R43, 0x3340, R40 ;  /* 0x000033402b087816 */ /* 0x001fca0000000028 */
[----:B------:R0:W-:Y:S01]  /*c3440*/  STL [R1+0x158], R8 ;  /* 0x0001580801007387 */ /* 0x0001e20000100800 */
[----:B------:R-:W-:-:S03]  /*c3450*/  LOP3.LUT R45, R16, 0xffff, RZ, 0xc0, !PT ;  /* 0x0000ffff102d7812 */ /* 0x000fc600078ec0ff */
[----:B------:R-:W4:Y:S01]  /*c3460*/  LDL.LU R16, [R1+0x5520] ;  /* 0x0055200001107983 */ /* 0x000f220000300800 */
[----:B------:R-:W-:Y:S02]  /*c3470*/  LOP3.LUT R43, R138, 0xffff, RZ, 0xc0, !PT ;  /* 0x0000ffff8a2b7812 */ /* 0x000fe400078ec0ff */
[----:B------:R-:W-:Y:S02]  /*c3480*/  LOP3.LUT R40, R137, 0xffff, RZ, 0xc0, !PT ;  /* 0x0000ffff89287812 */ /* 0x000fe400078ec0ff */
[----:B------:R-:W-:Y:S02]  /*c3490*/  PRMT R35, R45, 0x3340, R0 ;  /* 0x000033402d237816 */ /* 0x000fe40000000000 */
[----:B------:R-:W-:Y:S02]  /*c34a0*/  PRMT R37, R43, 0x3340, R40 ;  /* 0x000033402b257816 */ /* 0x000fe40000000028 */
[----:B0-----:R-:W-:Y:S02]  /*c34b0*/  IADD3 R8, P2, R18, R2, RZ ;  /* 0x0000000212087210 */ /* 0x001fe40007f5e0ff */
[----:B------:R-:W-:-:S02]  /*c34c0*/  PRMT R10, R37, 0x5410, R35 ;  /* 0x00005410250a7816 */ /* 0x000fc40000000023 */
[----:B------:R-:W-:Y:S02]  /*c34d0*/  SHF.R.S32.HI R37, RZ, 0x1f, R18 ;  /* 0x0000001fff257819 */ /* 0x000fe40000011412 */
[----:B------:R-:W-:Y:S02]  /*c34e0*/  SHF.R.U32.HI R43, RZ, 0x8, R43 ;  /* 0x00000008ff2b7819 */ /* 0x000fe4000001162b */
[----:B------:R-:W-:Y:S01]  /*c34f0*/  SHF.R.U32.HI R40, RZ, 0x8, R40 ;  /* 0x00000008ff287819 */ /* 0x000fe20000011628 */
[----:B------:R-:W-:Y:S01]  /*c3500*/  IMAD.X R9, R37, 0x1, R13, P2 ;  /* 0x0000000125097824 */ /* 0x000fe200010e060d */
[----:B------:R-:W-:Y:S02]  /*c3510*/  LOP3.LUT R43, R43, 0xffff, RZ, 0xc0, !PT ;  /* 0x0000ffff2b2b7812 */ /* 0x000fe400078ec0ff */
[----:B------:R-:W-:Y:S01]  /*c3520*/  LOP3.LUT R40, R40, 0xffff, RZ, 0xc0, !PT ;  /* 0x0000ffff28287812 */ /* 0x000fe200078ec0ff */
[----:B------:R-:W-:Y:S04]  /*c3530*/  STL [R1+0x4680], R10 ;  /* 0x0046800a01007387 */ /* 0x000fe80000100800 */
[----:B------:R0:W-:Y:S04]  /*c3540*/  STL.64 [R1+0x580], R8 ;  /* 0x0005800801007387 */ /* 0x0001e80000100a00 */
[----:B------:R-:W3:Y:S01]  /*c3550*/  LDL.LU R49, [R1+0x5030] ;  /* 0x0050300001317983 */ /* 0x000ee20000300800 */
[----:B0-----:R-:W-:-:S05]  /*c3560*/  PRMT R8, R43, 0x3340, R40 ;  /* 0x000033402b087816 */ /* 0x001fca0000000028 */
[----:B------:R0:W-:Y:S04]  /*c3570*/  STL [R1+0x154], R8 ;  /* 0x0001540801007387 */ /* 0x0001e80000100800 */
[----:B------:R-:W3:Y:S04]  /*c3580*/  LDL.LU R47, [R1+0xb8] ;  /* 0x0000b800012f7983 */ /* 0x000ee80000300800 */
[----:B------:R-:W3:Y:S01]  /*c3590*/  LDL.LU R137, [R1+0x4cc4] ;  /* 0x004cc40001897983 */ /* 0x000ee20000300800 */
[----:B------:R-:W-:Y:S02]  /*c35a0*/  SHF.R.U32.HI R35, RZ, 0x8, R46 ;  /* 0x00000008ff237819 */ /* 0x000fe4000001162e */
[----:B--2---:R-:W-:-:S02]  /*c35b0*/  LOP3.LUT R44, R136, 0xffff, RZ, 0xc0, !PT ;  /* 0x0000ffff882c7812 */ /* 0x004fc400078ec0ff */
[----:B------:R-:W2:Y:S01]  /*c35c0*/  LDL.LU R136, [R1+0x5070] ;  /* 0x0050700001887983 */ /* 0x000ea20000300800 */
[----:B----4-:R-:W-:-:S03]  /*c35d0*/  LOP3.LUT R46, R16, 0xffff, RZ, 0xc0, !PT ;  /* 0x0000ffff102e7812 */ /* 0x010fc600078ec0ff */
[----:B------:R-:W4:Y:S01]  /*c35e0*/  LDL.LU R16, [R1+0x551c] ;  /* 0x00551c0001107983 */ /* 0x000f220000300800 */
[----:B---3--:R-:W-:Y:S02]  /*c35f0*/  LOP3.LUT R43, R17, 0xffff, RZ, 0xc0, !PT ;  /* 0x0000ffff112b7812 */ /* 0x008fe400078ec0ff */
[----:B------:R-:W-:Y:S01]  /*c3600*/  PRMT R36, R46, 0x3340, R36 ;  /* 0x000033402e247816 */ /* 0x000fe20000000024 */
[----:B------:R-:W3:Y:S01]  /*c3610*/  LDL.LU R17, [R1+0x4ddc] ;  /* 0x004ddc0001117983 */ /* 0x000ee20000300800 */
[----:B------:R-:W-:Y:S02]  /*c3620*/  PRMT R40, R44, 0x3340, R43 ;  /* 0x000033402c287816 */ /* 0x000fe4000000002b */
[----:B0-----:R-:W-:Y:S02]  /*c3630*/  IADD3 R8, P2, R18, R0, RZ ;  /* 0x0000000012087210 */ /* 0x001fe40007f5e0ff */
[----:B------:R-:W-:-:S03]  /*c3640*/  PRMT R10, R40, 0x5410, R36 ;  /* 0x00005410280a7816 */ /* 0x000fc60000000024 */
[----:B------:R-:W-:Y:S01]  /*c3650*/  IMAD.X R9, R37, 0x1, R7, P2 ;  /* 0x0000000125097824 */ /* 0x000fe200010e0607 */
        /* <DEDUP_REMOVED lines=11> */
[----:B------:R-:W3:Y:S04]  /*c3710*/  LDL.LU R48, [R1+0x5078] ;  /* 0x0050780001307983 */ /* 0x000ee80000300800 */
[----:B------:R-:W3:Y:S01]  /*c3720*/  LDL.LU R138, [R1+0x4b70] ;  /* 0x004b7000018a7983 */ /* 0x000ee20000300800 */
[----:B0-----:R-:W-:-:S03]  /*c3730*/  IADD3 R8, P2, R18, R4, RZ ;  /* 0x0000000412087210 */ /* 0x001fc60007f5e0ff */
[----:B------:R-:W3:Y:S02]  /*c3740*/  LDL.LU R18, [R1+0x4df8] ;  /* 0x004df80001127983 */ /* 0x000ee40000300800 */
[----:B------:R-:W-:-:S05]  /*c3750*/  IMAD.X R9, R37, 0x1, R3, P2 ;  /* 0x0000000125097824 */ /* 0x000fca00010e0603 */
[----:B------:R0:W-:Y:S04]  /*c3760*/  STL.64 [R1+0x568], R8 ;  /* 0x0005680801007387 */ /* 0x0001e80000100a00 */
[----:B------:R-:W3:Y:S01]  /*c3770*/  LDL.LU R139, [R1+0xd44] ;  /* 0x000d4400018b7983 */ /* 0x000ee20000300800 */
[----:B------:R-:W-:Y:S02]  /*c3780*/  SHF.R.U32.HI R37, RZ, 0x8, R46 ;  /* 0x00000008ff257819 */ /* 0x000fe4000001162e */
[----:B------:R-:W-:Y:S02]  /*c3790*/  LOP3.LUT R46, R49, 0xffff, RZ, 0xc0, !PT ;  /* 0x0000ffff312e7812 */ /* 0x000fe400078ec0ff */
[----:B------:R-:W-:Y:S02]  /*c37a0*/  LOP3.LUT R131, R47, 0xffff, RZ, 0xc0, !PT ;  /* 0x0000ffff2f837812 */ /* 0x000fe400078ec0ff */
[----:B------:R-:W-:-:S02]  /*c37b0*/  LOP3.LUT R44, R137, 0xffff, RZ, 0xc0, !PT ;  /* 0x0000ffff892c7812 */ /* 0x000fc400078ec0ff */
[----:B------:R-:W-:Y:S01]  /*c37c0*/  PRMT R38, R131, 0x3340, R38 ;  /* 0x0000334083267816 */ /* 0x000fe20000000026 */
[----:B------:R-:W3:Y:S01]  /*c37d0*/  LDL.LU R137, [R1+0x503c] ;  /* 0x00503c0001897983 */ /* 0x000ee20000300800 */
[----:B------:R-:W-:Y:S02]  /*c37e0*/  PRMT R40, R46, 0x3340, R44 ;  /* 0x000033402e287816 */ /* 0x000fe4000000002c */
[----:B------:R-:W-:Y:S02]  /*c37f0*/  SHF.R.U32.HI R36, RZ, 0x8, R45 ;  /* 0x00000008ff247819 */ /* 0x000fe4000001162d */
[----:B0-----:R-:W-:Y:S02]  /*c3800*/  PRMT R8, R40, 0x5410, R38 ;  /* 0x0000541028087816 */ /* 0x001fe40000000026 */
[----:B--2---:R-:W-:Y:S02]  /*c3810*/  LOP3.LUT R45, R136, 0xffff, RZ, 0xc0, !PT ;  /* 0x0000ffff882d7812 */ /* 0x004fe400078ec0ff */
[----:B------:R-:W2:Y:S04]  /*c3820*/  LDL.LU R136, [R1+0xbc] ;  /* 0x0000bc0001887983 */ /* 0x000ea80000300800 */
[----:B------:R0:W-:Y:S01]  /*c3830*/  STL [R1+0x466c], R8 ;  /* 0x00466c0801007387 */ /* 0x0001e20000100800 */
[----:B----4-:R-:W-:-:S03]  /*c3840*/  LOP3.LUT R47, R16, 0xffff, RZ, 0xc0, !PT ;  /* 0x0000ffff102f7812 */ /* 0x010fc600078ec0ff */
[----:B------:R-:W4:Y:S01]  /*c3850*/  LDL.LU R16, [R1+0x4cfc] ;  /* 0x004cfc0001107983 */ /* 0x000f220000300800 */
[----:B---3--:R-:W-:Y:S02]  /*c3860*/  LOP3.LUT R43, R17, 0xffff, RZ, 0xc0, !PT ;  /* 0x0000ffff112b7812 */ /* 0x008fe400078ec0ff */
[----:B------:R-:W-:Y:S02]  /*c3870*/  PRMT R38, R47, 0x3340, R0 ;  /* 0x000033402f267816 */ /* 0x000fe40000000000 */
[--C-:B------:R-:W-:Y:S02]  /*c3880*/  PRMT R40, R45, 0x3340, R43.reuse ;  /* 0x000033402d287816 */ /* 0x100fe4000000002b */
        /* <DEDUP_REMOVED lines=9> */
[----:B0-----:R-:W-:Y:S02]  /*c3920*/  PRMT R8, R44, 0x3340, R43 ;  /* 0x000033402c087816 */ /* 0x001fe4000000002b */
[----:B------:R-:W-:Y:S01]  /*c3930*/  PRMT R9, R40, 0x3340, R38 ;  /* 0x0000334028097816 */ /* 0x000fe20000000026 */
[----:B------:R-:W-:Y:S04]  /*c3940*/  STL [R1+0x53ac], R17 ;  /* 0x0053ac1101007387 */ /* 0x000fe80000100800 */
[----:B------:R-:W-:Y:S01]  /*c3950*/  STL [R1+0x1e8], R9 ;  /* 0x0001e80901007387 */ /* 0x000fe20000100800 */
[----:B------:R-:W-:Y:S02]  /*c3960*/  LOP3.LUT R45, R48, 0xffff, RZ, 0xc0, !PT ;  /* 0x0000ffff302d7812 */ /* 0x000fe400078ec0ff */
[----:B------:R-:W-:-:S02]  /*c3970*/  LOP3.LUT R43, R138, 0xffff, RZ, 0xc0, !PT ;  /* 0x0000ffff8a2b7812 */ /* 0x000fc400078ec0ff */
[----:B------:R-:W-:Y:S02]  /*c3980*/  LOP3.LUT R44, R18, 0xffff, RZ, 0xc0, !PT ;  /* 0x0000ffff122c7812 */ /* 0x000fe400078ec0ff */
[----:B------:R-:W-:Y:S02]  /*c3990*/  PRMT R38, R43, 0x3340, R0 ;  /* 0x000033402b267816 */ /* 0x000fe40000000000 */
[----:B------:R-:W-:Y:S01]  /*c39a0*/  PRMT R40, R45, 0x3340, R44 ;  /* 0x000033402d287816 */ /* 0x000fe2000000002c */
[----:B------:R0:W-:Y:S03]  /*c39b0*/  STL [R1+0x148], R8 ;  /* 0x0001480801007387 */ /* 0x0001e60000100800 */
[----:B------:R-:W-:Y:S02]  /*c39c0*/  PRMT R18, R40, 0x5410, R38 ;  /* 0x0000541028127816 */ /* 0x000fe40000000026 */
[----:B------:R-:W-:-:S02]  /*c39d0*/  SHF.R.S32.HI R40, RZ, 0x1f, R139 ;  /* 0x0000001fff287819 */ /* 0x000fc4000001148b */
[----:B0-----:R-:W-:Y:S02]  /*c39e0*/  IADD3 R8, P2, R139, R2, RZ ;  /* 0x000000028b087210 */ /* 0x001fe40007f5e0ff */
[----:B------:R-:W-:Y:S02]  /*c39f0*/  SHF.R.U32.HI R45, RZ, 0x8, R45 ;  /* 0x00000008ff2d7819 */ /* 0x000fe4000001162d */
[----:B------:R-:W-:Y:S01]  /*c3a00*/  SHF.R.U32.HI R38, RZ, 0x8, R44 ;  /* 0x00000008ff267819 */ /* 0x000fe2000001162c */
[----:B------:R-:W-:Y:S01]  /*c3a10*/  IMAD.X R9, R40, 0x1, R13, P2 ;  /* 0x0000000128097824 */ /* 0x000fe200010e060d */
        /* <DEDUP_REMOVED lines=9> */
[----:B------:R-:W-:-:S03]  /*c3ab0*/  PRMT R38, R44, 0x3340, R0 ;  /* 0x000033402c267816 */ /* 0x000fc60000000000 */
[----:B------:R-:W3:Y:S01]  /*c3ac0*/  LDL.LU R51, [R1+0x4d14] ;  /* 0x004d140001337983 */ /* 0x000ee20000300800 */
[----:B------:R-:W-:Y:S02]  /*c3ad0*/  LOP3.LUT R45, R137, 0xffff, RZ, 0xc0, !PT ;  /* 0x0000ffff892d7812 */ /* 0x000fe400078ec0ff */
[----:B--2---:R-:W-:-:S04]  /*c3ae0*/  LOP3.LUT R46, R136, 0xffff, RZ, 0xc0, !PT ;  /* 0x0000ffff882e7812 */ /* 0x004fc800078ec0ff */
[----:B------:R-:W-:Y:S02]  /*c3af0*/  PRMT R39, R46, 0x3340, R39 ;  /* 0x000033402e277816 */ /* 0x000fe40000000027 */
[----:B----4-:R-:W-:-:S04]  /*c3b00*/  LOP3.LUT R44, R16, 0xffff, RZ, 0xc0, !PT ;  /* 0x0000ffff102c7812 */ /* 0x010fc800078ec0ff */
[----:B------:R-:W-:-:S04]  /*c3b10*/  PRMT R43, R45, 0x3340, R44 ;  /* 0x000033402d2b7816 */ /* 0x000fc8000000002c */
[----:B------:R-:W-:-:S05]  /*c3b20*/  PRMT R16, R43, 0x5410, R39 ;  /* 0x000054102b107816 */ /* 0x000fca0000000027 */
[----:B------:R-:W-:Y:S04]  /*c3b30*/  STL [R1+0x53b4], R16 ;  /* 0x0053b41001007387 */ /* 0x000fe80000100800 */
[----:B------:R-:W2:Y:S04]  /*c3b40*/  LDL.LU R138, [R1+0x5084] ;  /* 0x00508400018a7983 */ /* 0x000ea80000300800 */
[----:B------:R-:W4:Y:S04]  /*c3b50*/  LDL.LU R137, [R1+0x4ba8] ;  /* 0x004ba80001897983 */ /* 0x000f280000300800 */
[----:B------:R-:W4:Y:S01]  /*c3b60*/  LDL.LU R136, [R1+0x4e10] ;  /* 0x004e100001887983 */ /* 0x000f220000300800 */
[----:B0-----:R-:W-:-:S02]  /*c3b70*/  IADD3 R8, P2, R139, R0, RZ ;  /* 0x000000008b087210 */ /* 0x001fc40007f5e0ff */
[----:B------:R-:W-:-:S03]  /*c3b80*/  SHF.R.U32.HI R45, RZ, 0x8, R45 ;  /* 0x00000008ff2d7819 */ /* 0x000fc6000001162d */
[----:B------:R-:W-:Y:S01]  /*c3b90*/  IMAD.X R9, R40, 0x1, R7, P2 ;  /* 0x0000000128097824 */ /* 0x000fe200010e0607 */
[----:B------:R-:W-:Y:S02]  /*c3ba0*/  SHF.R.U32.HI R43, RZ, 0x8, R44 ;  /* 0x00000008ff2b7819 */ /* 0x000fe4000001162c */
[----:B------:R-:W-:Y:S02]  /*c3bb0*/  LOP3.LUT R44, R45, 0xffff, RZ, 0xc0, !PT ;  /* 0x0000ffff2d2c7812 */ /* 0x000fe400078ec0ff */
[----:B------:R0:W-:Y:S01]  /*c3bc0*/  STL.64 [R1+0x558], R8 ;  /* 0x0005580801007387 */ /* 0x0001e20000100a00 */
[----:B------:R-:W-:-:S04]  /*c3bd0*/  LOP3.LUT R43, R43, 0xffff, RZ, 0xc0, !PT ;  /* 0x0000ffff2b2b7812 */ /* 0x000fc800078ec0ff */
[----:B------:R-:W-:Y:S02]  /*c3be0*/  PRMT R10, R44, 0x3340, R43 ;  /* 0x000033402c0a7816 */ /* 0x000fe4000000002b */
[----:B0-----:R-:W-:-:S03]  /*c3bf0*/  IADD3 R8, P2, R139, R6, RZ ;  /* 0x000000068b087210 */ /* 0x001fc60007f5e0ff */
        /* <DEDUP_REMOVED lines=8> */
[----:B------:R0:W-:Y:S01]  /*c3c80*/  STL.64 [R1+0x548], R8 ;  /* 0x0005480801007387 */ /* 0x0001e20000100a00 */
[----:B------:R-:W-:Y:S02]  /*c3c90*/  SHF.R.U32.HI R40, RZ, 0x8, R46 ;  /* 0x00000008ff287819 */ /* 0x000fe4000001162e */
[----:B---3--:R-:W-:Y:S02]  /*c3ca0*/  LOP3.LUT R44, R50, 0xffff, RZ, 0xc0, !PT ;  /* 0x0000ffff322c7812 */ /* 0x008fe400078ec0ff */
[----:B------:R-:W3:Y:S01]  /*c3cb0*/  LDL.LU R50, [R1+0xd48] ;  /* 0x000d480001327983 */ /* 0x000ee20000300800 */
[----:B------:R-:W-:Y:S02]  /*c3cc0*/  LOP3.LUT R43, R51, 0xffff, RZ, 0xc0, !PT ;  /* 0x0000ffff332b7812 */ /* 0x000fe400078ec0ff */
[----:B------:R-:W-:Y:S02]  /*c3cd0*/  SHF.R.U32.HI R45, RZ, 0x8, R44 ;  /* 0x00000008ff2d7819 */ /* 0x000fe4000001162c */
[----:B------:R-:W-:-:S02]  /*c3ce0*/  PRMT R88, R44, 0x3340, R43 ;  /* 0x000033402c587816 */ /* 0x000fc4000000002b */
[----:B------:R-:W-:Y:S02]  /*c3cf0*/  SHF.R.U32.HI R43, RZ, 0x8, R43 ;  /* 0x00000008ff2b7819 */ /* 0x000fe4000001162b */
[----:B------:R-:W-:Y:S02]  /*c3d00*/  LOP3.LUT R44, R45, 0xffff, RZ, 0xc0, !PT ;  /* 0x0000ffff2d2c7812 */ /* 0x000fe400078ec0ff */
[----:B------:R-:W-:-:S04]  /*c3d10*/  LOP3.LUT R43, R43, 0xffff, RZ, 0xc0, !PT ;  /* 0x0000ffff2b2b7812 */ /* 0x000fc800078ec0ff */
[----:B------:R-:W-:-:S05]  /*c3d20*/  PRMT R222, R44, 0x3340, R43 ;  /* 0x000033402cde7816 */ /* 0x000fca000000002b */
[----:B------:R-:W-:Y:S01]  /*c3d30*/  STL [R1+0x542c], R222 ;  /* 0x00542cde01007387 */ /* 0x000fe20000100800 */
[----:B--2---:R-:W-:-:S03]  /*c3d40*/  LOP3.LUT R46, R138, 0xffff, RZ, 0xc0, !PT ;  /* 0x0000ffff8a2e7812 */ /* 0x004fc600078ec0ff */
[----:B------:R-:W2:Y:S01]  /*c3d50*/  LDL.LU R138, [R1+0x5088] ;  /* 0x00508800018a7983 */ /* 0x000ea20000300800 */
[----:B----4-:R-:W-:-:S03]  /*c3d60*/  LOP3.LUT R44, R137, 0xffff, RZ, 0xc0, !PT ;  /* 0x0000ffff892c7812 */ /* 0x010fc600078ec0ff */
[----:B------:R-:W4:Y:S01]  /*c3d70*/  LDL.LU R137, [R1+0x4bc4] ;  /* 0x004bc40001897983 */ /* 0x000f220000300800 */
[----:B------:R-:W-:-:S03]  /*c3d80*/  LOP3.LUT R45, R136, 0xffff, RZ, 0xc0, !PT ;  /* 0x0000ffff882d7812 */ /* 0x000fc600078ec0ff */
[----:B------:R-:W4:Y:S01]  /*c3d90*/  LDL.LU R136, [R1+0x4e1c] ;  /* 0x004e1c0001887983 */ /* 0x000f220000300800 */
[----:B------:R-:W-:Y:S02]  /*c3da0*/  PRMT R41, R44, 0x3340, R41 ;  /* 0x000033402c297816 */ /* 0x000fe40000000029 */
[----:B------:R-:W-:Y:S02]  /*c3db0*/  PRMT R43, R46, 0x3340, R45 ;  /* 0x000033402e2b7816 */ /* 0x000fe4000000002d */
[----:B------:R-:W-:Y:S02]  /*c3dc0*/  SHF.R.U32.HI R44, RZ, 0x8, R44 ;  /* 0x00000008ff2c7819 */ /* 0x000fe4000001162c */
[----:B------:R-:W-:Y:S02]  /*c3dd0*/  PRMT R235, R43, 0x5410, R41 ;  /* 0x000054102beb7816 */ /* 0x000fe40000000029 */
[----:B------:R-:W-:Y:S02]  /*c3de0*/  SHF.R.U32.HI R43, RZ, 0x8, R46 ;  /* 0x00000008ff2b7819 */ /* 0x000fe4000001162e */
[----:B------:R-:W-:-:S02]  /*c3df0*/  SHF.R.U32.HI R41, RZ, 0x8, R45 ;  /* 0x00000008ff297819 */ /* 0x000fc4000001162d */
[----:B------:R-:W-:Y:S02]  /*c3e00*/  LOP3.LUT R43, R43, 0xffff, RZ, 0xc0, !PT ;  /* 0x0000ffff2b2b7812 */ /* 0x000fe400078ec0ff */
[----:B------:R-:W-:Y:S02]  /*c3e10*/  LOP3.LUT R41, R41, 0xffff, RZ, 0xc0, !PT ;  /* 0x0000ffff29297812 */ /* 0x000fe400078ec0ff */
[----:B------:R-:W-:Y:S02]  /*c3e20*/  LOP3.LUT R44, R44, 0xffff, RZ, 0xc0, !PT ;  /* 0x0000ffff2c2c7812 */ /* 0x000fe400078ec0ff */
[----:B0-----:R-:W-:Y:S02]  /*c3e30*/  PRMT R8, R43, 0x3340, R41 ;  /* 0x000033402b087816 */ /* 0x001fe40000000029 */
[----:B------:R-:W-:Y:S01]  /*c3e40*/  PRMT R41, R44, 0x3340, R0 ;  /* 0x000033402c297816 */ /* 0x000fe20000000000 */
[----:B------:R-:W-:Y:S01]  /*c3e50*/  STL [R1+0x53b8], R235 ;  /* 0x0053b8eb01007387 */ /* 0x000fe20000100800 */
[----:B------:R-:W-:-:S02]  /*c3e60*/  LOP3.LUT R46, R49, 0xffff, RZ, 0xc0, !PT ;  /* 0x0000ffff312e7812 */ /* 0x000fc400078ec0ff */
[----:B------:R-:W-:Y:S02]  /*c3e70*/  LOP3.LUT R44, R48, 0xffff, RZ, 0xc0, !PT ;  /* 0x0000ffff302c7812 */ /* 0x000fe400078ec0ff */
[----:B------:R-:W-:Y:S02]  /*c3e80*/  LOP3.LUT R45, R139, 0xffff, RZ, 0xc0, !PT ;  /* 0x0000ffff8b2d7812 */ /* 0x000fe400078ec0ff */
[----:B------:R-:W-:Y:S02]  /*c3e90*/  PRMT R42, R44, 0x3340, R42 ;  /* 0x000033402c2a7816 */ /* 0x000fe4000000002a */
[----:B------:R-:W-:-:S04]  /*c3ea0*/  PRMT R43, R46, 0x3340, R45 ;  /* 0x000033402e2b7816 */ /* 0x000fc8000000002d */
[----:B------:R-:W-:Y:S01]  /*c3eb0*/  PRMT R249, R43, 0x5410, R42 ;  /* 0x000054102bf97816 */ /* 0x000fe2000000002a */
[----:B------:R0:W-:Y:S04]  /*c3ec0*/  STL [R1+0x128], R8 ;  /* 0x0001280801007387 */ /* 0x0001e80000100800 */
[----:B------:R-:W-:Y:S04]  /*c3ed0*/  STL [R1+0x53bc], R249 ;  /* 0x0053bcf901007387 */ /* 0x000fe80000100800 */
[----:B------:R-:W4:Y:S04]  /*c3ee0*/  LDL.LU R51, [R1+0x5050] ;  /* 0x0050500001337983 */ /* 0x000f280000300800 */
[----:B------:R-:W4:Y:S04]  /*c3ef0*/  LDL.LU R49, [R1+0xc4] ;  /* 0x0000c40001317983 */ /* 0x000f280000300800 */
[----:B------:R-:W4:Y:S01]  /*c3f00*/  LDL.LU R139, [R1+0x4d58] ;  /* 0x004d5800018b7983 */ /* 0x000f220000300800 */
[----:B------:R-:W-:-:S02]  /*c3f10*/  SHF.R.U32.HI R46, RZ, 0x8, R46 ;  /* 0x00000008ff2e7819 */ /* 0x000fc4000001162e */
[----:B------:R-:W-:Y:S02]  /*c3f20*/  SHF.R.U32.HI R43, RZ, 0x8, R45 ;  /* 0x00000008ff2b7819 */ /* 0x000fe4000001162d */
[----:B---3--:R-:W-:Y:S02]  /*c3f30*/  SHF.R.S32.HI R42, RZ, 0x1f, R50 ;  /* 0x0000001fff2a7819 */ /* 0x008fe40000011432 */
[----:B0-----:R-:W-:Y:S02]  /*c3f40*/  IADD3 R8, P2, R50, R2, RZ ;  /* 0x0000000232087210 */ /* 0x001fe40007f5e0ff */
[----:B------:R-:W-:-:S03]  /*c3f50*/  SHF.R.U32.HI R45, RZ, 0x8, R44 ;  /* 0x00000008ff2d7819 */ /* 0x000fc6000001162c */
[----:B------:R-:W-:Y:S01]  /*c3f60*/  IMAD.X R9, R42, 0x1, R13, P2 ;  /* 0x000000012a097824 */ /* 0x000fe200010e060d */
[----:B------:R-:W-:Y:S02]  /*c3f70*/  SHF.R.U32.HI R39, RZ, 0x8, R47 ;  /* 0x00000008ff277819 */ /* 0x000fe4000001162f */
[----:B------:R-:W-:Y:S02]  /*c3f80*/  LOP3.LUT R44, R46, 0xffff, RZ, 0xc0, !PT ;  /* 0x0000ffff2e2c7812 */ /* 0x000fe400078ec0ff */
[----:B------:R-:W-:Y:S01]  /*c3f90*/  LOP3.LUT R43, R43, 0xffff, RZ, 0xc0, !PT ;  /* 0x0000ffff2b2b7812 */ /* 0x000fe200078ec0ff */
[----:B------:R0:W-:Y:S03]  /*c3fa0*/  STL.64 [R1+0x540], R8 ;  /* 0x0005400801007387 */ /* 0x0001e60000100a00 */
[----:B0-----:R-:W-:-:S05]  /*c3fb0*/  PRMT R8, R44, 0x3340, R43 ;  /* 0x000033402c087816 */ /* 0x001fca000000002b */
[----:B------:R0:W-:Y:S01]  /*c3fc0*/  STL [R1+0x124], R8 ;  /* 0x0001240801007387 */ /* 0x0001e20000100800 */
[----:B--2---:R-:W-:Y:S02]  /*c3fd0*/  LOP3.LUT R48, R138, 0xffff, RZ, 0xc0, !PT ;  /* 0x0000ffff8a307812 */ /* 0x004fe400078ec0ff */
[----:B----4-:R-:W-:Y:S02]  /*c3fe0*/  LOP3.LUT R46, R137, 0xffff, RZ, 0xc0, !PT ;  /* 0x0000ffff892e7812 */ /* 0x010fe400078ec0ff */
[----:B------:R-:W-:Y:S02]  /*c3ff0*/  LOP3.LUT R47, R136, 0xffff, RZ, 0xc0, !PT ;  /* 0x0000ffff882f7812 */ /* 0x000fe400078ec0ff */
[----:B------:R-:W-:Y:S02]  /*c4000*/  PRMT R43, R46, 0x3340, R0 ;  /* 0x000033402e2b7816 */ /* 0x000fe40000000000 */
[----:B------:R-:W-:-:S04]  /*c4010*/  PRMT R44, R48, 0x3340, R47 ;  /* 0x00003340302c7816 */ /* 0x000fc8000000002f */
[----:B------:R-:W-:-:S05]  /*c4020*/  PRMT R221, R44, 0x5410, R43 ;  /* 0x000054102cdd7816 */ /* 0x000fca000000002b */
[----:B------:R-:W-:Y:S04]  /*c4030*/  STL [R1+0x53c0], R221 ;  /* 0x0053c0dd01007387 */ /* 0x000fe80000100800 */
[----:B------:R-:W2:Y:S04]  /*c4040*/  LDL.LU R138, [R1+0x5094] ;  /* 0x00509400018a7983 */ /* 0x000ea80000300800 */
[----:B------:R-:W3:Y:S04]  /*c4050*/  LDL.LU R137, [R1+0x4bec] ;  /* 0x004bec0001897983 */ /* 0x000ee80000300800 */
[----:B------:R-:W4:Y:S01]  /*c4060*/  LDL.LU R136, [R1+0x4e30] ;  /* 0x004e300001887983 */ /* 0x000f220000300800 */
[----:B0-----:R-:W-:-:S02]  /*c4070*/  IADD3 R8, P2, R50, R0, RZ ;  /* 0x0000000032087210 */ /* 0x001fc40007f5e0ff */
[----:B------:R-:W-:Y:S02]  /*c4080*/  SHF.R.U32.HI R44, RZ, 0x8, R48 ;  /* 0x00000008ff2c7819 */ /* 0x000fe40000011630 */
[----:B------:R-:W-:Y:S01]  /*c4090*/  SHF.R.U32.HI R43, RZ, 0x8, R47 ;  /* 0x00000008ff2b7819 */ /* 0x000fe2000001162f */
[----:B------:R-:W-:Y:S01]  /*c40a0*/  IMAD.X R9, R42, 0x1, R7, P2 ;  /* 0x000000012a097824 */ /* 0x000fe200010e0607 */
[----:B------:R-:W-:Y:S02]  /*c40b0*/  LOP3.LUT R44, R44, 0xffff, RZ, 0xc0, !PT ;  /* 0x0000ffff2c2c7812 */ /* 0x000fe400078ec0ff */
[----:B------:R-:W-:Y:S02]  /*c40c0*/  LOP3.LUT R43, R43, 0xffff, RZ, 0xc0, !PT ;  /* 0x0000ffff2b2b7812 */ /* 0x000fe400078ec0ff */
[----:B------:R-:W-:Y:S01]  /*c40d0*/  SHF.R.U32.HI R46, RZ, 0x8, R46 ;  /* 0x00000008ff2e7819 */ /* 0x000fe2000001162e */
[----:B------:R0:W-:Y:S03]  /*c40e0*/  STL.64 [R1+0x538], R8 ;  /* 0x0005380801007387 */ /* 0x0001e60000100a00 */
[----:B------:R-:W-:-:S02]  /*c40f0*/  LOP3.LUT R46, R46, 0xffff, RZ, 0xc0, !PT ;  /* 0x0000ffff2e2e7812 */ /* 0x000fc400078ec0ff */
[----:B0-----:R-:W-:Y:S02]  /*c4100*/  PRMT R8, R44, 0x3340, R43 ;  /* 0x000033402c087816 */ /* 0x001fe4000000002b */
[----:B------:R-:W-:-:S03]  /*c4110*/  PRMT R43, R46, 0x3340, R0 ;  /* 0x000033402e2b7816 */ /* 0x000fc60000000000 */
[----:B------:R0:W-:Y:S04]  /*c4120*/  STL [R1+0x120], R8 ;  /* 0x0001200801007387 */ /* 0x0001e80000100800 */
[----:B------:R-:W4:Y:S01]  /*c4130*/  LDL.LU R53, [R1+0x505c] ;  /* 0x00505c0001357983 */ /* 0x000f220000300800 */
[----:B------:R-:W-:Y:S02]  /*c4140*/  LOP3.LUT R48, R51, 0xffff, RZ, 0xc0, !PT ;  /* 0x0000ffff33307812 */ /* 0x000fe400078ec0ff */
[----:B------:R-:W-:Y:S01]  /*c4150*/  LOP3.LUT R49, R49, 0xffff, RZ, 0xc0, !PT ;  /* 0x0000ffff31317812 */ /* 0x000fe200078ec0ff */
[----:B------:R-:W4:Y:S01]  /*c4160*/  LDL.LU R51, [R1+0xc8] ;  /* 0x0000c80001337983 */ /* 0x000f220000300800 */
[----:B------:R-:W-:-:S03]  /*c4170*/  LOP3.LUT R47, R139, 0xffff, RZ, 0xc0, !PT ;  /* 0x0000ffff8b2f7812 */ /* 0x000fc600078ec0ff */
[----:B------:R-:W4:Y:S01]  /*c4180*/  LDL.LU R52, [R1+0x4d7c] ;  /* 0x004d7c0001347983 */ /* 0x000f220000300800 */
[----:B------:R-:W-:Y:S02]  /*c4190*/  PRMT R44, R49, 0x3340, R0 ;  /* 0x00003340312c7816 */ /* 0x000fe40000000000 */
[----:B------:R-:W-:Y:S01]  /*c41a0*/  PRMT R46, R48, 0x3340, R47 ;  /* 0x00003340302e7816 */ /* 0x000fe2000000002f */
[----:B------:R-:W4:Y:S01]  /*c41b0*/  LDL.LU R139, [R1+0xd4c] ;  /* 0x000d4c00018b7983 */ /* 0x000f220000300800 */
        /* <DEDUP_REMOVED lines=12> */
[----:B0-----:R-:W-:-:S05]  /*c4280*/  PRMT R8, R44, 0x3340, R42 ;  /* 0x000033402c087816 */ /* 0x001fca000000002a */
[----:B------:R0:W-:Y:S01]  /*c4290*/  STL [R1+0x11c], R8 ;  /* 0x00011c0801007387 */ /* 0x0001e20000100800 */
[----:B--2---:R-:W-:-:S03]  /*c42a0*/  LOP3.LUT R47, R138, 0xffff, RZ, 0xc0, !PT ;  /* 0x0000ffff8a2f7812 */ /* 0x004fc600078ec0ff */
[----:B------:R-:W2:Y:S01]  /*c42b0*/  LDL.LU R138, [R1+0x5098] ;  /* 0x00509800018a7983 */ /* 0x000ea20000300800 */
[----:B---3--:R-:W-:-:S03]  /*c42c0*/  LOP3.LUT R50, R137, 0xffff, RZ, 0xc0, !PT ;  /* 0x0000ffff89327812 */ /* 0x008fc600078ec0ff */
[----:B------:R-:W3:Y:S01]  /*c42d0*/  LDL.LU R137, [R1+0x4c1c] ;  /* 0x004c1c0001897983 */ /* 0x000ee20000300800 */
[----:B----4-:R-:W-:-:S03]  /*c42e0*/  LOP3.LUT R46, R136, 0xffff, RZ, 0xc0, !PT ;  /* 0x0000ffff882e7812 */ /* 0x010fc600078ec0ff */
[----:B------:R-:W4:Y:S01]  /*c42f0*/  LDL.LU R136, [R1+0x4e3c] ;  /* 0x004e3c0001887983 */ /* 0x000f220000300800 */
[----:B------:R-:W-:Y:S02]  /*c4300*/  PRMT R42, R50, 0x3340, R0 ;  /* 0x00003340322a7816 */ /* 0x000fe40000000000 */
[----:B------:R-:W-:Y:S02]  /*c4310*/  PRMT R44, R47, 0x3340, R46 ;  /* 0x000033402f2c7816 */ /* 0x000fe4000000002e */
[----:B------:R-:W-:Y:S02]  /*c4320*/  SHF.R.U32.HI R47, RZ, 0x8, R47 ;  /* 0x00000008ff2f7819 */ /* 0x000fe4000001162f */
[----:B------:R-:W-:Y:S02]  /*c4330*/  PRMT R238, R44, 0x5410, R42 ;  /* 0x000054102cee7816 */ /* 0x000fe4000000002a */
[----:B------:R-:W-:Y:S02]  /*c4340*/  SHF.R.U32.HI R42, RZ, 0x8, R46 ;  /* 0x00000008ff2a7819 */ /* 0x000fe4000001162e */
[----:B------:R-:W-:-:S02]  /*c4350*/  LOP3.LUT R46, R47, 0xffff, RZ, 0xc0, !PT ;  /* 0x0000ffff2f2e7812 */ /* 0x000fc400078ec0ff */
[----:B------:R-:W-:-:S04]  /*c4360*/  LOP3.LUT R42, R42, 0xffff, RZ, 0xc0, !PT ;  /* 0x0000ffff2a2a7812 */ /* 0x000fc800078ec0ff */
[----:B0-----:R-:W-:Y:S01]  /*c4370*/  PRMT R8, R46, 0x3340, R42 ;  /* 0x000033402e087816 */ /* 0x001fe2000000002a */
[----:B------:R-:W-:Y:S04]  /*c4380*/  STL [R1+0x53c8], R238 ;  /* 0x0053c8ee01007387 */ /* 0x000fe80000100800 */
[----:B------:R0:W-:Y:S01]  /*c4390*/  STL [R1+0x118], R8 ;  /* 0x0001180801007387 */ /* 0x0001e20000100800 */
[----:B------:R-:W-:Y:S02]  /*c43a0*/  LOP3.LUT R48, R53, 0xffff, RZ, 0xc0, !PT ;  /* 0x0000ffff35307812 */ /* 0x000fe400078ec0ff */
[----:B------:R-:W-:Y:S02]  /*c43b0*/  LOP3.LUT R51, R51, 0xffff, RZ, 0xc0, !PT ;  /* 0x0000ffff33337812 */ /* 0x000fe400078ec0ff */
[----:B------:R-:W-:-:S02]  /*c43c0*/  LOP3.LUT R47, R52, 0xffff, RZ, 0xc0, !PT ;  /* 0x0000ffff342f7812 */ /* 0x000fc400078ec0ff */
[----:B------:R-:W-:Y:S02]  /*c43d0*/  PRMT R42, R51, 0x3340, R0 ;  /* 0x00003340332a7816 */ /* 0x000fe40000000000 */
[----:B------:R-:W-:Y:S02]  /*c43e0*/  PRMT R46, R48, 0x3340, R47 ;  /* 0x00003340302e7816 */ /* 0x000fe4000000002f */
[----:B0-----:R-:W-:Y:S02]  /*c43f0*/  IADD3 R8, P2, R139, R2, RZ ;  /* 0x000000028b087210 */ /* 0x001fe40007f5e0ff */
[----:B------:R-:W-:Y:S02]  /*c4400*/  PRMT R10, R46, 0x5410, R42 ;  /* 0x000054102e0a7816 */ /* 0x000fe4000000002a */
[----:B------:R-:W-:Y:S02]  /*c4410*/  SHF.R.S32.HI R46, RZ, 0x1f, R139 ;  /* 0x0000001fff2e7819 */ /* 0x000fe4000001148b */
[----:B------:R-:W-:-:S02]  /*c4420*/  SHF.R.U32.HI R48, RZ, 0x8, R48 ;  /* 0x00000008ff307819 */ /* 0x000fc40000011630 */
[----:B------:R-:W-:Y:S01]  /*c4430*/  SHF.R.U32.HI R47, RZ, 0x8, R47 ;  /* 0x00000008ff2f7819 */ /* 0x000fe2000001162f */
[----:B------:R-:W-:Y:S01]  /*c4440*/  IMAD.X R9, R46, 0x1, R13, P2 ;  /* 0x000000012e097824 */ /* 0x000fe200010e060d */
[----:B------:R-:W-:Y:S02]  /*c4450*/  LOP3.LUT R48, R48, 0xffff, RZ, 0xc0, !PT ;  /* 0x0000ffff30307812 */ /* 0x000fe400078ec0ff */
[----:B------:R-:W-:Y:S01]  /*c4460*/  LOP3.LUT R47, R47, 0xffff, RZ, 0xc0, !PT ;  /* 0x0000ffff2f2f7812 */ /* 0x000fe200078ec0ff */
[----:B------:R-:W-:Y:S04]  /*c4470*/  STL [R1+0x53cc], R10 ;  /* 0x0053cc0a01007387 */ /* 0x000fe80000100800 */
[----:B------:R0:W-:Y:S01]  /*c4480*/  STL.64 [R1+0x520], R8 ;  /* 0x0005200801007387 */ /* 0x0001e20000100a00 */
[----:B------:R-:W-:-:S02]  /*c4490*/  SHF.R.U32.HI R42, RZ, 0x8, R50 ;  /* 0x00000008ff2a7819 */ /* 0x000fc40000011632 */
[----:B0-----:R-:W-:-:S05]  /*c44a0*/  PRMT R8, R48, 0x3340, R47 ;  /* 0x0000334030087816 */ /* 0x001fca000000002f */
[----:B------:R0:W-:Y:S04]  /*c44b0*/  STL [R1+0x114], R8 ;  /* 0x0001140801007387 */ /* 0x0001e80000100800 */
[----:B------:R-:W4:Y:S04]  /*c44c0*/  LDL.LU R53, [R1+0x5060] ;  /* 0x0050600001357983 */ /* 0x000f280000300800 */
[----:B------:R-:W4:Y:S04]  /*c44d0*/  LDL.LU R58, [R1+0xd0] ;  /* 0x0000d000013a7983 */ /* 0x000f280000300800 */
[----:B------:R-:W4:Y:S01]  /*c44e0*/  LDL.LU R54, [R1+0x4da8] ;  /* 0x004da80001367983 */ /* 0x000f220000300800 */
[----:B------:R-:W-:-:S02]  /*c44f0*/  SHF.R.U32.HI R44, RZ, 0x8, R49 ;  /* 0x00000008ff2c7819 */ /* 0x000fc40000011631 */
[----:B--2---:R-:W-:Y:S02]  /*c4500*/  LOP3.LUT R50, R138, 0xffff, RZ, 0xc0, !PT ;  /* 0x0000ffff8a327812 */ /* 0x004fe400078ec0ff */
[----:B------:R-:W2:Y:S01]  /*c4510*/  LDL.LU R138, [R1+0x50a4] ;  /* 0x0050a400018a7983 */ /* 0x000ea20000300800 */
[----:B---3--:R-:W-:-:S03]  /*c4520*/  LOP3.LUT R52, R137, 0xffff, RZ, 0xc0, !PT ;  /* 0x0000ffff89347812 */ /* 0x008fc600078ec0ff */
[----:B------:R-:W3:Y:S01]  /*c4530*/  LDL.LU R137, [R1+0x4c58] ;  /* 0x004c580001897983 */ /* 0x000ee20000300800 */
[----:B----4-:R-:W-:-:S03]  /*c4540*/  LOP3.LUT R49, R136, 0xffff, RZ, 0xc0, !PT ;  /* 0x0000ffff88317812 */ /* 0x010fc600078ec0ff */
[----:B------:R-:W4:Y:S01]  /*c4550*/  LDL.LU R136, [R1+0x4e48] ;  /* 0x004e480001887983 */ /* 0x000f220000300800 */
[----:B------:R-:W-:Y:S02]  /*c4560*/  PRMT R47, R52, 0x3340, R0 ;  /* 0x00003340342f7816 */ /* 0x000fe40000000000 */
[----:B------:R-:W-:Y:S02]  /*c4570*/  PRMT R48, R50, 0x3340, R49 ;  /* 0x0000334032307816 */ /* 0x000fe40000000031 */
[----:B0-----:R-:W-:Y:S02]  /*c4580*/  IADD3 R8, P2, R139, R0, RZ ;  /* 0x000000008b087210 */ /* 0x001fe40007f5e0ff */
[----:B------:R-:W-:-:S03]  /*c4590*/  PRMT R245, R48, 0x5410, R47 ;  /* 0x0000541030f57816 */ /* 0x000fc6000000002f */
[----:B------:R-:W-:Y:S01]  /*c45a0*/  IMAD.X R9, R46, 0x1, R7, P2 ;  /* 0x000000012e097824 */ /* 0x000fe200010e0607 */
[----:B------:R-:W-:Y:S02]  /*c45b0*/  SHF.R.U32.HI R50, RZ, 0x8, R50 ;  /* 0x00000008ff327819 */ /* 0x000fe40000011632 */
[----:B------:R-:W-:Y:S01]  /*c45c0*/  SHF.R.U32.HI R47, RZ, 0x8, R49 ;  /* 0x00000008ff2f7819 */ /* 0x000fe20000011631 */
[----:B------:R-:W-:Y:S01]  /*c45d0*/  STL [R1+0x53d0], R245 ;  /* 0x0053d0f501007387 */ /* 0x000fe20000100800 */
[----:B------:R-:W-:Y:S02]  /*c45e0*/  LOP3.LUT R49, R50, 0xffff, RZ, 0xc0, !PT ;  /* 0x0000ffff32317812 */ /* 0x000fe400078ec0ff */
[----:B------:R-:W-:Y:S01]  /*c45f0*/  LOP3.LUT R47, R47, 0xffff, RZ, 0xc0, !PT ;  /* 0x0000ffff2f2f7812 */ /* 0x000fe200078ec0ff */
[----:B------:R0:W-:Y:S03]  /*c4600*/  STL.64 [R1+0x518], R8 ;  /* 0x0005180801007387 */ /* 0x0001e60000100a00 */
[----:B------:R-:W-:-:S02]  /*c4610*/  PRMT R10, R49, 0x3340, R47 ;  /* 0x00003340310a7816 */ /* 0x000fc4000000002f */
        /* <DEDUP_REMOVED lines=14> */
[----:B--2---:R-:W-:-:S02]  /*c4700*/  LOP3.LUT R52, R138, 0xffff, RZ, 0xc0, !PT ;  /* 0x0000ffff8a347812 */ /* 0x004fc400078ec0ff */
[----:B------:R-:W2:Y:S01]  /*c4710*/  LDL.LU R138, [R1+0x506c] ;  /* 0x00506c00018a7983 */ /* 0x000ea20000300800 */
[----:B---3--:R-:W-:-:S03]  /*c4720*/  LOP3.LUT R54, R137, 0xffff, RZ, 0xc0, !PT ;  /* 0x0000ffff89367812 */ /* 0x008fc600078ec0ff */
[----:B------:R-:W3:Y:S01]  /*c4730*/  LDL.LU R137, [R1+0xd8] ;  /* 0x0000d80001897983 */ /* 0x000ee20000300800 */
[----:B----4-:R-:W-:-:S03]  /*c4740*/  LOP3.LUT R51, R136, 0xffff, RZ, 0xc0, !PT ;  /* 0x0000ffff88337812 */ /* 0x010fc600078ec0ff */
[----:B------:R-:W4:Y:S01]  /*c4750*/  LDL.LU R136, [R1+0x4db8] ;  /* 0x004db80001887983 */ /* 0x000f220000300800 */
[----:B------:R-:W-:Y:S02]  /*c4760*/  LOP3.LUT R53, R53, 0xffff, RZ, 0xc0, !PT ;  /* 0x0000ffff35357812 */ /* 0x000fe400078ec0ff */
[----:B------:R-:W-:Y:S02]  /*c4770*/  LOP3.LUT R134, R58, 0xffff, RZ, 0xc0, !PT ;  /* 0x0000ffff3a867812 */ /* 0x000fe400078ec0ff */
[----:B------:R-:W-:Y:S02]  /*c4780*/  PRMT R49, R53, 0x3340, R50 ;  /* 0x0000334035317816 */ /* 0x000fe40000000032 */
[----:B------:R-:W-:-:S04]  /*c4790*/  PRMT R47, R134, 0x3340, R0 ;  /* 0x00003340862f7816 */ /* 0x000fc80000000000 */
[----:B------:R-:W-:Y:S02]  /*c47a0*/  PRMT R251, R49, 0x5410, R47 ;  /* 0x0000541031fb7816 */ /* 0x000fe4000000002f */
        /* <DEDUP_REMOVED lines=12> */
[----:B------:R-:W-:Y:S02]  /*c4870*/  PRMT R9, R49, 0x3340, R47 ;  /* 0x0000334031097816 */ /* 0x000fe4000000002f */
[----:B------:R-:W-:Y:S02]  /*c4880*/  LOP3.LUT R51, R57, 0xffff, RZ, 0xc0, !PT ;  /* 0x0000ffff39337812 */ /* 0x000fe400078ec0ff */
[----:B------:R-:W-:Y:S01]  /*c4890*/  LOP3.LUT R55, R55, 0xffff, RZ, 0xc0, !PT ;  /* 0x0000ffff37377812 */ /* 0x000fe200078ec0ff */
[----:B------:R-:W-:Y:S01]  /*c48a0*/  STL [R1+0x53d4], R251 ;  /* 0x0053d4fb01007387 */ /* 0x000fe20000100800 */
[----:B------:R-:W-:Y:S02]  /*c48b0*/  LOP3.LUT R50, R139, 0xffff, RZ, 0xc0, !PT ;  /* 0x0000ffff8b327812 */ /* 0x000fe400078ec0ff */
[----:B------:R-:W-:-:S02]  /*c48c0*/  PRMT R47, R55, 0x3340, R0 ;  /* 0x00003340372f7816 */ /* 0x000fc40000000000 */
[----:B------:R-:W-:Y:S01]  /*c48d0*/  PRMT R49, R51, 0x3340, R50 ;  /* 0x0000334033317816 */ /* 0x000fe20000000032 */
[----:B------:R-:W-:Y:S03]  /*c48e0*/  STL [R1+0x53d8], R226 ;  /* 0x0053d8e201007387 */ /* 0x000fe60000100800 */
[----:B------:R-:W-:Y:S01]  /*c48f0*/  PRMT R12, R49, 0x5410, R47 ;  /* 0x00005410310c7816 */ /* 0x000fe2000000002f */
[----:B------:R-:W-:Y:S01]  /*c4900*/  STL [R1+0x1a4], R9 ;  /* 0x0001a40901007387 */ /* 0x000fe20000100800 */
[----:B------:R-:W-:-:S03]  /*c4910*/  SHF.R.S32.HI R49, RZ, 0x1f, R56 ;  /* 0x0000001fff317819 */ /* 0x000fc60000011438 */
[----:B------:R0:W-:Y:S01]  /*c4920*/  STL [R1+0x104], R8 ;  /* 0x0001040801007387 */ /* 0x0001e20000100800 */
[----:B------:R-:W-:Y:S02]  /*c4930*/  SHF.R.U32.HI R51, RZ, 0x8, R51 ;  /* 0x00000008ff337819 */ /* 0x000fe40000011633 */
[----:B------:R-:W-:Y:S02]  /*c4940*/  SHF.R.U32.HI R50, RZ, 0x8, R50 ;  /* 0x00000008ff327819 */ /* 0x000fe40000011632 */
[----:B0-----:R-:W-:Y:S02]  /*c4950*/  IADD3 R8, P2, R56, R2, RZ ;  /* 0x0000000238087210 */ /* 0x001fe40007f5e0ff */
[----:B------:R-:W-:-:S03]  /*c4960*/  LOP3.LUT R51, R51, 0xffff, RZ, 0xc0, !PT ;  /* 0x0000ffff33337812 */ /* 0x000fc600078ec0ff */
[----:B------:R-:W-:Y:S01]  /*c4970*/  IMAD.X R9, R49, 0x1, R13, P2 ;  /* 0x0000000131097824 */ /* 0x000fe200010e060d */
[----:B------:R-:W-:Y:S01]  /*c4980*/  LOP3.LUT R50, R50, 0xffff, RZ, 0xc0, !PT ;  /* 0x0000ffff32327812 */ /* 0x000fe200078ec0ff */
[----:B------:R-:W-:Y:S04]  /*c4990*/  STL [R1+0x53dc], R12 ;  /* 0x0053dc0c01007387 */ /* 0x000fe80000100800 */
[----:B------:R0:W-:Y:S02]  /*c49a0*/  STL.64 [R1+0x500], R8 ;  /* 0x0005000801007387 */ /* 0x0001e40000100a00 */
[----:B0-----:R-:W-:-:S05]  /*c49b0*/  PRMT R8, R51, 0x3340, R50 ;  /* 0x0000334033087816 */ /* 0x001fca0000000032 */
[----:B------:R0:W-:Y:S01]  /*c49c0*/  STL [R1+0x108], R8 ;  /* 0x0001080801007387 */ /* 0x0001e20000100800 */
[----:B------:R-:W-:Y:S02]  /*c49d0*/  SHF.R.U32.HI R47, RZ, 0x8, R54 ;  /* 0x00000008ff2f7819 */ /* 0x000fe40000011636 */
[----:B---3--:R-:W-:Y:S02]  /*c49e0*/  LOP3.LUT R52, R137, 0xffff, RZ, 0xc0, !PT ;  /* 0x0000ffff89347812 */ /* 0x008fe400078ec0ff */
[----:B------:R-:W3:Y:S01]  /*c49f0*/  LDL.LU R137, [R1+0x5074] ;  /* 0x0050740001897983 */ /* 0x000ee20000300800 */
[----:B--2---:R-:W-:-:S03]  /*c4a00*/  LOP3.LUT R54, R138, 0xffff, RZ, 0xc0, !PT ;  /* 0x0000ffff8a367812 */ /* 0x004fc600078ec0ff */
[----:B------:R-:W2:Y:S01]  /*c4a10*/  LDL.LU R61, [R1+0xdc] ;  /* 0x0000dc00013d7983 */ /* 0x000ea20000300800 */
[----:B----4-:R-:W-:-:S03]  /*c4a20*/  LOP3.LUT R53, R136, 0xffff, RZ, 0xc0, !PT ;  /* 0x0000ffff88357812 */ /* 0x010fc600078ec0ff */
[----:B------:R-:W4:Y:S04]  /*c4a30*/  LDL.LU R57, [R1+0x4dcc] ;  /* 0x004dcc0001397983 */ /* 0x000f280000300800 */
[----:B------:R-:W2:Y:S04]  /*c4a40*/  LDL.LU R139, [R1+0x50b8] ;  /* 0x0050b800018b7983 */ /* 0x000ea80000300800 */
[----:B------:R-:W2:Y:S04]  /*c4a50*/  LDL.LU R138, [R1+0x4cd0] ;  /* 0x004cd000018a7983 */ /* 0x000ea80000300800 */
[----:B------:R-:W2:Y:S01]  /*c4a60*/  LDL.LU R136, [R1+0x4e6c] ;  /* 0x004e6c0001887983 */ /* 0x000ea20000300800 */
[----:B------:R-:W-:-:S02]  /*c4a70*/  PRMT R50, R52, 0x3340, R0 ;  /* 0x0000334034327816 */ /* 0x000fc40000000000 */
        /* <DEDUP_REMOVED lines=15> */
[----:B------:R-:W2:Y:S04]  /*c4b70*/  LDL.LU R60, [R1+0x50bc] ;  /* 0x0050bc00013c7983 */ /* 0x000ea80000300800 */
[----:B------:R-:W2:Y:S01]  /*c4b80*/  LDL.LU R58, [R1+0x4ce4] ;  /* 0x004ce400013a7983 */ /* 0x000ea20000300800 */
[----:B0-----:R-:W-:-:S03]  /*c4b90*/  IADD3 R8, P2, R56, R4, RZ ;  /* 0x0000000438087210 */ /* 0x001fc60007f5e0ff */
[----:B------:R-:W2:Y:S02]  /*c4ba0*/  LDL.LU R59, [R1+0x4e74] ;  /* 0x004e7400013b7983 */ /* 0x000ea40000300800 */
[----:B------:R-:W-:-:S05]  /*c4bb0*/  IMAD.X R9, R49, 0x1, R3, P2 ;  /* 0x0000000131097824 */ /* 0x000fca00010e0603 */
[----:B------:R0:W-:Y:S01]  /*c4bc0*/  STL.64 [R1+0x4e8], R8 ;  /* 0x0004e80801007387 */ /* 0x0001e20000100a00 */
[----:B------:R-:W-:Y:S02]  /*c4bd0*/  SHF.R.U32.HI R49, RZ, 0x8, R55 ;  /* 0x00000008ff317819 */ /* 0x000fe40000011637 */
[----:B---3--:R-:W-:Y:S02]  /*c4be0*/  LOP3.LUT R56, R137, 0xffff, RZ, 0xc0, !PT ;  /* 0x0000ffff89387812 */ /* 0x008fe400078ec0ff */
[----:B------:R-:W3:Y:S01]  /*c4bf0*/  LDL.LU R137, [R1+0xd54] ;  /* 0x000d540001897983 */ /* 0x000ee20000300800 */
[----:B----4-:R-:W-:Y:S02]  /*c4c00*/  LOP3.LUT R53, R57, 0xffff, RZ, 0xc0, !PT ;  /* 0x0000ffff39357812 */ /* 0x010fe400078ec0ff */
[----:B--2---:R-:W-:Y:S02]  /*c4c10*/  LOP3.LUT R55, R139, 0xffff, RZ, 0xc0, !PT ;  /* 0x0000ffff8b377812 */ /* 0x004fe400078ec0ff */
[----:B------:R-:W2:Y:S01]  /*c4c20*/  LDL.LU R139, [R1+0x507c] ;  /* 0x00507c00018b7983 */ /* 0x000ea20000300800 */
[----:B------:R-:W-:-:S03]  /*c4c30*/  LOP3.LUT R57, R138, 0xffff, RZ, 0xc0, !PT ;  /* 0x0000ffff8a397812 */ /* 0x000fc600078ec0ff */
[----:B------:R-:W4:Y:S01]  /*c4c40*/  LDL.LU R138, [R1+0x4a0] ;  /* 0x0004a000018a7983 */ /* 0x000f220000300800 */
[----:B------:R-:W-:-:S03]  /*c4c50*/  LOP3.LUT R54, R136, 0xffff, RZ, 0xc0, !PT ;  /* 0x0000ffff88367812 */ /* 0x000fc600078ec0ff */
[----:B------:R-:W4:Y:S01]  /*c4c60*/  LDL.LU R136, [R1+0x4dec] ;  /* 0x004dec0001887983 */ /* 0x000f220000300800 */
[----:B------:R-:W-:Y:S02]  /*c4c70*/  SHF.R.U32.HI R52, RZ, 0x8, R52 ;  /* 0x00000008ff347819 */ /* 0x000fe40000011634 */
[----:B------:R-:W-:Y:S02]  /*c4c80*/  LOP3.LUT R135, R61, 0xffff, RZ, 0xc0, !PT ;  /* 0x0000ffff3d877812 */ /* 0x000fe400078ec0ff */
[----:B------:R-:W-:Y:S02]  /*c4c90*/  LOP3.LUT R52, R52, 0xffff, RZ, 0xc0, !PT ;  /* 0x0000ffff34347812 */ /* 0x000fe400078ec0ff */
[--C-:B------:R-:W-:Y:S02]  /*c4ca0*/  PRMT R50, R135, 0x3340, R0.reuse ;  /* 0x0000334087327816 */ /* 0x100fe40000000000 */
        /* <DEDUP_REMOVED lines=15> */
[----:B------:R-:W-:Y:S02]  /*c4da0*/  LOP3.LUT R54, R60, 0xffff, RZ, 0xc0, !PT ;  /* 0x0000ffff3c367812 */ /* 0x000fe400078ec0ff */
[----:B------:R-:W-:Y:S02]  /*c4db0*/  PRMT R9, R52, 0x3340, R50 ;  /* 0x0000334034097816 */ /* 0x000fe40000000032 */
[----:B------:R-:W-:Y:S02]  /*c4dc0*/  LOP3.LUT R58, R58, 0xffff, RZ, 0xc0, !PT ;  /* 0x0000ffff3a3a7812 */ /* 0x000fe400078ec0ff */
[----:B------:R-:W-:Y:S01]  /*c4dd0*/  LOP3.LUT R53, R59, 0xffff, RZ, 0xc0, !PT ;  /* 0x0000ffff3b357812 */ /* 0x000fe200078ec0ff */
[----:B------:R-:W-:Y:S01]  /*c4de0*/  STL [R1+0x53e4], R229 ;  /* 0x0053e4e501007387 */ /* 0x000fe20000100800 */
[----:B------:R-:W-:-:S02]  /*c4df0*/  PRMT R50, R58, 0x3340, R0 ;  /* 0x000033403a327816 */ /* 0x000fc40000000000 */
[----:B------:R-:W-:Y:S01]  /*c4e00*/  PRMT R52, R54, 0x3340, R53 ;  /* 0x0000334036347816 */ /* 0x000fe20000000035 */
[----:B------:R-:W-:Y:S03]  /*c4e10*/  STL [R1+0x53e8], R247 ;  /* 0x0053e8f701007387 */ /* 0x000fe60000100800 */
[----:B------:R-:W-:Y:S01]  /*c4e20*/  PRMT R14, R52, 0x5410, R50 ;  /* 0x00005410340e7816 */ /* 0x000fe20000000032 */
[----:B------:R-:W-:Y:S04]  /*c4e30*/  STL [R1+0x17c], R9 ;  /* 0x00017c0901007387 */ /* 0x000fe80000100800 */
[----:B------:R0:W-:Y:S01]  /*c4e40*/  STL [R1+0xf4], R8 ;  /* 0x0000f40801007387 */ /* 0x0001e20000100800 */
[----:B------:R-:W-:-:S02]  /*c4e50*/  SHF.R.U32.HI R54, RZ, 0x8, R54 ;  /* 0x00000008ff367819 */ /* 0x000fc40000011636 */
[----:B------:R-:W-:Y:S02]  /*c4e60*/  SHF.R.U32.HI R53, RZ, 0x8, R53 ;  /* 0x00000008ff357819 */ /* 0x000fe40000011635 */
[----:B------:R-:W-:Y:S02]  /*c4e70*/  LOP3.LUT R54, R54, 0xffff, RZ, 0xc0, !PT ;  /* 0x0000ffff36367812 */ /* 0x000fe400078ec0ff */
[----:B------:R-:W-:Y:S01]  /*c4e80*/  LOP3.LUT R53, R53, 0xffff, RZ, 0xc0, !PT ;  /* 0x0000ffff35357812 */ /* 0x000fe200078ec0ff */
[----:B------:R-:W-:Y:S01]  /*c4e90*/  STL [R1+0x53ec], R14 ;  /* 0x0053ec0e01007387 */ /* 0x000fe20000100800 */
[----:B------:R-:W-:Y:S02]  /*c4ea0*/  SHF.R.U32.HI R50, RZ, 0x8, R57 ;  /* 0x00000008ff327819 */ /* 0x000fe40000011639 */
[----:B---3--:R-:W-:Y:S02]  /*c4eb0*/  SHF.R.S32.HI R52, RZ, 0x1f, R137 ;  /* 0x0000001fff347819 */ /* 0x008fe40000011489 */
[----:B0-----:R-:W-:-:S05]  /*c4ec0*/  IADD3 R8, P2, R137, R2, RZ ;  /* 0x0000000289087210 */ /* 0x001fca0007f5e0ff */
[----:B------:R-:W-:-:S05]  /*c4ed0*/  IMAD.X R9, R52, 0x1, R13, P2 ;  /* 0x0000000134097824 */ /* 0x000fca00010e060d */
[----:B------:R0:W-:Y:S01]  /*c4ee0*/  STL.64 [R1+0x4e0], R8 ;  /* 0x0004e00801007387 */ /* 0x0001e20000100a00 */
[----:B--2---:R-:W-:Y:S02]  /*c4ef0*/  LOP3.LUT R56, R139, 0xffff, RZ, 0xc0, !PT ;  /* 0x0000ffff8b387812 */ /* 0x004fe400078ec0ff */
[----:B0-----:R-:W-:-:S05]  /*c4f00*/  PRMT R8, R54, 0x3340, R53 ;  /* 0x0000334036087816 */ /* 0x001fca0000000035 */
[----:B------:R0:W-:Y:S01]  /*c4f10*/  STL [R1+0xf0], R8 ;  /* 0x0000f00801007387 */ /* 0x0001e20000100800 */
[----:B----4-:R-:W-:-:S03]  /*c4f20*/  LOP3.LUT R55, R136, 0xffff, RZ, 0xc0, !PT ;  /* 0x0000ffff88377812 */ /* 0x010fc600078ec0ff */
[----:B------:R-:W2:Y:S01]  /*c4f30*/  LDL.LU R59, [R1+0x50c4] ;  /* 0x0050c400013b7983 */ /* 0x000ea20000300800 */
[----:B------:R-:W-:-:S03]  /*c4f40*/  LOP3.LUT R57, R138, 0xffff, RZ, 0xc0, !PT ;  /* 0x0000ffff8a397812 */ /* 0x000fc600078ec0ff */
[----:B------:R-:W3:Y:S04]  /*c4f50*/  LDL.LU R61, [R1+0x4d18] ;  /* 0x004d1800013d7983 */ /* 0x000ee80000300800 */
[----:B------:R-:W4:Y:S04]  /*c4f60*/  LDL.LU R64, [R1+0x4e8c] ;  /* 0x004e8c0001407983 */ /* 0x000f280000300800 */
[----:B------:R-:W4:Y:S04]  /*c4f70*/  LDL.LU R62, [R1+0x5080] ;  /* 0x00508000013e7983 */ /* 0x000f280000300800 */
[----:B------:R-:W4:Y:S01]  /*c4f80*/  LDL.LU R136, [R1+0x4a4] ;  /* 0x0004a40001887983 */ /* 0x000f220000300800 */
[----:B------:R-:W-:-:S03]  /*c4f90*/  PRMT R53, R57, 0x3340, R0 ;  /* 0x0000334039357816 */ /* 0x000fc60000000000 */
[----:B------:R-:W4:Y:S01]  /*c4fa0*/  LDL.LU R60, [R1+0x4e00] ;  /* 0x004e0000013c7983 */ /* 0x000f220000300800 */
        /* <DEDUP_REMOVED lines=24> */
[----:B--2---:R-:W-:Y:S02]  /*c5130*/  LOP3.LUT R59, R59, 0xffff, RZ, 0xc0, !PT ;  /* 0x0000ffff3b3b7812 */ /* 0x004fe400078ec0ff */
[----:B---3--:R-:W-:-:S02]  /*c5140*/  LOP3.LUT R61, R61, 0xffff, RZ, 0xc0, !PT ;  /* 0x0000ffff3d3d7812 */ /* 0x008fc400078ec0ff */
[----:B----4-:R-:W-:Y:S02]  /*c5150*/  LOP3.LUT R57, R64, 0xffff, RZ, 0xc0, !PT ;  /* 0x0000ffff40397812 */ /* 0x010fe400078ec0ff */
[----:B------:R-:W2:Y:S01]  /*c5160*/  LDL.LU R64, [R1+0x508c] ;  /* 0x00508c0001407983 */ /* 0x000ea20000300800 */
[----:B------:R-:W-:Y:S02]  /*c5170*/  LOP3.LUT R58, R62, 0xffff, RZ, 0xc0, !PT ;  /* 0x0000ffff3e3a7812 */ /* 0x000fe400078ec0ff */
[----:B------:R-:W-:Y:S02]  /*c5180*/  LOP3.LUT R56, R60, 0xffff, RZ, 0xc0, !PT ;  /* 0x0000ffff3c387812 */ /* 0x000fe400078ec0ff */
[----:B------:R-:W3:Y:S04]  /*c5190*/  LDL.LU R60, [R1+0x4a8] ;  /* 0x0004a800013c7983 */ /* 0x000ee80000300800 */
[----:B------:R-:W4:Y:S01]  /*c51a0*/  LDL.LU R62, [R1+0x4e14] ;  /* 0x004e1400013e7983 */ /* 0x000f220000300800 */
[----:B------:R-:W-:-:S02]  /*c51b0*/  PRMT R52, R61, 0x3340, R0 ;  /* 0x000033403d347816 */ /* 0x000fc40000000000 */
[----:B------:R-:W-:Y:S02]  /*c51c0*/  PRMT R55, R59, 0x3340, R57 ;  /* 0x000033403b377816 */ /* 0x000fe40000000039 */
[----:B------:R-:W-:Y:S02]  /*c51d0*/  LOP3.LUT R136, R136, 0xffff, RZ, 0xc0, !PT ;  /* 0x0000ffff88887812 */ /* 0x000fe400078ec0ff */
[----:B------:R-:W-:Y:S02]  /*c51e0*/  PRMT R21, R55, 0x5410, R52 ;  /* 0x0000541037157816 */ /* 0x000fe40000000034 */
[----:B------:R-:W-:Y:S02]  /*c51f0*/  PRMT R52, R136, 0x3340, R0 ;  /* 0x0000334088347816 */ /* 0x000fe40000000000 */
[----:B------:R-:W-:Y:S02]  /*c5200*/  PRMT R55, R58, 0x3340, R56 ;  /* 0x000033403a377816 */ /* 0x000fe40000000038 */
[----:B------:R-:W-:-:S02]  /*c5210*/  SHF.R.U32.HI R59, RZ, 0x8, R59 ;  /* 0x00000008ff3b7819 */ /* 0x000fc4000001163b */
[----:B------:R-:W-:Y:S02]  /*c5220*/  PRMT R243, R55, 0x5410, R52 ;  /* 0x0000541037f37816 */ /* 0x000fe40000000034 */
[----:B------:R-:W-:Y:S02]  /*c5230*/  SHF.R.U32.HI R52, RZ, 0x8, R56 ;  /* 0x00000008ff347819 */ /* 0x000fe40000011638 */
[----:B------:R-:W-:Y:S02]  /*c5240*/  SHF.R.U32.HI R56, RZ, 0x8, R57 ;  /* 0x00000008ff387819 */ /* 0x000fe40000011639 */
[----:B------:R-:W-:Y:S02]  /*c5250*/  SHF.R.U32.HI R55, RZ, 0x8, R58 ;  /* 0x00000008ff377819 */ /* 0x000fe4000001163a */
[----:B------:R-:W-:Y:S02]  /*c5260*/  LOP3.LUT R57, R59, 0xffff, RZ, 0xc0, !PT ;  /* 0x0000ffff3b397812 */ /* 0x000fe400078ec0ff */
[----:B------:R-:W-:-:S02]  /*c5270*/  LOP3.LUT R56, R56, 0xffff, RZ, 0xc0, !PT ;  /* 0x0000ffff38387812 */ /* 0x000fc400078ec0ff */
[----:B------:R-:W-:Y:S02]  /*c5280*/  LOP3.LUT R55, R55, 0xffff, RZ, 0xc0, !PT ;  /* 0x0000ffff37377812 */ /* 0x000fe400078ec0ff */
[----:B------:R-:W-:Y:S02]  /*c5290*/  LOP3.LUT R52, R52, 0xffff, RZ, 0xc0, !PT ;  /* 0x0000ffff34347812 */ /* 0x000fe400078ec0ff */
[----:B0-----:R-:W-:Y:S02]  /*c52a0*/  PRMT R8, R57, 0x3340, R56 ;  /* 0x0000334039087816 */ /* 0x001fe40000000038 */
[----:B------:R-:W-:Y:S02]  /*c52b0*/  PRMT R9, R55, 0x3340, R52 ;  /* 0x0000334037097816 */ /* 0x000fe40000000034 */
[----:B------:R-:W-:Y:S02]  /*c52c0*/  LOP3.LUT R58, R139, 0xffff, RZ, 0xc0, !PT ;  /* 0x0000ffff8b3a7812 */ /* 0x000fe400078ec0ff */
[----:B------:R-:W-:Y:S01]  /*c52d0*/  LOP3.LUT R56, R138, 0xffff, RZ, 0xc0, !PT ;  /* 0x0000ffff8a387812 */ /* 0x000fe200078ec0ff */
[----:B------:R-:W-:Y:S01]  /*c52e0*/  STL [R1+0x53f4], R21 ;  /* 0x0053f41501007387 */ /* 0x000fe20000100800 */
[----:B------:R-:W-:-:S02]  /*c52f0*/  LOP3.LUT R57, R137, 0xffff, RZ, 0xc0, !PT ;  /* 0x0000ffff89397812 */ /* 0x000fc400078ec0ff */
[----:B------:R-:W-:Y:S02]  /*c5300*/  PRMT R52, R56, 0x3340, R0 ;  /* 0x0000334038347816 */ /* 0x000fe40000000000 */
        /* <DEDUP_REMOVED lines=9> */
[----:B------:R-:W-:-:S03]  /*c53a0*/  SHF.R.U32.HI R57, RZ, 0x8, R56 ;  /* 0x00000008ff397819 */ /* 0x000fc60000011638 */
[----:B------:R-:W-:Y:S01]  /*c53b0*/  IMAD.X R9, R55, 0x1, R13, P2 ;  /* 0x0000000137097824 */ /* 0x000fe200010e060d */
[----:B------:R-:W-:Y:S02]  /*c53c0*/  LOP3.LUT R56, R58, 0xffff, RZ, 0xc0, !PT ;  /* 0x0000ffff3a387812 */ /* 0x000fe400078ec0ff */
[----:B------:R-:W-:Y:S01]  /*c53d0*/  LOP3.LUT R52, R52, 0xffff, RZ, 0xc0, !PT ;  /* 0x0000ffff34347812 */ /* 0x000fe200078ec0ff */
[----:B------:R-:W-:Y:S04]  /*c53e0*/  STL [R1+0x53fc], R223 ;  /* 0x0053fcdf01007387 */ /* 0x000fe80000100800 */
[----:B------:R0:W-:Y:S04]  /*c53f0*/  STL.64 [R1+0x4c0], R8 ;  /* 0x0004c00801007387 */ /* 0x0001e80000100a00 */
[----:B------:R-:W4:Y:S04]  /*c5400*/  LDL.LU R139, [R1+0x5090] ;  /* 0x00509000018b7983 */ /* 0x000f280000300800 */
[----:B------:R-:W4:Y:S01]  /*c5410*/  LDL.LU R138, [R1+0x4640] ;  /* 0x00464000018a7983 */ /* 0x000f220000300800 */
[----:B0-----:R-:W-:-:S05]  /*c5420*/  PRMT R8, R56, 0x3340, R52 ;  /* 0x0000334038087816 */ /* 0x001fca0000000034 */
[----:B------:R0:W-:Y:S04]  /*c5430*/  STL [R1+0xe4], R8 ;  /* 0x0000e40801007387 */ /* 0x0001e80000100800 */
[----:B------:R-:W4:Y:S01]  /*c5440*/  LDL.LU R137, [R1+0x4e20] ;  /* 0x004e200001897983 */ /* 0x000f220000300800 */
[----:B------:R-:W-:-:S04]  /*c5450*/  LOP3.LUT R57, R57, 0xffff, RZ, 0xc0, !PT ;  /* 0x0000ffff39397812 */ /* 0x000fc800078ec0ff */
[----:B------:R-:W-:Y:S02]  /*c5460*/  PRMT R52, R57, 0x3340, R0 ;  /* 0x0000334039347816 */ /* 0x000fe40000000000 */
[----:B0-----:R-:W-:-:S05]  /*c5470*/  IADD3 R8, P2, R63, R0, RZ ;  /* 0x000000003f087210 */ /* 0x001fca0007f5e0ff */
[----:B------:R-:W-:Y:S01]  /*c5480*/  IMAD.X R9, R55, 0x1, R7, P2 ;  /* 0x0000000137097824 */ /* 0x000fe200010e0607 */
[----:B------:R-:W-:Y:S02]  /*c5490*/  SHF.R.U32.HI R61, RZ, 0x8, R61 ;  /* 0x00000008ff3d7819 */ /* 0x000fe4000001163d */
[----:B--2---:R-:W-:Y:S02]  /*c54a0*/  LOP3.LUT R59, R64, 0xffff, RZ, 0xc0, !PT ;  /* 0x0000ffff403b7812 */ /* 0x004fe400078ec0ff */
        /* <DEDUP_REMOVED lines=11> */
[----:B------:R0:W-:Y:S04]  /*c5560*/  STL.64 [R1+0x4b8], R8 ;  /* 0x0004b80801007387 */ /* 0x0001e80000100a00 */
[----:B------:R-:W3:Y:S04]  /*c5570*/  LDL.LU R62, [R1+0x50dc] ;  /* 0x0050dc00013e7983 */ /* 0x000ee80000300800 */
[----:B------:R-:W4:Y:S01]  /*c5580*/  LDL.LU R67, [R1+0x4d74] ;  /* 0x004d740001437983 */ /* 0x000f220000300800 */
[----:B0-----:R-:W-:-:S05]  /*c5590*/  PRMT R8, R57, 0x3340, R56 ;  /* 0x0000334039087816 */ /* 0x001fca0000000038 */
[----:B------:R0:W-:Y:S04]  /*c55a0*/  STL [R1+0xe0], R8 ;  /* 0x0000e00801007387 */ /* 0x0001e80000100800 */
[----:B------:R-:W2:Y:S01]  /*c55b0*/  LDL.LU R66, [R1+0x4eb8] ;  /* 0x004eb80001427983 */ /* 0x000ea20000300800 */
[----:B0-----:R-:W-:-:S05]  /*c55c0*/  IADD3 R8, P2, R63, R6, RZ ;  /* 0x000000063f087210 */ /* 0x001fca0007f5e0ff */
[----:B------:R-:W-:-:S05]  /*c55d0*/  IMAD.X R9, R55, 0x1, R5, P2 ;  /* 0x0000000137097824 */ /* 0x000fca00010e0605 */
[----:B------:R0:W-:Y:S02]  /*c55e0*/  STL.64 [R1+0x4b0], R8 ;  /* 0x0004b00801007387 */ /* 0x0001e40000100a00 */
[----:B0-----:R-:W-:-:S05]  /*c55f0*/  IADD3 R8, P2, R63, R4, RZ ;  /* 0x000000043f087210 */ /* 0x001fca0007f5e0ff */
[----:B------:R-:W-:Y:S01]  /*c5600*/  IMAD.X R9, R55, 0x1, R3, P2 ;  /* 0x0000000137097824 */ /* 0x000fe200010e0603 */
[----:B------:R-:W-:-:S04]  /*c5610*/  LOP3.LUT R58, R61, 0xffff, RZ, 0xc0, !PT ;  /* 0x0000ffff3d3a7812 */ /* 0x000fc800078ec0ff */
[----:B------:R0:W-:Y:S04]  /*c5620*/  STL.64 [R1+0x4a8], R8 ;  /* 0x0004a80801007387 */ /* 0x0001e80000100a00 */
[----:B------:R-:W2:Y:S04]  /*c5630*/  LDL.LU R65, [R1+0x50e0] ;  /* 0x0050e00001417983 */ /* 0x000ea80000300800 */
[----:B------:R-:W2:Y:S01]  /*c5640*/  LDL.LU R64, [R1+0x4d80] ;  /* 0x004d800001407983 */ /* 0x000ea20000300800 */
[----:B------:R-:W-:-:S03]  /*c5650*/  LOP3.LUT R61, R139, 0xffff, RZ, 0xc0, !PT ;  /* 0x0000ffff8b3d7812 */ /* 0x000fc600078ec0ff */
[----:B------:R-:W2:Y:S01]  /*c5660*/  LDL.LU R63, [R1+0x4ec0] ;  /* 0x004ec000013f7983 */ /* 0x000ea20000300800 */
[----:B------:R-:W-:Y:S02]  /*c5670*/  SHF.R.U32.HI R57, RZ, 0x8, R60 ;  /* 0x00000008ff397819 */ /* 0x000fe4000001163c */
[----:B------:R-:W-:Y:S01]  /*c5680*/  LOP3.LUT R59, R138, 0xffff, RZ, 0xc0, !PT ;  /* 0x0000ffff8a3b7812 */ /* 0x000fe200078ec0ff */
[----:B------:R-:W2:Y:S04]  /*c5690*/  LDL.LU R139, [R1+0x509c] ;  /* 0x00509c00018b7983 */ /* 0x000ea80000300800 */
[----:B------:R-:W2:Y:S01]  /*c56a0*/  LDL.LU R138, [R1+0x4650] ;  /* 0x00465000018a7983 */ /* 0x000ea20000300800 */
[----:B------:R-:W-:-:S03]  /*c56b0*/  LOP3.LUT R60, R137, 0xffff, RZ, 0xc0, !PT ;  /* 0x0000ffff893c7812 */ /* 0x000fc600078ec0ff */
[----:B------:R-:W2:Y:S01]  /*c56c0*/  LDL.LU R137, [R1+0x4e34] ;  /* 0x004e340001897983 */ /* 0x000ea20000300800 */
[----:B------:R-:W-:Y:S02]  /*c56d0*/  PRMT R55, R59, 0x3340, R0 ;  /* 0x000033403b377816 */ /* 0x000fe40000000000 */
[--C-:B------:R-:W-:Y:S02]  /*c56e0*/  PRMT R56, R61, 0x3340, R60.reuse ;  /* 0x000033403d387816 */ /* 0x100fe4000000003c */
        /* <DEDUP_REMOVED lines=9> */
[----:B------:R-:W-:Y:S04]  /*c5780*/  STL [R1+0x5420], R241 ;  /* 0x005420f101007387 */ /* 0x000fe80000100800 */
[----:B------:R0:W-:Y:S01]  /*c5790*/  STL [R1+0xdc], R8 ;  /* 0x0000dc0801007387 */ /* 0x0001e20000100800 */
[----:B---3--:R-:W-:-:S02]  /*c57a0*/  LOP3.LUT R62, R62, 0xffff, RZ, 0xc0, !PT ;  /* 0x0000ffff3e3e7812 */ /* 0x008fc400078ec0ff */
[----:B----4-:R-:W-:-:S04]  /*c57b0*/  LOP3.LUT R60, R67, 0xffff, RZ, 0xc0, !PT ;  /* 0x0000ffff433c7812 */ /* 0x010fc800078ec0ff */
[----:B------:R-:W-:Y:S02]  /*c57c0*/  PRMT R55, R60, 0x3340, R0 ;  /* 0x000033403c377816 */ /* 0x000fe40000000000 */
[----:B--2---:R-:W-:-:S04]  /*c57d0*/  LOP3.LUT R61, R66, 0xffff, RZ, 0xc0, !PT ;  /* 0x0000ffff423d7812 */ /* 0x004fc800078ec0ff */
[----:B------:R-:W-:Y:S02]  /*c57e0*/  PRMT R59, R62, 0x3340, R61 ;  /* 0x000033403e3b7816 */ /* 0x000fe4000000003d */
        /* <DEDUP_REMOVED lines=9> */
[----:B------:R-:W-:Y:S01]  /*c5880*/  STL [R1+0x5424], R11 ;  /* 0x0054240b01007387 */ /* 0x000fe20000100800 */
[----:B------:R-:W-:-:S03]  /*c5890*/  LOP3.LUT R61, R61, 0xffff, RZ, 0xc0, !PT ;  /* 0x0000ffff3d3d7812 */ /* 0x000fc600078ec0ff */
[----:B------:R0:W-:Y:S02]  /*c58a0*/  STL.64 [R1+0x4a0], R8 ;  /* 0x0004a00801007387 */ /* 0x0001e40000100a00 */
[----:B0-----:R-:W-:Y:S02]  /*c58b0*/  PRMT R8, R60, 0x3340, R55 ;  /* 0x000033403c087816 */ /* 0x001fe40000000037 */
[----:B------:R-:W-:Y:S02]  /*c58c0*/  PRMT R55, R61, 0x3340, R0 ;  /* 0x000033403d377816 */ /* 0x000fe40000000000 */
[----:B------:R-:W-:Y:S02]  /*c58d0*/  LOP3.LUT R65, R65, 0xffff, RZ, 0xc0, !PT ;  /* 0x0000ffff41417812 */ /* 0x000fe400078ec0ff */
[----:B------:R-:W-:Y:S02]  /*c58e0*/  LOP3.LUT R67, R64, 0xffff, RZ, 0xc0, !PT ;  /* 0x0000ffff40437812 */ /* 0x000fe400078ec0ff */
[----:B------:R-:W-:-:S02]  /*c58f0*/  LOP3.LUT R63, R63, 0xffff, RZ, 0xc0, !PT ;  /* 0x0000ffff3f3f7812 */ /* 0x000fc400078ec0ff */
[----:B------:R-:W-:Y:S02]  /*c5900*/  PRMT R60, R67, 0x3340, R0 ;  /* 0x00003340433c7816 */ /* 0x000fe40000000000 */
[----:B------:R-:W-:Y:S02]  /*c5910*/  PRMT R61, R65, 0x3340, R63 ;  /* 0x00003340413d7816 */ /* 0x000fe4000000003f */
[----:B------:R-:W-:Y:S02]  /*c5920*/  LOP3.LUT R64, R139, 0xffff, RZ, 0xc0, !PT ;  /* 0x0000ffff8b407812 */ /* 0x000fe400078ec0ff */
[----:B------:R-:W-:Y:S01]  /*c5930*/  LOP3.LUT R66, R138, 0xffff, RZ, 0xc0, !PT ;  /* 0x0000ffff8a427812 */ /* 0x000fe200078ec0ff */
[----:B------:R0:W-:Y:S01]  /*c5940*/  STL [R1+0xd8], R8 ;  /* 0x0000d80801007387 */ /* 0x0001e20000100800 */
[----:B------:R-:W-:-:S03]  /*c5950*/  LOP3.LUT R62, R137, 0xffff, RZ, 0xc0, !PT ;  /* 0x0000ffff893e7812 */ /* 0x000fc600078ec0ff */
[----:B------:R-:W2:Y:S04]  /*c5960*/  LDL.LU R71, [R1+0x50a0] ;  /* 0x0050a00001477983 */ /* 0x000ea80000300800 */
[----:B------:R-:W3:Y:S01]  /*c5970*/  LDL.LU R137, [R1+0x4658] ;  /* 0x0046580001897983 */ /* 0x000ee20000300800 */
[----:B0-----:R-:W-:Y:S02]  /*c5980*/  PRMT R8, R61, 0x5410, R60 ;  /* 0x000054103d087816 */ /* 0x001fe4000000003c */
[----:B------:R-:W-:Y:S01]  /*c5990*/  PRMT R60, R66, 0x3340, R0 ;  /* 0x00003340423c7816 */ /* 0x000fe20000000000 */
[----:B------:R-:W4:Y:S01]  /*c59a0*/  LDL.LU R138, [R1+0x4e40] ;  /* 0x004e4000018a7983 */ /* 0x000f220000300800 */
[----:B------:R-:W-:Y:S02]  /*c59b0*/  PRMT R61, R64, 0x3340, R62 ;  /* 0x00003340403d7816 */ /* 0x000fe4000000003e */
[----:B------:R-:W-:-:S02]  /*c59c0*/  IADD3 R10, P2, R72, R0, RZ ;  /* 0x00000000480a7210 */ /* 0x000fc40007f5e0ff */
[----:B------:R-:W-:Y:S02]  /*c59d0*/  PRMT R252, R61, 0x5410, R60 ;  /* 0x000054103dfc7816 */ /* 0x000fe4000000003c */
[----:B------:R-:W-:Y:S02]  /*c59e0*/  SHF.R.U32.HI R61, RZ, 0x8, R65 ;  /* 0x00000008ff3d7819 */ /* 0x000fe40000011641 */
[----:B------:R-:W-:Y:S01]  /*c59f0*/  SHF.R.U32.HI R60, RZ, 0x8, R63 ;  /* 0x00000008ff3c7819 */ /* 0x000fe2000001163f */
[----:B------:R-:W-:Y:S01]  /*c5a00*/  IMAD.X R11, R59, 0x1, R7, P2 ;  /* 0x000000013b0b7824 */ /* 0x000fe200010e0607 */
[----:B------:R-:W-:Y:S02]  /*c5a10*/  LOP3.LUT R61, R61, 0xffff, RZ, 0xc0, !PT ;  /* 0x0000ffff3d3d7812 */ /* 0x000fe400078ec0ff */
[----:B------:R-:W-:Y:S01]  /*c5a20*/  LOP3.LUT R60, R60, 0xffff, RZ, 0xc0, !PT ;  /* 0x0000ffff3c3c7812 */ /* 0x000fe200078ec0ff */
[----:B------:R0:W-:Y:S04]  /*c5a30*/  STL [R1+0x5428], R8 ;  /* 0x0054280801007387 */ /* 0x0001e80000100800 */
[----:B------:R-:W-:Y:S04]  /*c5a40*/  STL [R1+0x5430], R252 ;  /* 0x005430fc01007387 */ /* 0x000fe80000100800 */
[----:B------:R-:W-:Y:S01]  /*c5a50*/  STL.64 [R1+0x408], R10 ;  /* 0x0004080a01007387 */ /* 0x000fe20000100a00 */
[----:B0-----:R-:W-:-:S03]  /*c5a60*/  PRMT R8, R61, 0x3340, R60 ;  /* 0x000033403d087816 */ /* 0x001fc6000000003c */
[----:B------:R-:W4:Y:S04]  /*c5a70*/  LDL.LU R70, [R1+0x50e8] ;  /* 0x0050e80001467983 */ /* 0x000f280000300800 */
[----:B------:R-:W4:Y:S04]  /*c5a80*/  LDL.LU R69, [R1+0x4dac] ;  /* 0x004dac0001457983 */ /* 0x000f280000300800 */
[----:B------:R0:W-:Y:S04]  /*c5a90*/  STL [R1+0xd0], R8 ;  /* 0x0000d00801007387 */ /* 0x0001e80000100800 */
[----:B------:R-:W4:Y:S01]  /*c5aa0*/  LDL.LU R68, [R1+0x4ed4] ;  /* 0x004ed40001447983 */ /* 0x000f220000300800 */
[----:B------:R-:W-:-:S02]  /*c5ab0*/  SHF.R.U32.HI R63, RZ, 0x8, R64 ;  /* 0x00000008ff3f7819 */ /* 0x000fc40000011640 */
[----:B------:R-:W-:Y:S01]  /*c5ac0*/  SHF.R.U32.HI R62, RZ, 0x8, R62 ;  /* 0x00000008ff3e7819 */ /* 0x000fe2000001163e */
[----:B------:R-:W4:Y:S01]  /*c5ad0*/  LDL.LU R139, [R1+0xd60] ;  /* 0x000d6000018b7983 */ /* 0x000f220000300800 */
[----:B------:R-:W-:Y:S02]  /*c5ae0*/  LOP3.LUT R63, R63, 0xffff, RZ, 0xc0, !PT ;  /* 0x0000ffff3f3f7812 */ /* 0x000fe400078ec0ff */
[----:B------:R-:W-:Y:S02]  /*c5af0*/  LOP3.LUT R62, R62, 0xffff, RZ, 0xc0, !PT ;  /* 0x0000ffff3e3e7812 */ /* 0x000fe400078ec0ff */
[----:B0-----:R-:W-:Y:S02]  /*c5b00*/  IADD3 R8, P2, R72, R6, RZ ;  /* 0x0000000648087210 */ /* 0x001fe40007f5e0ff */
[----:B------:R-:W-:-:S03]  /*c5b10*/  PRMT R10, R63, 0x3340, R62 ;  /* 0x000033403f0a7816 */ /* 0x000fc6000000003e */
[----:B------:R-:W-:Y:S02]  /*c5b20*/  IMAD.X R9, R59, 0x1, R5, P2 ;  /* 0x000000013b097824 */ /* 0x000fe400010e0605 */
[----:B------:R-:W-:Y:S04]  /*c5b30*/  STL [R1+0xc8], R10 ;  /* 0x0000c80a01007387 */ /* 0x000fe80000100800 */
[----:B------:R0:W-:Y:S02]  /*c5b40*/  STL.64 [R1+0x3f8], R8 ;  /* 0x0003f80801007387 */ /* 0x0001e40000100a00 */
[----:B0-----:R-:W-:-:S05]  /*c5b50*/  IADD3 R8, P2, R72, R4, RZ ;  /* 0x0000000448087210 */ /* 0x001fca0007f5e0ff */
[----:B------:R-:W-:-:S05]  /*c5b60*/  IMAD.X R9, R59, 0x1, R3, P2 ;  /* 0x000000013b097824 */ /* 0x000fca00010e0603 */
[----:B------:R0:W-:Y:S04]  /*c5b70*/  STL.64 [R1+0x3f0], R8 ;  /* 0x0003f00801007387 */ /* 0x0001e80000100a00 */
[----:B------:R-:W4:Y:S01]  /*c5b80*/  LDL.LU R72, [R1+0x50ac] ;  /* 0x0050ac0001487983 */ /* 0x000f220000300800 */
[----:B--2---:R-:W-:-:S03]  /*c5b90*/  LOP3.LUT R63, R71, 0xffff, RZ, 0xc0, !PT ;  /* 0x0000ffff473f7812 */ /* 0x004fc600078ec0ff */
[----:B------:R-:W2:Y:S01]  /*c5ba0*/  LDL.LU R71, [R1+0x4664] ;  /* 0x0046640001477983 */ /* 0x000ea20000300800 */
[----:B---3--:R-:W-:Y:S02]  /*c5bb0*/  LOP3.LUT R137, R137, 0xffff, RZ, 0xc0, !PT ;  /* 0x0000ffff89897812 */ /* 0x008fe400078ec0ff */
[----:B----4-:R-:W-:Y:S02]  /*c5bc0*/  LOP3.LUT R62, R138, 0xffff, RZ, 0xc0, !PT ;  /* 0x0000ffff8a3e7812 */ /* 0x010fe400078ec0ff */
[----:B------:R-:W3:Y:S01]  /*c5bd0*/  LDL.LU R138, [R1+0x4e4c] ;  /* 0x004e4c00018a7983 */ /* 0x000ee20000300800 */
[----:B------:R-:W-:Y:S02]  /*c5be0*/  PRMT R59, R137, 0x3340, R0 ;  /* 0x00003340893b7816 */ /* 0x000fe40000000000 */
[----:B------:R-:W-:Y:S02]  /*c5bf0*/  PRMT R60, R63, 0x3340, R62 ;  /* 0x000033403f3c7816 */ /* 0x000fe4000000003e */
[----:B------:R-:W-:-:S02]  /*c5c00*/  SHF.R.U32.HI R63, RZ, 0x8, R63 ;  /* 0x00000008ff3f7819 */ /* 0x000fc4000001163f */
[----:B------:R-:W-:Y:S02]  /*c5c10*/  PRMT R250, R60, 0x5410, R59 ;  /* 0x000054103cfa7816 */ /* 0x000fe4000000003b */
[----:B------:R-:W-:Y:S02]  /*c5c20*/  SHF.R.U32.HI R60, RZ, 0x8, R62 ;  /* 0x00000008ff3c7819 */ /* 0x000fe4000001163e */
[----:B------:R-:W-:Y:S02]  /*c5c30*/  LOP3.LUT R62, R63, 0xffff, RZ, 0xc0, !PT ;  /* 0x0000ffff3f3e7812 */ /* 0x000fe400078ec0ff */
[----:B------:R-:W-:-:S04]  /*c5c40*/  LOP3.LUT R60, R60, 0xffff, RZ, 0xc0, !PT ;  /* 0x0000ffff3c3c7812 */ /* 0x000fc800078ec0ff */
[----:B------:R-:W-:Y:S02]  /*c5c50*/  PRMT R241, R62, 0x3340, R60 ;  /* 0x000033403ef17816 */ /* 0x000fe4000000003c */
[----:B------:R-:W-:Y:S02]  /*c5c60*/  LOP3.LUT R65, R70, 0xffff, RZ, 0xc0, !PT ;  /* 0x0000ffff46417812 */ /* 0x000fe400078ec0ff */
[----:B------:R-:W-:-:S04]  /*c5c70*/  LOP3.LUT R63, R69, 0xffff, RZ, 0xc0, !PT ;  /* 0x0000ffff453f7812 */ /* 0x000fc800078ec0ff */
[----:B------:R-:W-:Y:S02]  /*c5c80*/  PRMT R60, R63, 0x3340, R0 ;  /* 0x000033403f3c7816 */ /* 0x000fe40000000000 */
[----:B------:R-:W-:-:S04]  /*c5c90*/  LOP3.LUT R64, R68, 0xffff, RZ, 0xc0, !PT ;  /* 0x0000ffff44407812 */ /* 0x000fc800078ec0ff */
[----:B------:R-:W-:Y:S01]  /*c5ca0*/  PRMT R62, R65, 0x3340, R64 ;  /* 0x00003340413e7816 */ /* 0x000fe20000000040 */
[----:B------:R-:W-:Y:S03]  /*c5cb0*/  STL [R1+0x5434], R250 ;  /* 0x005434fa01007387 */ /* 0x000fe60000100800 */
[----:B------:R-:W-:Y:S01]  /*c5cc0*/  PRMT R242, R62, 0x5410, R60 ;  /* 0x000054103ef27816 */ /* 0x000fe2000000003c */
[----:B------:R-:W-:Y:S04]  /*c5cd0*/  STL [R1+0x5438], R241 ;  /* 0x005438f101007387 */ /* 0x000fe80000100800 */
[----:B------:R-:W-:Y:S04]  /*c5ce0*/  STL [R1+0x543c], R242 ;  /* 0x00543cf201007387 */ /* 0x000fe80000100800 */
[----:B------:R-:W4:Y:S04]  /*c5cf0*/  LDL.LU R70, [R1+0x50ec] ;  /* 0x0050ec0001467983 */ /* 0x000f280000300800 */
[----:B------:R-:W4:Y:S04]  /*c5d00*/  LDL.LU R68, [R1+0x4dbc] ;  /* 0x004dbc0001447983 */ /* 0x000f280000300800 */
        /* <DEDUP_REMOVED lines=8> */
[----:B------:R-:W-:-:S02]  /*c5d90*/  LOP3.LUT R60, R60, 0xffff, RZ, 0xc0, !PT ;  /* 0x0000ffff3c3c7812 */ /* 0x000fc400078ec0ff */
[----:B------:R-:W-:Y:S02]  /*c5da0*/  SHF.R.U32.HI R61, RZ, 0x8, R66 ;  /* 0x00000008ff3d7819 */ /* 0x000fe40000011642 */
[----:B------:R-:W-:Y:S02]  /*c5db0*/  SHF.R.U32.HI R59, RZ, 0x8, R67 ;  /* 0x00000008ff3b7819 */ /* 0x000fe40000011643 */
[----:B------:R-:W-:Y:S01]  /*c5dc0*/  LOP3.LUT R64, R64, 0xffff, RZ, 0xc0, !PT ;  /* 0x0000ffff40407812 */ /* 0x000fe200078ec0ff */
[----:B------:R0:W-:Y:S01]  /*c5dd0*/  STL.64 [R1+0x3e8], R8 ;  /* 0x0003e80801007387 */ /* 0x0001e20000100a00 */
[----:B------:R-:W-:Y:S02]  /*c5de0*/  LOP3.LUT R67, R72, 0xffff, RZ, 0xc0, !PT ;  /* 0x0000ffff48437812 */ /* 0x000fe400078ec0ff */
[----:B0-----:R-:W-:Y:S02]  /*c5df0*/  PRMT R8, R63, 0x3340, R60 ;  /* 0x000033403f087816 */ /* 0x001fe4000000003c */
[----:B------:R-:W-:-:S03]  /*c5e00*/  PRMT R60, R64, 0x3340, R0 ;  /* 0x00003340403c7816 */ /* 0x000fc60000000000 */
[----:B------:R0:W-:Y:S01]  /*c5e10*/  STL [R1+0xc4], R8 ;  /* 0x0000c40801007387 */ /* 0x0001e20000100800 */
[----:B------:R-:W-:-:S05]  /*c5e20*/  IADD3 R10, P2, R139, R0, RZ ;  /* 0x000000008b0a7210 */ /* 0x000fca0007f5e0ff */
[----:B------:R-:W-:Y:S01]  /*c5e30*/  IMAD.X R11, R62, 0x1, R7, P2 ;  /* 0x000000013e0b7824 */ /* 0x000fe200010e0607 */
[----:B--2---:R-:W-:-:S04]  /*c5e40*/  LOP3.LUT R65, R71, 0xffff, RZ, 0xc0, !PT ;  /* 0x0000ffff47417812 */ /* 0x004fc800078ec0ff */
[----:B------:R-:W-:Y:S02]  /*c5e50*/  PRMT R63, R65, 0x3340, R0 ;  /* 0x00003340413f7816 */ /* 0x000fe40000000000 */
[----:B---3--:R-:W-:-:S04]  /*c5e60*/  LOP3.LUT R66, R138, 0xffff, RZ, 0xc0, !PT ;  /* 0x0000ffff8a427812 */ /* 0x008fc800078ec0ff */
[----:B------:R-:W-:-:S04]  /*c5e70*/  PRMT R64, R67, 0x3340, R66 ;  /* 0x0000334043407816 */ /* 0x000fc80000000042 */
[----:B------:R-:W-:-:S05]  /*c5e80*/  PRMT R9, R64, 0x5410, R63 ;  /* 0x0000541040097816 */ /* 0x000fca000000003f */
[----:B------:R-:W-:Y:S04]  /*c5e90*/  STL [R1+0x5440], R9 ;  /* 0x0054400901007387 */ /* 0x000fe80000100800 */
[----:B------:R-:W2:Y:S04]  /*c5ea0*/  LDL.LU R75, [R1+0x50b4] ;  /* 0x0050b400014b7983 */ /* 0x000ea80000300800 */
[----:B------:R-:W3:Y:S04]  /*c5eb0*/  LDL.LU R138, [R1+0x4668] ;  /* 0x00466800018a7983 */ /* 0x000ee80000300800 */
[----:B------:R-:W3:Y:S01]  /*c5ec0*/  LDL.LU R74, [R1+0x4e60] ;  /* 0x004e6000014a7983 */ /* 0x000ee20000300800 */
[----:B------:R-:W-:-:S02]  /*c5ed0*/  SHF.R.U32.HI R64, RZ, 0x8, R67 ;  /* 0x00000008ff407819 */ /* 0x000fc40000011643 */
[----:B------:R-:W-:Y:S02]  /*c5ee0*/  SHF.R.U32.HI R63, RZ, 0x8, R66 ;  /* 0x00000008ff3f7819 */ /* 0x000fe40000011642 */
[----:B------:R-:W-:Y:S02]  /*c5ef0*/  LOP3.LUT R64, R64, 0xffff, RZ, 0xc0, !PT ;  /* 0x0000ffff40407812 */ /* 0x000fe400078ec0ff */
[----:B------:R-:W-:Y:S02]  /*c5f00*/  LOP3.LUT R63, R63, 0xffff, RZ, 0xc0, !PT ;  /* 0x0000ffff3f3f7812 */ /* 0x000fe400078ec0ff */
[----:B------:R-:W-:Y:S02]  /*c5f10*/  SHF.R.U32.HI R65, RZ, 0x8, R65 ;  /* 0x00000008ff417819 */ /* 0x000fe40000011641 */
[----:B0-----:R-:W-:Y:S02]  /*c5f20*/  PRMT R8, R64, 0x3340, R63 ;  /* 0x0000334040087816 */ /* 0x001fe4000000003f */
[----:B------:R-:W-:Y:S01]  /*c5f30*/  LOP3.LUT R65, R65, 0xffff, RZ, 0xc0, !PT ;  /* 0x0000ffff41417812 */ /* 0x000fe200078ec0ff */
[----:B------:R-:W-:Y:S03]  /*c5f40*/  STL.64 [R1+0x3e0], R10 ;  /* 0x0003e00a01007387 */ /* 0x000fe60000100a00 */
[----:B------:R-:W-:Y:S01]  /*c5f50*/  PRMT R64, R65, 0x3340, R0 ;  /* 0x0000334041407816 */ /* 0x000fe20000000000 */
[----:B------:R0:W-:Y:S01]  /*c5f60*/  STL [R1+0xc0], R8 ;  /* 0x0000c00801007387 */ /* 0x0001e20000100800 */
[----:B----4-:R-:W-:-:S02]  /*c5f70*/  LOP3.LUT R67, R70, 0xffff, RZ, 0xc0, !PT ;  /* 0x0000ffff46437812 */ /* 0x010fc400078ec0ff */
[----:B------:R-:W-:Y:S02]  /*c5f80*/  LOP3.LUT R68, R68, 0xffff, RZ, 0xc0, !PT ;  /* 0x0000ffff44447812 */ /* 0x000fe400078ec0ff */
[----:B------:R-:W-:Y:S02]  /*c5f90*/  LOP3.LUT R66, R69, 0xffff, RZ, 0xc0, !PT ;  /* 0x0000ffff45427812 */ /* 0x000fe400078ec0ff */
[----:B------:R-:W-:Y:S01]  /*c5fa0*/  PRMT R63, R68, 0x3340, R0 ;  /* 0x00003340443f7816 */ /* 0x000fe20000000000 */
[----:B------:R-:W4:Y:S01]  /*c5fb0*/  LDL.LU R69, [R1+0x50f4] ;  /* 0x0050f40001457983 */ /* 0x000f220000300800 */
[----:B------:R-:W-:Y:S02]  /*c5fc0*/  PRMT R65, R67, 0x3340, R66 ;  /* 0x0000334043417816 */ /* 0x000fe40000000042 */
[----:B0-----:R-:W-:Y:S01]  /*c5fd0*/  IADD3 R8, P2, R139, R6, RZ ;  /* 0x000000068b087210 */ /* 0x001fe20007f5e0ff */
[----:B------:R-:W4:Y:S01]  /*c5fe0*/  LDL.LU R71, [R1+0x4dd0] ;  /* 0x004dd00001477983 */ /* 0x000f220000300800 */
[----:B------:R-:W-:-:S03]  /*c5ff0*/  PRMT R246, R65, 0x5410, R63 ;  /* 0x0000541041f67816 */ /* 0x000fc6000000003f */
[----:B------:R-:W-:Y:S01]  /*c6000*/  IMAD.X R9, R62, 0x1, R5, P2 ;  /* 0x000000013e097824 */ /* 0x000fe200010e0605 */
[----:B------:R-:W4:Y:S04]  /*c6010*/  LDL.LU R73, [R1+0x4ef4] ;  /* 0x004ef40001497983 */ /* 0x000f280000300800 */
[----:B------:R-:W4:Y:S04]  /*c6020*/  LDL.LU R72, [R1+0x50f8] ;  /* 0x0050f80001487983 */ /* 0x000f280000300800 */
[----:B------:R-:W4:Y:S04]  /*c6030*/  LDL.LU R70, [R1+0x4dd4] ;  /* 0x004dd40001467983 */ /* 0x000f280000300800 */
[----:B------:R-:W-:Y:S04]  /*c6040*/  STL [R1+0x5444], R246 ;  /* 0x005444f601007387 */ /* 0x000fe80000100800 */
[----:B------:R0:W-:Y:S02]  /*c6050*/  STL.64 [R1+0x3d8], R8 ;  /* 0x0003d80801007387 */ /* 0x0001e40000100a00 */
[----:B0-----:R-:W-:-:S02]  /*c6060*/  IADD3 R8, P2, R139, R4, RZ ;  /* 0x000000048b087210 */ /* 0x001fc40007f5e0ff */
[----:B------:R-:W4:Y:S03]  /*c6070*/  LDL.LU R139, [R1+0x4ef8] ;  /* 0x004ef800018b7983 */ /* 0x000f260000300800 */
[----:B------:R-:W-:-:S05]  /*c6080*/  IMAD.X R9, R62, 0x1, R3, P2 ;  /* 0x000000013e097824 */ /* 0x000fca00010e0603 */
[----:B------:R0:W-:Y:S04]  /*c6090*/  STL.64 [R1+0x3d0], R8 ;  /* 0x0003d00801007387 */ /* 0x0001e80000100a00 */
[----:B------:R-:W4:Y:S01]  /*c60a0*/  LDL.LU R84, [R1+0xd64] ;  /* 0x000d640001547983 */ /* 0x000f220000300800 */
[----:B------:R-:W-:Y:S02]  /*c60b0*/  SHF.R.U32.HI R63, RZ, 0x8, R67 ;  /* 0x00000008ff3f7819 */ /* 0x000fe40000011643 */
[----:B------:R-:W-:Y:S02]  /*c60c0*/  SHF.R.U32.HI R62, RZ, 0x8, R66 ;  /* 0x00000008ff3e7819 */ /* 0x000fe40000011642 */
[----:B------:R-:W-:Y:S02]  /*c60d0*/  LOP3.LUT R63, R63, 0xffff, RZ, 0xc0, !PT ;  /* 0x0000ffff3f3f7812 */ /* 0x000fe400078ec0ff */
[----:B------:R-:W-:-:S04]  /*c60e0*/  LOP3.LUT R62, R62, 0xffff, RZ, 0xc0, !PT ;  /* 0x0000ffff3e3e7812 */ /* 0x000fc800078ec0ff */
[----:B0-----:R-:W-:-:S05]  /*c60f0*/  PRMT R8, R63, 0x3340, R62 ;  /* 0x000033403f087816 */ /* 0x001fca000000003e */
[----:B------:R0:W-:Y:S01]  /*c6100*/  STL [R1+0xb8], R8 ;  /* 0x0000b80801007387 */ /* 0x0001e20000100800 */
[----:B--2---:R-:W-:Y:S02]  /*c6110*/  LOP3.LUT R66, R75, 0xffff, RZ, 0xc0, !PT ;  /* 0x0000ffff4b427812 */ /* 0x004fe400078ec0ff */
[----:B---3--:R-:W-:Y:S02]  /*c6120*/  LOP3.LUT R138, R138, 0xffff, RZ, 0xc0, !PT ;  /* 0x0000ffff8a8a7812 */ /* 0x008fe400078ec0ff */
[----:B------:R-:W-:Y:S02]  /*c6130*/  LOP3.LUT R65, R74, 0xffff, RZ, 0xc0, !PT ;  /* 0x0000ffff4a417812 */ /* 0x000fe400078ec0ff */
[----:B------:R-:W-:Y:S02]  /*c6140*/  PRMT R62, R138, 0x3340, R0 ;  /* 0x000033408a3e7816 */ /* 0x000fe40000000000 */
[----:B------:R-:W-:Y:S02]  /*c6150*/  PRMT R63, R66, 0x3340, R65 ;  /* 0x00003340423f7816 */ /* 0x000fe40000000041 */
[----:B------:R-:W-:-:S02]  /*c6160*/  SHF.R.U32.HI R66, RZ, 0x8, R66 ;  /* 0x00000008ff427819 */ /* 0x000fc40000011642 */
[----:B------:R-:W-:Y:S02]  /*c6170*/  PRMT R248, R63, 0x5410, R62 ;  /* 0x000054103ff87816 */ /* 0x000fe4000000003e */
[----:B------:R-:W-:Y:S02]  /*c6180*/  SHF.R.U32.HI R63, RZ, 0x8, R65 ;  /* 0x00000008ff3f7819 */ /* 0x000fe40000011641 */
[----:B------:R-:W-:Y:S02]  /*c6190*/  LOP3.LUT R65, R66, 0xffff, RZ, 0xc0, !PT ;  /* 0x0000ffff42417812 */ /* 0x000fe400078ec0ff */
[----:B------:R-:W-:-:S04]  /*c61a0*/  LOP3.LUT R63, R63, 0xffff, RZ, 0xc0, !PT ;  /* 0x0000ffff3f3f7812 */ /* 0x000fc800078ec0ff */
[----:B------:R-:W-:Y:S01]  /*c61b0*/  PRMT R11, R65, 0x3340, R63 ;  /* 0x00003340410b7816 */ /* 0x000fe2000000003f */
[----:B------:R-:W-:Y:S04]  /*c61c0*/  STL [R1+0x5448], R248 ;  /* 0x005448f801007387 */ /* 0x000fe80000100800 */
[----:B------:R-:W-:Y:S04]  /*c61d0*/  STL [R1+0x544c], R11 ;  /* 0x00544c0b01007387 */ /* 0x000fe80000100800 */
[----:B------:R-:W2:Y:S04]  /*c61e0*/  LDL.LU R85, [R1+0x50c0] ;  /* 0x0050c00001557983 */ /* 0x000ea80000300800 */
[----:B------:R-:W3:Y:S04]  /*c61f0*/  LDL.LU R75, [R1+0x4670] ;  /* 0x00467000014b7983 */ /* 0x000ee80000300800 */
[----:B------:R-:W3:Y:S01]  /*c6200*/  LDL.LU R74, [R1+0x4e78] ;  /* 0x004e7800014a7983 */ /* 0x000ee20000300800 */
[----:B----4-:R-:W-:-:S02]  /*c6210*/  LOP3.LUT R69, R69, 0xffff, RZ, 0xc0, !PT ;  /* 0x0000ffff45457812 */ /* 0x010fc400078ec0ff */
[----:B------:R-:W-:Y:S02]  /*c6220*/  LOP3.LUT R71, R71, 0xffff, RZ, 0xc0, !PT ;  /* 0x0000ffff47477812 */ /* 0x000fe400078ec0ff */
[----:B------:R-:W-:Y:S02]  /*c6230*/  LOP3.LUT R67, R73, 0xffff, RZ, 0xc0, !PT ;  /* 0x0000ffff49437812 */ /* 0x000fe400078ec0ff */
[----:B------:R-:W-:Y:S02]  /*c6240*/  SHF.R.U32.HI R62, RZ, 0x8, R68 ;  /* 0x00000008ff3e7819 */ /* 0x000fe40000011644 */
[----:B------:R-:W-:Y:S02]  /*c6250*/  PRMT R63, R71, 0x3340, R0 ;  /* 0x00003340473f7816 */ /* 0x000fe40000000000 */
[----:B------:R-:W-:Y:S02]  /*c6260*/  PRMT R65, R69, 0x3340, R67 ;  /* 0x0000334045417816 */ /* 0x000fe40000000043 */
[----:B------:R-:W-:-:S02]  /*c6270*/  LOP3.LUT R68, R72, 0xffff, RZ, 0xc0, !PT ;  /* 0x0000ffff48447812 */ /* 0x000fc400078ec0ff */
[----:B------:R-:W-:Y:S02]  /*c6280*/  LOP3.LUT R70, R70, 0xffff, RZ, 0xc0, !PT ;  /* 0x0000ffff46467812 */ /* 0x000fe400078ec0ff */
[----:B------:R-:W-:Y:S02]  /*c6290*/  PRMT R234, R65, 0x5410, R63 ;  /* 0x0000541041ea7816 */ /* 0x000fe4000000003f */
[----:B------:R-:W-:Y:S02]  /*c62a0*/  PRMT R63, R70, 0x3340, R0 ;  /* 0x00003340463f7816 */ /* 0x000fe40000000000 */
[----:B------:R-:W-:Y:S02]  /*c62b0*/  SHF.R.U32.HI R69, RZ, 0x8, R69 ;  /* 0x00000008ff457819 */ /* 0x000fe40000011645 */
[----:B------:R-:W-:-:S04]  /*c62c0*/  LOP3.LUT R66, R139, 0xffff, RZ, 0xc0, !PT ;  /* 0x0000ffff8b427812 */ /* 0x000fc800078ec0ff */
[----:B------:R-:W-:-:S04]  /*c62d0*/  PRMT R65, R68, 0x3340, R66 ;  /* 0x0000334044417816 */ /* 0x000fc80000000042 */
[----:B------:R-:W-:Y:S02]  /*c62e0*/  PRMT R237, R65, 0x5410, R63 ;  /* 0x0000541041ed7816 */ /* 0x000fe4000000003f */
[----:B------:R-:W-:Y:S02]  /*c62f0*/  SHF.R.S32.HI R65, RZ, 0x1f, R84 ;  /* 0x0000001fff417819 */ /* 0x000fe40000011454 */
[----:B0-----:R-:W-:Y:S02]  /*c6300*/  IADD3 R8, P2, R84, R2, RZ ;  /* 0x0000000254087210 */ /* 0x001fe40007f5e0ff */
[----:B------:R-:W-:Y:S02]  /*c6310*/  SHF.R.U32.HI R68, RZ, 0x8, R68 ;  /* 0x00000008ff447819 */ /* 0x000fe40000011644 */
[----:B------:R-:W-:Y:S01]  /*c6320*/  SHF.R.U32.HI R63, RZ, 0x8, R66 ;  /* 0x00000008ff3f7819 */ /* 0x000fe20000011642 */
[----:B------:R-:W-:Y:S01]  /*c6330*/  IMAD.X R9, R65, 0x1, R13, P2 ;  /* 0x0000000141097824 */ /* 0x000fe200010e060d */
[----:B------:R-:W-:Y:S01]  /*c6340*/  SHF.R.U32.HI R67, RZ, 0x8, R67 ;  /* 0x00000008ff437819 */ /* 0x000fe20000011643 */
[----:B------:R-:W-:Y:S01]  /*c6350*/  STL [R1+0x5450], R234 ;  /* 0x005450ea01007387 */ /* 0x000fe20000100800 */
[----:B------:R-:W-:-:S02]  /*c6360*/  LOP3.LUT R66, R68, 0xffff, RZ, 0xc0, !PT ;  /* 0x0000ffff44427812 */ /* 0x000fc400078ec0ff */
[----:B------:R-:W-:Y:S01]  /*c6370*/  LOP3.LUT R63, R63, 0xffff, RZ, 0xc0, !PT ;  /* 0x0000ffff3f3f7812 */ /* 0x000fe200078ec0ff */
[----:B------:R-:W-:Y:S01]  /*c6380*/  STL [R1+0x5454], R237 ;  /* 0x005454ed01007387 */ /* 0x000fe20000100800 */
[----:B------:R-:W-:Y:S02]  /*c6390*/  LOP3.LUT R68, R69, 0xffff, RZ, 0xc0, !PT ;  /* 0x0000ffff45447812 */ /* 0x000fe400078ec0ff */
[----:B------:R-:W-:Y:S01]  /*c63a0*/  LOP3.LUT R67, R67, 0xffff, RZ, 0xc0, !PT ;  /* 0x0000ffff43437812 */ /* 0x000fe200078ec0ff */
[----:B------:R0:W-:Y:S04]  /*c63b0*/  STL.64 [R1+0x3c8], R8 ;  /* 0x0003c80801007387 */ /* 0x0001e80000100a00 */
[----:B------:R-:W4:Y:S01]  /*c63c0*/  LDL.LU R73, [R1+0x50c8] ;  /* 0x0050c80001497983 */ /* 0x000f220000300800 */
[----:B0-----:R-:W-:-:S02]  /*c63d0*/  PRMT R9, R66, 0x3340, R63 ;  /* 0x0000334042097816 */ /* 0x001fc4000000003f */
[----:B------:R-:W-:-:S03]  /*c63e0*/  PRMT R8, R68, 0x3340, R67 ;  /* 0x0000334044087816 */ /* 0x000fc60000000043 */
[----:B------:R-:W-:Y:S04]  /*c63f0*/  STL [R1+0xa8], R9 ;  /* 0x0000a80901007387 */ /* 0x000fe80000100800 */
[----:B------:R-:W4:Y:S04]  /*c6400*/  LDL.LU R139, [R1+0x4674] ;  /* 0x00467400018b7983 */ /* 0x000f280000300800 */
[----:B------:R0:W-:Y:S04]  /*c6410*/  STL [R1+0xa4], R8 ;  /* 0x0000a40801007387 */ /* 0x0001e80000100800 */
[----:B------:R-:W4:Y:S01]  /*c6420*/  LDL.LU R72, [R1+0x4e84] ;  /* 0x004e840001487983 */ /* 0x000f220000300800 */
[----:B0-----:R-:W-:-:S05]  /*c6430*/  IADD3 R8, P2, R84, R0, RZ ;  /* 0x0000000054087210 */ /* 0x001fca0007f5e0ff */
[----:B------:R-:W-:Y:S01]  /*c6440*/  IMAD.X R9, R65, 0x1, R7, P2 ;  /* 0x0000000141097824 */ /* 0x000fe200010e0607 */
[----:B------:R-:W-:Y:S02]  /*c6450*/  SHF.R.U32.HI R63, RZ, 0x8, R71 ;  /* 0x00000008ff3f7819 */ /* 0x000fe40000011647 */
[----:B------:R-:W-:Y:S02]  /*c6460*/  SHF.R.U32.HI R67, RZ, 0x8, R70 ;  /* 0x00000008ff437819 */ /* 0x000fe40000011646 */
[----:B------:R0:W-:Y:S04]  /*c6470*/  STL.64 [R1+0x3c0], R8 ;  /* 0x0003c00801007387 */ /* 0x0001e80000100a00 */
[----:B------:R-:W4:Y:S01]  /*c6480*/  LDL.LU R86, [R1+0x5108] ;  /* 0x0051080001567983 */ /* 0x000f220000300800 */
[----:B0-----:R-:W-:-:S05]  /*c6490*/  IADD3 R8, P2, R84, R6, RZ ;  /* 0x0000000654087210 */ /* 0x001fca0007f5e0ff */
[----:B------:R-:W-:Y:S01]  /*c64a0*/  IMAD.X R9, R65, 0x1, R5, P2 ;  /* 0x0000000141097824 */ /* 0x000fe200010e0605 */
[----:B--2---:R-:W-:Y:S02]  /*c64b0*/  LOP3.LUT R70, R85, 0xffff, RZ, 0xc0, !PT ;  /* 0x0000ffff55467812 */ /* 0x004fe400078ec0ff */
[----:B------:R-:W2:Y:S01]  /*c64c0*/  LDL.LU R85, [R1+0x4e08] ;  /* 0x004e080001557983 */ /* 0x000ea20000300800 */
[----:B---3--:R-:W-:Y:S02]  /*c64d0*/  LOP3.LUT R71, R75, 0xffff, RZ, 0xc0, !PT ;  /* 0x0000ffff4b477812 */ /* 0x008fe400078ec0ff */
[----:B------:R-:W-:Y:S02]  /*c64e0*/  LOP3.LUT R69, R74, 0xffff, RZ, 0xc0, !PT ;  /* 0x0000ffff4a457812 */ /* 0x000fe400078ec0ff */
[----:B------:R-:W3:Y:S01]  /*c64f0*/  LDL.LU R74, [R1+0x4f0c] ;  /* 0x004f0c00014a7983 */ /* 0x000ee20000300800 */
[----:B------:R-:W-:Y:S02]  /*c6500*/  PRMT R66, R71, 0x3340, R0 ;  /* 0x0000334047427816 */ /* 0x000fe40000000000 */
        /* <DEDUP_REMOVED lines=14> */
[----:B----4-:R-:W-:-:S03]  /*c65f0*/  LOP3.LUT R69, R73, 0xffff, RZ, 0xc0, !PT ;  /* 0x0000ffff49457812 */ /* 0x010fc600078ec0ff */
[----:B------:R-:W4:Y:S04]  /*c6600*/  LDL.LU R73, [R1+0x50d4] ;  /* 0x0050d40001497983 */ /* 0x000f280000300800 */
[----:B------:R-:W4:Y:S01]  /*c6610*/  LDL.LU R84, [R1+0x4678] ;  /* 0x0046780001547983 */ /* 0x000f220000300800 */
[----:B------:R-:W-:-:S03]  /*c6620*/  LOP3.LUT R68, R72, 0xffff, RZ, 0xc0, !PT ;  /* 0x0000ffff48447812 */ /* 0x000fc600078ec0ff */
        /* <DEDUP_REMOVED lines=8> */
[----:B------:R-:W-:Y:S02]  /*c66b0*/  LOP3.LUT R68, R69, 0xffff, RZ, 0xc0, !PT ;  /* 0x0000ffff45447812 */ /* 0x000fe400078ec0ff */
[----:B------:R-:W-:Y:S02]  /*c66c0*/  LOP3.LUT R65, R65, 0xffff, RZ, 0xc0, !PT ;  /* 0x0000ffff41417812 */ /* 0x000fe400078ec0ff */
[----:B------:R-:W-:Y:S02]  /*c66d0*/  LOP3.LUT R71, R86, 0xffff, RZ, 0xc0, !PT ;  /* 0x0000ffff56477812 */ /* 0x000fe400078ec0ff */
[----:B0-----:R-:W-:Y:S01]  /*c66e0*/  PRMT R8, R68, 0x3340, R65 ;  /* 0x0000334044087816 */ /* 0x001fe20000000041 */
[----:B------:R-:W-:Y:S04]  /*c66f0*/  STL [R1+0x545c], R244 ;  /* 0x00545cf401007387 */ /* 0x000fe80000100800 */
[----:B------:R0:W-:Y:S01]  /*c6700*/  STL [R1+0x5460], R8 ;  /* 0x0054600801007387 */ /* 0x0001e20000100800 */
        /* <DEDUP_REMOVED lines=17> */
[----:B------:R-:W-:Y:S01]  /*c6820*/  LOP3.LUT R70, R70, 0xffff, RZ, 0xc0, !PT ;  /* 0x0000ffff46467812 */ /* 0x000fe200078ec0ff */
[----:B------:R0:W-:Y:S02]  /*c6830*/  STL.64 [R1+0x3a8], R8 ;  /* 0x0003a80801007387 */ /* 0x0001e40000100a00 */
[----:B0-----:R-:W-:Y:S02]  /*c6840*/  PRMT R8, R69, 0x3340, R65 ;  /* 0x0000334045087816 */ /* 0x001fe40000000041 */
[----:B------:R-:W-:-:S03]  /*c6850*/  PRMT R65, R70, 0x3340, R0 ;  /* 0x0000334046417816 */ /* 0x000fc60000000000 */
[----:B------:R0:W-:Y:S01]  /*c6860*/  STL [R1+0x8c], R8 ;  /* 0x00008c0801007387 */ /* 0x0001e20000100800 */
[----:B----4-:R-:W-:Y:S02]  /*c6870*/  LOP3.LUT R73, R73, 0xffff, RZ, 0xc0, !PT ;  /* 0x0000ffff49497812 */ /* 0x010fe400078ec0ff */
[----:B------:R-:W-:-:S04]  /*c6880*/  LOP3.LUT R71, R84, 0xffff, RZ, 0xc0, !PT ;  /* 0x0000ffff54477812 */ /* 0x000fc800078ec0ff */
[----:B------:R-:W-:Y:S02]  /*c6890*/  PRMT R69, R71, 0x3340, R0 ;  /* 0x0000334047457816 */ /* 0x000fe40000000000 */
[----:B------:R-:W-:-:S04]  /*c68a0*/  LOP3.LUT R72, R72, 0xffff, RZ, 0xc0, !PT ;  /* 0x0000ffff48487812 */ /* 0x000fc800078ec0ff */
[----:B------:R-:W-:-:S04]  /*c68b0*/  PRMT R70, R73, 0x3340, R72 ;  /* 0x0000334049467816 */ /* 0x000fc80000000048 */
[----:B------:R-:W-:-:S05]  /*c68c0*/  PRMT R228, R70, 0x5410, R69 ;  /* 0x0000541046e47816 */ /* 0x000fca0000000045 */
[----:B------:R-:W-:Y:S04]  /*c68d0*/  STL [R1+0x5468], R228 ;  /* 0x005468e401007387 */ /* 0x000fe80000100800 */
[----:B------:R-:W4:Y:S04]  /*c68e0*/  LDL.LU R87, [R1+0x50d8] ;  /* 0x0050d80001577983 */ /* 0x000f280000300800 */
[----:B------:R-:W4:Y:S04]  /*c68f0*/  LDL.LU R85, [R1+0x47e4] ;  /* 0x0047e40001557983 */ /* 0x000f280000300800 */
        /* <DEDUP_REMOVED lines=14> */
[----:B0-----:R-:W-:-:S05]  /*c69e0*/  IADD3 R8, P2, R75, R6, RZ ;  /* 0x000000064b087210 */ /* 0x001fca0007f5e0ff */
[----:B------:R-:W-:Y:S01]  /*c69f0*/  IMAD.X R9, R68, 0x1, R5, P2 ;  /* 0x0000000144097824 */ /* 0x000fe200010e0605 */
[----:B--2---:R-:W-:Y:S02]  /*c6a00*/  LOP3.LUT R73, R182, 0xffff, RZ, 0xc0, !PT ;  /* 0x0000ffffb6497812 */ /* 0x004fe400078ec0ff */
[----:B---3--:R-:W-:Y:S02]  /*c6a10*/  LOP3.LUT R74, R74, 0xffff, RZ, 0xc0, !PT ;  /* 0x0000ffff4a4a7812 */ /* 0x008fe400078ec0ff */
[----:B------:R-:W-:Y:S02]  /*c6a20*/  LOP3.LUT R72, R86, 0xffff, RZ, 0xc0, !PT ;  /* 0x0000ffff56487812 */ /* 0x000fe400078ec0ff */
[----:B------:R-:W-:Y:S02]  /*c6a30*/  PRMT R69, R74, 0x3340, R0 ;  /* 0x000033404a457816 */ /* 0x000fe40000000000 */
[----:B------:R-:W-:-:S04]  /*c6a40*/  PRMT R71, R73, 0x3340, R72 ;  /* 0x0000334049477816 */ /* 0x000fc80000000048 */
[----:B------:R-:W-:-:S05]  /*c6a50*/  PRMT R225, R71, 0x5410, R69 ;  /* 0x0000541047e17816 */ /* 0x000fca0000000045 */
[----:B------:R-:W-:Y:S04]  /*c6a60*/  STL [R1+0x546c], R225 ;  /* 0x00546ce101007387 */ /* 0x000fe80000100800 */
[----:B------:R0:W-:Y:S01]  /*c6a70*/  STL.64 [R1+0x398], R8 ;  /* 0x0003980801007387 */ /* 0x0001e20000100a00 */
[----:B------:R-:W-:Y:S02]  /*c6a80*/  SHF.R.U32.HI R69, RZ, 0x8, R73 ;  /* 0x00000008ff457819 */ /* 0x000fe40000011649 */
[----:B0-----:R-:W-:Y:S02]  /*c6a90*/  IADD3 R8, P2, R75, R4, RZ ;  /* 0x000000044b087210 */ /* 0x001fe40007f5e0ff */
[----:B------:R-:W2:Y:S03]  /*c6aa0*/  LDL.LU R75, [R1+0x5124] ;  /* 0x00512400014b7983 */ /* 0x000ea60000300800 */
[----:B------:R-:W-:Y:S01]  /*c6ab0*/  IMAD.X R9, R68, 0x1, R3, P2 ;  /* 0x0000000144097824 */ /* 0x000fe200010e0603 */
[----:B------:R-:W-:Y:S01]  /*c6ac0*/  SHF.R.U32.HI R68, RZ, 0x8, R72 ;  /* 0x00000008ff447819 */ /* 0x000fe20000011648 */
[----:B------:R-:W3:Y:S01]  /*c6ad0*/  LDL.LU R86, [R1+0x4e28] ;  /* 0x004e280001567983 */ /* 0x000ee20000300800 */
[----:B------:R-:W-:-:S03]  /*c6ae0*/  LOP3.LUT R69, R69, 0xffff, RZ, 0xc0, !PT ;  /* 0x0000ffff45457812 */ /* 0x000fc600078ec0ff */
[----:B------:R-:W3:Y:S01]  /*c6af0*/  LDL.LU R182, [R1+0x4f2c] ;  /* 0x004f2c0001b67983 */ /* 0x000ee20000300800 */
[----:B------:R-:W-:-:S03]  /*c6b00*/  LOP3.LUT R68, R68, 0xffff, RZ, 0xc0, !PT ;  /* 0x0000ffff44447812 */ /* 0x000fc600078ec0ff */
[----:B------:R0:W-:Y:S04]  /*c6b10*/  STL.64 [R1+0x390], R8 ;  /* 0x0003900801007387 */ /* 0x0001e80000100a00 */
[----:B------:R-:W3:Y:S01]  /*c6b20*/  LDL.LU R199, [R1+0xd70] ;  /* 0x000d700001c77983 */ /* 0x000ee20000300800 */
[----:B0-----:R-:W-:-:S05]  /*c6b30*/  PRMT R8, R69, 0x3340, R68 ;  /* 0x0000334045087816 */ /* 0x001fca0000000044 */
[----:B------:R0:W-:Y:S01]  /*c6b40*/  STL [R1+0x84], R8 ;  /* 0x0000840801007387 */ /* 0x0001e20000100800 */
[----:B----4-:R-:W-:Y:S02]  /*c6b50*/  LOP3.LUT R72, R87, 0xffff, RZ, 0xc0, !PT ;  /* 0x0000ffff57487812 */ /* 0x010fe400078ec0ff */
[----:B------:R-:W-:Y:S02]  /*c6b60*/  LOP3.LUT R73, R85, 0xffff, RZ, 0xc0, !PT ;  /* 0x0000ffff55497812 */ /* 0x000fe400078ec0ff */
[----:B------:R-:W4:Y:S01]  /*c6b70*/  LDL.LU R85, [R1+0x50e4] ;  /* 0x0050e40001557983 */ /* 0x000f220000300800 */
[----:B------:R-:W-:-:S03]  /*c6b80*/  LOP3.LUT R71, R84, 0xffff, RZ, 0xc0, !PT ;  /* 0x0000ffff54477812 */ /* 0x000fc600078ec0ff */
[----:B------:R-:W4:Y:S04]  /*c6b90*/  LDL.LU R87, [R1+0x47f0] ;  /* 0x0047f00001577983 */ /* 0x000f280000300800 */
[----:B------:R-:W4:Y:S01]  /*c6ba0*/  LDL.LU R84, [R1+0x4eb4] ;  /* 0x004eb40001547983 */ /* 0x000f220000300800 */
[----:B------:R-:W-:Y:S02]  /*c6bb0*/  PRMT R68, R73, 0x3340, R0 ;  /* 0x0000334049447816 */ /* 0x000fe40000000000 */
[----:B------:R-:W-:Y:S02]  /*c6bc0*/  PRMT R69, R72, 0x3340, R71 ;  /* 0x0000334048457816 */ /* 0x000fe40000000047 */
[----:B------:R-:W-:Y:S02]  /*c6bd0*/  SHF.R.U32.HI R72, RZ, 0x8, R72 ;  /* 0x00000008ff487819 */ /* 0x000fe40000011648 */
[----:B------:R-:W-:-:S02]  /*c6be0*/  PRMT R231, R69, 0x5410, R68 ;  /* 0x0000541045e77816 */ /* 0x000fc40000000044 */
[----:B------:R-:W-:Y:S02]  /*c6bf0*/  SHF.R.U32.HI R69, RZ, 0x8, R71 ;  /* 0x00000008ff457819 */ /* 0x000fe40000011647 */
[----:B------:R-:W-:Y:S02]  /*c6c00*/  LOP3.LUT R71, R72, 0xffff, RZ, 0xc0, !PT ;  /* 0x0000ffff48477812 */ /* 0x000fe400078ec0ff */
[----:B------:R-:W-:Y:S02]  /*c6c10*/  LOP3.LUT R69, R69, 0xffff, RZ, 0xc0, !PT ;  /* 0x0000ffff45457812 */ /* 0x000fe400078ec0ff */
[----:B------:R-:W-:Y:S02]  /*c6c20*/  SHF.R.U32.HI R68, RZ, 0x8, R74 ;  /* 0x00000008ff447819 */ /* 0x000fe4000001164a */
[----:B------:R-:W-:Y:S02]  /*c6c30*/  PRMT R10, R71, 0x3340, R69 ;  /* 0x00003340470a7816 */ /* 0x000fe40000000045 */
[----:B------:R-:W-:-:S02]  /*c6c40*/  SHF.R.U32.HI R69, RZ, 0x8, R73 ;  /* 0x00000008ff457819 */ /* 0x000fc40000011649 */
[----:B------:R-:W-:Y:S02]  /*c6c50*/  SHF.R.S32.HI R71, RZ, 0x1f, R215 ;  /* 0x0000001fff477819 */ /* 0x000fe400000114d7 */
[----:B0-----:R-:W-:Y:S01]  /*c6c60*/  IADD3 R8, P2, R215, R2, RZ ;  /* 0x00000002d7087210 */ /* 0x001fe20007f5e0ff */
[----:B------:R-:W-:Y:S04]  /*c6c70*/  STL [R1+0x5470], R231 ;  /* 0x005470e701007387 */ /* 0x000fe80000100800 */
[----:B------:R-:W-:Y:S01]  /*c6c80*/  IMAD.X R9, R71, 0x1, R13, P2 ;  /* 0x0000000147097824 */ /* 0x000fe200010e060d */
[----:B------:R-:W-:Y:S04]  /*c6c90*/  STL [R1+0x80], R10 ;  /* 0x0000800a01007387 */ /* 0x000fe80000100800 */
[----:B------:R0:W-:Y:S01]  /*c6ca0*/  STL.64 [R1+0x388], R8 ;  /* 0x0003880801007387 */ /* 0x0001e20000100a00 */
[----:B--2---:R-:W-:-:S02]  /*c6cb0*/  LOP3.LUT R75, R75, 0xffff, RZ, 0xc0, !PT ;  /* 0x0000ffff4b4b7812 */ /* 0x004fc400078ec0ff */
[----:B---3--:R-:W-:Y:S02]  /*c6cc0*/  LOP3.LUT R86, R86, 0xffff, RZ, 0xc0, !PT ;  /* 0x0000ffff56567812 */ /* 0x008fe400078ec0ff */
[----:B------:R-:W-:Y:S02]  /*c6cd0*/  LOP3.LUT R74, R182, 0xffff, RZ, 0xc0, !PT ;  /* 0x0000ffffb64a7812 */ /* 0x000fe400078ec0ff */
[----:B------:R-:W-:Y:S02]  /*c6ce0*/  PRMT R72, R86, 0x3340, R0 ;  /* 0x0000334056487816 */ /* 0x000fe40000000000 */
[----:B------:R-:W-:Y:S02]  /*c6cf0*/  PRMT R73, R75, 0x3340, R74 ;  /* 0x000033404b497816 */ /* 0x000fe4000000004a */
[----:B------:R-:W-:Y:S02]  /*c6d00*/  SHF.R.U32.HI R75, RZ, 0x8, R75 ;  /* 0x00000008ff4b7819 */ /* 0x000fe4000001164b */
[----:B------:R-:W-:-:S02]  /*c6d10*/  PRMT R18, R73, 0x5410, R72 ;  /* 0x0000541049127816 */ /* 0x000fc40000000048 */
[----:B------:R-:W-:Y:S02]  /*c6d20*/  SHF.R.U32.HI R73, RZ, 0x8, R74 ;  /* 0x00000008ff497819 */ /* 0x000fe4000001164a */
[----:B------:R-:W-:Y:S02]  /*c6d30*/  LOP3.LUT R74, R75, 0xffff, RZ, 0xc0, !PT ;  /* 0x0000ffff4b4a7812 */ /* 0x000fe400078ec0ff */
[----:B------:R-:W-:Y:S01]  /*c6d40*/  LOP3.LUT R73, R73, 0xffff, RZ, 0xc0, !PT ;  /* 0x0000ffff49497812 */ /* 0x000fe200078ec0ff */
[----:B------:R-:W-:Y:S01]  /*c6d50*/  STL [R1+0x5474], R18 ;  /* 0x0054741201007387 */ /* 0x000fe20000100800 */
[----:B------:R-:W-:Y:S02]  /*c6d60*/  SHF.R.S32.HI R72, RZ, 0x1f, R199 ;  /* 0x0000001fff487819 */ /* 0x000fe400000114c7 */
[----:B0-----:R-:W-:Y:S01]  /*c6d70*/  IADD3 R8, P2, R199, R2, RZ ;  /* 0x00000002c7087210 */ /* 0x001fe20007f5e0ff */
[----:B------:R0:W-:Y:S04]  /*c6d80*/  STL [R1+0x5478], R2 ;  /* 0x0054780201007387 */ /* 0x0001e80000100800 */
[----:B------:R-:W-:Y:S01]  /*c6d90*/  IMAD.X R9, R72, 0x1, R13, P2 ;  /* 0x0000000148097824 */ /* 0x000fe200010e060d */
[----:B0-----:R-:W-:Y:S01]  /*c6da0*/  PRMT R2, R74, 0x3340, R73 ;  /* 0x000033404a027816 */ /* 0x001fe20000000049 */
[----:B------:R-:W-:Y:S04]  /*c6db0*/  STL [R1+0x547c], R13 ;  /* 0x00547c0d01007387 */ /* 0x000fe80000100800 */
[----:B------:R0:W-:Y:S04]  /*c6dc0*/  STL.64 [R1+0x380], R8 ;  /* 0x0003800801007387 */ /* 0x0001e80000100a00 */
[----:B------:R-:W-:Y:S01]  /*c6dd0*/  STL [R1+0x7c], R2 ;  /* 0x00007c0201007387 */ /* 0x000fe20000100800 */
[----:B----4-:R-:W-:-:S02]  /*c6de0*/  LOP3.LUT R85, R85, 0xffff, RZ, 0xc0, !PT ;  /* 0x0000ffff55557812 */ /* 0x010fc400078ec0ff */
[----:B------:R-:W-:Y:S02]  /*c6df0*/  LOP3.LUT R87, R87, 0xffff, RZ, 0xc0, !PT ;  /* 0x0000ffff57577812 */ /* 0x000fe400078ec0ff */
[----:B------:R-:W-:Y:S02]  /*c6e00*/  LOP3.LUT R84, R84, 0xffff, RZ, 0xc0, !PT ;  /* 0x0000ffff54547812 */ /* 0x000fe400078ec0ff */
[----:B------:R-:W-:Y:S02]  /*c6e10*/  PRMT R73, R87, 0x3340, R0 ;  /* 0x0000334057497816 */ /* 0x000fe40000000000 */
[----:B------:R-:W-:-:S04]  /*c6e20*/  PRMT R74, R85, 0x3340, R84 ;  /* 0x00003340554a7816 */ /* 0x000fc80000000054 */
[----:B------:R-:W-:-:S05]  /*c6e30*/  PRMT R216, R74, 0x5410, R73 ;  /* 0x000054104ad87816 */ /* 0x000fca0000000049 */
[----:B------:R-:W-:Y:S04]  /*c6e40*/  STL [R1+0x5480], R216 ;  /* 0x005480d801007387 */ /* 0x000fe80000100800 */
[----:B------:R-:W2:Y:S01]  /*c6e50*/  LDL.LU R182, [R1+0x47e0] ;  /* 0x0047e00001b67983 */ /* 0x000ea20000300800 */
        /* <DEDUP_REMOVED lines=9> */
[----:B------:R-:W3:Y:S01]  /*c6ef0*/  LDL.LU R206, [R1+0x47dc] ;  /* 0x0047dc0001ce7983 */ /* 0x000ee20000300800 */
[----:B0-----:R-:W-:-:S05]  /*c6f00*/  IADD3 R8, P2, R199, R6, RZ ;  /* 0x00000006c7087210 */ /* 0x001fca0007f5e0ff */
[----:B------:R-:W-:-:S05]  /*c6f10*/  IMAD.X R9, R72, 0x1, R5, P2 ;  /* 0x0000000148097824 */ /* 0x000fca00010e0605 */
[----:B------:R0:W-:Y:S04]  /*c6f20*/  STL.64 [R1+0x360], R8 ;  /* 0x0003600801007387 */ /* 0x0001e80000100a00 */
[----:B------:R-:W4:Y:S01]  /*c6f30*/  LDL.LU R202, [R1+0x4654] ;  /* 0x0046540001ca7983 */ /* 0x000f220000300800 */
[----:B0-----:R-:W-:-:S05]  /*c6f40*/  IADD3 R8, P2, R199, R4, RZ ;  /* 0x00000004c7087210 */ /* 0x001fca0007f5e0ff */
[----:B------:R-:W-:-:S05]  /*c6f50*/  IMAD.X R9, R72, 0x1, R3, P2 ;  /* 0x0000000148097824 */ /* 0x000fca00010e0603 */
[----:B------:R0:W-:Y:S04]  /*c6f60*/  STL.64 [R1+0x358], R8 ;  /* 0x0003580801007387 */ /* 0x0001e80000100a00 */
[----:B------:R-:W4:Y:S04]  /*c6f70*/  LDL.LU R203, [R1+0x4644] ;  /* 0x0046440001cb7983 */ /* 0x000f280000300800 */
[----:B------:R-:W4:Y:S01]  /*c6f80*/  LDL.LU R199, [R1+0x463c] ;  /* 0x00463c0001c77983 */ /* 0x000f220000300800 */
[----:B0-----:R-:W-:-:S03]  /*c6f90*/  IADD3 R8, P2, R215, R4, RZ ;  /* 0x00000004d7087210 */ /* 0x001fc60007f5e0ff */
[----:B------:R-:W4:Y:S02]  /*c6fa0*/  LDL.LU R215, [R1+0x4634] ;  /* 0x0046340001d77983 */ /* 0x000f240000300800 */
[----:B------:R-:W-:Y:S01]  /*c6fb0*/  IMAD.X R9, R71, 0x1, R3, P2 ;  /* 0x0000000147097824 */ /* 0x000fe200010e0603 */
[----:B------:R-:W-:Y:S02]  /*c6fc0*/  PRMT R6, R82, 0x3340, R6 ;  /* 0x0000334052067816 */ /* 0x000fe40000000006 */
[----:B------:R-:W-:Y:S02]  /*c6fd0*/  PRMT R73, R96, 0x3340, R0 ;  /* 0x0000334060497816 */ /* 0x000fe40000000000 */
[----:B------:R-:W-:Y:S01]  /*c6fe0*/  STL.64 [R1+0x350], R8 ;  /* 0x0003500801007387 */ /* 0x000fe20000100a00 */
[----:B------:R-:W-:Y:S02]  /*c6ff0*/  SHF.R.U32.HI R31, RZ, 0x8, R76 ;  /* 0x00000008ff1f7819 */ /* 0x000fe4000001164c */
[----:B------:R-:W-:Y:S01]  /*c7000*/  PRMT R4, R76, 0x3340, R4 ;  /* 0x000033404c047816 */ /* 0x000fe20000000004 */
[----:B------:R0:W-:Y:S01]  /*c7010*/  STL [R1+0x5484], R3 ;  /* 0x0054840301007387 */ /* 0x0001e20000100800 */
[----:B------:R-:W-:-:S02]  /*c7020*/  PRMT R82, R123, 0x3340, R110 ;  /* 0x000033407b527816 */ /* 0x000fc4000000006e */
[----:B------:R-:W-:Y:S01]  /*c7030*/  PRMT R76, R78, 0x3340, R77 ;  /* 0x000033404e4c7816 */ /* 0x000fe2000000004d */
[----:B------:R-:W4:Y:S01]  /*c7040*/  LDL.LU R96, [R1+0x5518] ;  /* 0x0055180001607983 */ /* 0x000f220000300800 */
[----:B------:R-:W-:Y:S02]  /*c7050*/  SHF.R.U32.HI R92, RZ, 0x8, R111 ;  /* 0x00000008ff5c7819 */ /* 0x000fe4000001166f */
[----:B------:R-:W-:Y:S01]  /*c7060*/  PRMT R78, R114, 0x3340, R83 ;  /* 0x00003340724e7816 */ /* 0x000fe20000000053 */
[----:B------:R-:W4:Y:S01]  /*c7070*/  LDL.LU R110, [R1+0x5514] ;  /* 0x00551400016e7983 */ /* 0x000f220000300800 */
[----:B------:R-:W-:Y:S02]  /*c7080*/  PRMT R74, R111, 0x3340, R0 ;  /* 0x000033406f4a7816 */ /* 0x000fe40000000000 */
[----:B------:R-:W-:Y:S01]  /*c7090*/  PRMT R83, R15, 0x3340, R124 ;  /* 0x000033400f537816 */ /* 0x000fe2000000007c */
[----:B------:R-:W4:Y:S04]  /*c70a0*/  LDL.LU R123, [R1+0x5510] ;  /* 0x00551000017b7983 */ /* 0x000f280000300800 */
[----:B------:R-:W4:Y:S04]  /*c70b0*/  LDL.LU R111, [R1+0x550c] ;  /* 0x00550c00016f7983 */ /* 0x000f280000300800 */
[----:B------:R-:W4:Y:S04]  /*c70c0*/  LDL.LU R124, [R1+0x5508] ;  /* 0x00550800017c7983 */ /* 0x000f280000300800 */
[----:B------:R-:W4:Y:S01]  /*c70d0*/  LDL.LU R15, [R1+0x5504] ;  /* 0x00550400010f7983 */ /* 0x000f220000300800 */
[----:B------:R-:W-:-:S02]  /*c70e0*/  PRMT R77, R81, 0x3340, R80 ;  /* 0x00003340514d7816 */ /* 0x000fc40000000050 */
[----:B------:R-:W-:Y:S02]  /*c70f0*/  PRMT R80, R133, 0x3340, R129 ;  /* 0x0000334085507816 */ /* 0x000fe40000000081 */
[----:B--2---:R-:W-:Y:S02]  /*c7100*/  LOP3.LUT R129, R182, 0xffff, RZ, 0xc0, !PT ;  /* 0x0000ffffb6817812 */ /* 0x004fe400078ec0ff */
[----:B------:R-:W2:Y:S01]  /*c7110*/  LDL.LU R182, [R1+0xcc] ;  /* 0x0000cc0001b67983 */ /* 0x000ea20000300800 */
[----:B------:R-:W-:Y:S02]  /*c7120*/  SHF.R.U32.HI R176, RZ, 0x8, R125 ;  /* 0x00000008ffb07819 */ /* 0x000fe4000001167d */
[--C-:B------:R-:W-:Y:S02]  /*c7130*/  PRMT R75, R129, 0x3340, R0.reuse ;  /* 0x00003340814b7816 */ /* 0x100fe40000000000 */
[----:B------:R-:W-:Y:S02]  /*c7140*/  PRMT R71, R125, 0x3340, R0 ;  /* 0x000033407d477816 */ /* 0x000fe40000000000 */
[----:B------:R-:W-:-:S02]  /*c7150*/  PRMT R2, R89, 0x5410, R4 ;  /* 0x0000541059027816 */ /* 0x000fc40000000004 */
[----:B------:R-:W-:Y:S02]  /*c7160*/  PRMT R5, R79, 0x3340, R5 ;  /* 0x000033404f057816 */ /* 0x000fe40000000005 */
[----:B0-----:R-:W-:Y:S01]  /*c7170*/  PRMT R3, R76, 0x5410, R75 ;  /* 0x000054104c037816 */ /* 0x001fe2000000004b */
[----:B------:R0:W-:Y:S01]  /*c7180*/  STL [R1+0x462c], R2 ;  /* 0x00462c0201007387 */ /* 0x0001e20000100800 */
[----:B------:R-:W-:-:S03]  /*c7190*/  PRMT R79, R122, 0x3340, R119 ;  /* 0x000033407a4f7816 */ /* 0x000fc60000000077 */
[----:B------:R-:W-:Y:S01]  /*c71a0*/  STL [R1+0x4630], R3 ;  /* 0x0046300301007387 */ /* 0x000fe20000100800 */
[----:B0-----:R-:W-:Y:S02]  /*c71b0*/  PRMT R2, R90, 0x5410, R5 ;  /* 0x000054105a027816 */ /* 0x001fe40000000005 */
[----:B------:R-:W-:-:S03]  /*c71c0*/  PRMT R7, R116, 0x3340, R7 ;  /* 0x0000334074077816 */ /* 0x000fc60000000007 */
[----:B------:R0:W-:Y:S02]  /*c71d0*/  STL [R1+0x4638], R2 ;  /* 0x0046380201007387 */ /* 0x0001e40000100800 */
[----:B0-----:R-:W-:Y:S02]  /*c71e0*/  PRMT R2, R91, 0x5410, R6 ;  /* 0x000054105b027816 */ /* 0x001fe40000000006 */
[----:B---3--:R-:W-:-:S04]  /*c71f0*/  LOP3.LUT R125, R206, 0xffff, RZ, 0xc0, !PT ;  /* 0x0000ffffce7d7812 */ /* 0x008fc800078ec0ff */
[----:B------:R-:W-:-:S04]  /*c7200*/  PRMT R4, R125, 0x3340, R0 ;  /* 0x000033407d047816 */ /* 0x000fc80000000000 */
[----:B------:R-:W-:-:S05]  /*c7210*/  PRMT R3, R77, 0x5410, R4 ;  /* 0x000054104d037816 */ /* 0x000fca0000000004 */
[----:B------:R0:W-:Y:S01]  /*c7220*/  STL [R1+0x4640], R3 ;  /* 0x0046400301007387 */ /* 0x0001e20000100800 */
[----:B----4-:R-:W-:-:S04]  /*c7230*/  LOP3.LUT R122, R202, 0xffff, RZ, 0xc0, !PT ;  /* 0x0000ffffca7a7812 */ /* 0x010fc800078ec0ff */
[----:B------:R-:W-:Y:S01]  /*c7240*/  PRMT R4, R122, 0x3340, R0 ;  /* 0x000033407a047816 */ /* 0x000fe20000000000 */
[----:B------:R1:W-:Y:S03]  /*c7250*/  STL [R1+0x4648], R2 ;  /* 0x0046480201007387 */ /* 0x0003e60000100800 */
[----:B0-----:R-:W-:-:S05]  /*c7260*/  PRMT R3, R78, 0x5410, R4 ;  /* 0x000054104e037816 */ /* 0x001fca0000000004 */
[----:B------:R0:W-:Y:S01]  /*c7270*/  STL [R1+0x464c], R3 ;  /* 0x00464c0301007387 */ /* 0x0001e20000100800 */
[----:B-1----:R-:W-:Y:S02]  /*c7280*/  PRMT R2, R113, 0x5410, R7 ;  /* 0x0000541071027816 */ /* 0x002fe40000000007 */
[----:B------:R-:W-:-:S04]  /*c7290*/  LOP3.LUT R119, R203, 0xffff, RZ, 0xc0, !PT ;  /* 0x0000ffffcb777812 */ /* 0x000fc800078ec0ff */
[----:B------:R-:W-:Y:S02]  /*c72a0*/  PRMT R4, R119, 0x3340, R0 ;  /* 0x0000334077047816 */ /* 0x000fe40000000000 */
[----:B------:R-:W-:Y:S02]  /*c72b0*/  LOP3.LUT R116, R199, 0xffff, RZ, 0xc0, !PT ;  /* 0x0000ffffc7747812 */ /* 0x000fe400078ec0ff */
[----:B0-----:R-:W-:Y:S01]  /*c72c0*/  PRMT R3, R79, 0x5410, R4 ;  /* 0x000054104f037816 */ /* 0x001fe20000000004 */
[----:B------:R0:W-:Y:S01]  /*c72d0*/  STL [R1+0x4644], R2 ;  /* 0x0046440201007387 */ /* 0x0001e20000100800 */
[--C-:B------:R-:W-:Y:S02]  /*c72e0*/  PRMT R4, R116, 0x3340, R0.reuse ;  /* 0x0000334074047816 */ /* 0x100fe40000000000 */
[----:B------:R-:W-:Y:S01]  /*c72f0*/  PRMT R72, R173, 0x3340, R0 ;  /* 0x00003340ad487816 */ /* 0x000fe20000000000 */
[----:B------:R1:W-:Y:S04]  /*c7300*/  STL [R1+0x463c], R3 ;  /* 0x00463c0301007387 */ /* 0x0003e80000100800 */
[----:B------:R-:W3:Y:S01]  /*c7310*/  LDL.LU R206, [R1+0x5148] ;  /* 0x0051480001ce7983 */ /* 0x000ee20000300800 */
[----:B0-----:R-:W-:-:S03]  /*c7320*/  PRMT R2, R115, 0x5410, R71 ;  /* 0x0000541073027816 */ /* 0x001fc60000000047 */
[----:B------:R-:W4:Y:S01]  /*c7330*/  LDL.LU R202, [R1+0x4e50] ;  /* 0x004e500001ca7983 */ /* 0x000f220000300800 */
[----:B-1----:R-:W-:-:S03]  /*c7340*/  PRMT R3, R80, 0x5410, R4 ;  /* 0x0000541050037816 */ /* 0x002fc60000000004 */
[----:B------:R0:W-:Y:S04]  /*c7350*/  STL [R1+0x4650], R2 ;  /* 0x0046500201007387 */ /* 0x0001e80000100800 */
[----:B------:R-:W4:Y:S01]  /*c7360*/  LDL.LU R203, [R1+0x4f54] ;  /* 0x004f540001cb7983 */ /* 0x000f220000300800 */
[----:B0-----:R-:W-:-:S03]  /*c7370*/  PRMT R2, R132, 0x5410, R72 ;  /* 0x0000541084027816 */ /* 0x001fc60000000048 */
[----:B------:R-:W-:Y:S04]  /*c7380*/  STL [R1+0x4654], R3 ;  /* 0x0046540301007387 */ /* 0x000fe80000100800 */
[----:B------:R0:W-:Y:S01]  /*c7390*/  STL [R1+0x4634], R2 ;  /* 0x0046340201007387 */ /* 0x0001e20000100800 */
[----:B------:R-:W-:-:S03]  /*c73a0*/  LOP3.LUT R172, R15, 0xffff, RZ, 0xc0, !PT ;  /* 0x0000ffff0fac7812 */ /* 0x000fc600078ec0ff */
[----:B------:R-:W4:Y:S01]  /*c73b0*/  LDL.LU R15, [R1+0x5500] ;  /* 0x00550000010f7983 */ /* 0x000f220000300800 */
[----:B------:R-:W-:Y:S02]  /*c73c0*/  PRMT R81, R171, 0x3340, R142 ;  /* 0x00003340ab517816 */ /* 0x000fe4000000008e */
[----:B------:R-:W-:-:S04]  /*c73d0*/  LOP3.LUT R171, R215, 0xffff, RZ, 0xc0, !PT ;  /* 0x0000ffffd7ab7812 */ /* 0x000fc800078ec0ff */
[----:B------:R-:W-:-:S04]  /*c73e0*/  PRMT R4, R171, 0x3340, R0 ;  /* 0x00003340ab047816 */ /* 0x000fc80000000000 */
[----:B0-----:R-:W-:Y:S02]  /*c73f0*/  PRMT R2, R81, 0x5410, R4 ;  /* 0x0000541051027816 */ /* 0x001fe40000000004 */
[----:B------:R-:W-:Y:S02]  /*c7400*/  PRMT R4, R172, 0x3340, R0 ;  /* 0x00003340ac047816 */ /* 0x000fe40000000000 */
[----:B------:R-:W-:Y:S01]  /*c7410*/  PRMT R5, R140, 0x5410, R73 ;  /* 0x000054108c057816 */ /* 0x000fe20000000049 */
[----:B------:R0:W-:Y:S01]  /*c7420*/  STL [R1+0x4658], R2 ;  /* 0x0046580201007387 */ /* 0x0001e20000100800 */
[----:B------:R-:W-:-:S03]  /*c7430*/  PRMT R3, R82, 0x5410, R4 ;  /* 0x0000541052037816 */ /* 0x000fc60000000004 */
[----:B------:R-:W-:Y:S01]  /*c7440*/  STL [R1+0x465c], R5 ;  /* 0x00465c0501007387 */ /* 0x000fe20000100800 */
[----:B0-----:R-:W-:-:S03]  /*c7450*/  PRMT R2, R112, 0x5410, R74 ;  /* 0x0000541070027816 */ /* 0x001fc6000000004a */
[----:B------:R-:W4:Y:S04]  /*c7460*/  LDL.LU R112, [R1+0x54fc] ;  /* 0x0054fc0001707983 */ /* 0x000f280000300800 */
[----:B------:R-:W-:Y:S04]  /*c7470*/  STL [R1+0x4660], R3 ;  /* 0x0046600301007387 */ /* 0x000fe80000100800 */
[----:B------:R0:W-:Y:S04]  /*c7480*/  STL [R1+0x4664], R2 ;  /* 0x0046640201007387 */ /* 0x0001e80000100800 */
[----:B------:R-:W4:Y:S04]  /*c7490*/  LDL.LU R199, [R1+0x50f0] ;  /* 0x0050f00001c77983 */ /* 0x000f280000300800 */
[----:B------:R-:W4:Y:S01]  /*c74a0*/  LDL.LU R215, [R1+0x47f4] ;  /* 0x0047f40001d77983 */ /* 0x000f220000300800 */
[----:B--2---:R-:W-:-:S04]  /*c74b0*/  LOP3.LUT R173, R182, 0xffff, RZ, 0xc0, !PT ;  /* 0x0000ffffb6ad7812 */ /* 0x004fc800078ec0ff */
[----:B------:R-:W-:-:S04]  /*c74c0*/  PRMT R4, R173, 0x3340, R0 ;  /* 0x00003340ad047816 */ /* 0x000fc80000000000 */
[----:B0-----:R-:W-:-:S05]  /*c74d0*/  PRMT R2, R83, 0x5410, R4 ;  /* 0x0000541053027816 */ /* 0x001fca0000000004 */
[----:B------:R0:W-:Y:S04]  /*c74e0*/  STL [R1+0x4668], R2 ;  /* 0x0046680201007387 */ /* 0x0001e80000100800 */
[----:B------:R-:W2:Y:S01]  /*c74f0*/  LDL.LU R182, [R1+0x4edc] ;  /* 0x004edc0001b67983 */ /* 0x000ea20000300800 */
[----:B------:R-:W-:-:S04]  /*c7500*/  SHF.R.U32.HI R6, RZ, 0x8, R85 ;  /* 0x00000008ff067819 */ /* 0x000fc80000011655 */
[----:B------:R-:W-:Y:S02]  /*c7510*/  LOP3.LUT R6, R6, 0xffff, RZ, 0xc0, !PT ;  /* 0x0000ffff06067812 */ /* 0x000fe400078ec0ff */
[----:B---3--:R-:W-:Y:S02]  /*c7520*/  LOP3.LUT R71, R206, 0xffff, RZ, 0xc0, !PT ;  /* 0x0000ffffce477812 */ /* 0x008fe400078ec0ff */
[----:B----4-:R-:W-:Y:S02]  /*c7530*/  LOP3.LUT R73, R202, 0xffff, RZ, 0xc0, !PT ;  /* 0x0000ffffca497812 */ /* 0x010fe400078ec0ff */
[----:B------:R-:W-:Y:S02]  /*c7540*/  LOP3.LUT R7, R203, 0xffff, RZ, 0xc0, !PT ;  /* 0x0000ffffcb077812 */ /* 0x000fe400078ec0ff */
[----:B------:R-:W-:-:S04]  /*c7550*/  LOP3.LUT R132, R15, 0xffff, RZ, 0xc0, !PT ;  /* 0x0000ffff0f847812 */ /* 0x000fc800078ec0ff */
[----:B------:R-:W-:-:S04]  /*c7560*/  PRMT R5, R132, 0x3340, R0 ;  /* 0x0000334084057816 */ /* 0x000fc80000000000 */
[----:B------:R-:W-:Y:S02]  /*c7570*/  PRMT R15, R88, 0x5410, R5 ;  /* 0x00005410580f7816 */ /* 0x000fe40000000005 */
[----:B------:R-:W-:-:S04]  /*c7580*/  SHF.R.U32.HI R5, RZ, 0x8, R84 ;  /* 0x00000008ff057819 */ /* 0x000fc80000011654 */
[----:B------:R-:W-:-:S04]  /*c7590*/  LOP3.LUT R5, R5, 0xffff, RZ, 0xc0, !PT ;  /* 0x0000ffff05057812 */ /* 0x000fc800078ec0ff */
[----:B0-----:R-:W-:Y:S02]  /*c75a0*/  PRMT R2, R6, 0x3340, R5 ;  /* 0x0000334006027816 */ /* 0x001fe40000000005 */
[----:B------:R-:W-:Y:S02]  /*c75b0*/  PRMT R5, R73, 0x3340, R0 ;  /* 0x0000334049057816 */ /* 0x000fe40000000000 */
[----:B------:R-:W-:Y:S02]  /*c75c0*/  PRMT R6, R71, 0x3340, R7 ;  /* 0x0000334047067816 */ /* 0x000fe40000000007 */
[----:B------:R-:W-:Y:S02]  /*c75d0*/  SHF.R.U32.HI R71, RZ, 0x8, R71 ;  /* 0x00000008ff477819 */ /* 0x000fe40000011647 */
[----:B------:R-:W-:Y:S02]  /*c75e0*/  PRMT R17, R6, 0x5410, R5 ;  /* 0x0000541006117816 */ /* 0x000fe40000000005 */
[----:B------:R-:W-:-:S02]  /*c75f0*/  SHF.R.U32.HI R6, RZ, 0x8, R7 ;  /* 0x00000008ff067819 */ /* 0x000fc40000011607 */
[----:B------:R-:W-:Y:S02]  /*c7600*/  LOP3.LUT R7, R71, 0xffff, RZ, 0xc0, !PT ;  /* 0x0000ffff47077812 */ /* 0x000fe400078ec0ff */
[----:B------:R-:W-:Y:S01]  /*c7610*/  LOP3.LUT R6, R6, 0xffff, RZ, 0xc0, !PT ;  /* 0x0000ffff06067812 */ /* 0x000fe200078ec0ff */
[----:B------:R-:W-:Y:S04]  /*c7620*/  STL [R1+0x5488], R15 ;  /* 0x0054880f01007387 */ /* 0x000fe80000100800 */
[----:B------:R0:W-:Y:S04]  /*c7630*/  STL [R1+0x68], R2 ;  /* 0x0000680201007387 */ /* 0x0001e80000100800 */
[----:B------:R-:W3:Y:S04]  /*c7640*/  LDL.LU R211, [R1+0x5154] ;  /* 0x0051540001d37983 */ /* 0x000ee80000300800 */
[----:B------:R-:W4:Y:S01]  /*c7650*/  LDL.LU R209, [R1+0x4e64] ;  /* 0x004e640001d17983 */ /* 0x000f220000300800 */
[----:B0-----:R-:W-:-:S03]  /*c7660*/  PRMT R2, R7, 0x3340, R6 ;  /* 0x0000334007027816 */ /* 0x001fc60000000006 */
[----:B------:R-:W4:Y:S04]  /*c7670*/  LDL.LU R208, [R1+0x4f68] ;  /* 0x004f680001d07983 */ /* 0x000f280000300800 */
[----:B------:R0:W-:Y:S01]  /*c7680*/  STL [R1+0x548c], R17 ;  /* 0x00548c1101007387 */ /* 0x0001e20000100800 */
[----:B------:R-:W-:-:S03]  /*c7690*/  LOP3.LUT R72, R199, 0xffff, RZ, 0xc0, !PT ;  /* 0x0000ffffc7487812 */ /* 0x000fc600078ec0ff */
[----:B------:R1:W-:Y:S04]  /*c76a0*/  STL [R1+0x64], R2 ;  /* 0x0000640201007387 */ /* 0x0003e80000100800 */
[----:B------:R-:W4:Y:S04]  /*c76b0*/  LDL.LU R206, [R1+0x515c] ;  /* 0x00515c0001ce7983 */ /* 0x000f280000300800 */
[----:B------:R-:W4:Y:S04]  /*c76c0*/  LDL.LU R202, [R1+0x4e68] ;  /* 0x004e680001ca7983 */ /* 0x000f280000300800 */
[----:B------:R-:W4:Y:S04]  /*c76d0*/  LDL.LU R203, [R1+0x4f74] ;  /* 0x004f740001cb7983 */ /* 0x000f280000300800 */
[----:B------:R-:W4:Y:S01]  /*c76e0*/  LDL.LU R199, [R1+0x5100] ;  /* 0x0051000001c77983 */ /* 0x000f220000300800 */
[----:B------:R-:W-:-:S03]  /*c76f0*/  LOP3.LUT R115, R215, 0xffff, RZ, 0xc0, !PT ;  /* 0x0000ffffd7737812 */ /* 0x000fc600078ec0ff */
[----:B------:R-:W4:Y:S01]  /*c7700*/  LDL.LU R215, [R1+0x47f8] ;  /* 0x0047f80001d77983 */ /* 0x000f220000300800 */
[----:B--2---:R-:W-:-:S03]  /*c7710*/  LOP3.LUT R71, R182, 0xffff, RZ, 0xc0, !PT ;  /* 0x0000ffffb6477812 */ /* 0x004fc600078ec0ff */
        /* <DEDUP_REMOVED lines=8> */
[----:B------:R-:W-:-:S04]  /*c77a0*/  LOP3.LUT R7, R7, 0xffff, RZ, 0xc0, !PT ;  /* 0x0000ffff07077812 */ /* 0x000fc800078ec0ff */
[----:B------:R-:W-:Y:S02]  /*c77b0*/  PRMT R222, R71, 0x3340, R7 ;  /* 0x0000334047de7816 */ /* 0x000fe40000000007 */
[----:B---3--:R-:W-:Y:S02]  /*c77c0*/  LOP3.LUT R74, R211, 0xffff, RZ, 0xc0, !PT ;  /* 0x0000ffffd34a7812 */ /* 0x008fe400078ec0ff */
[----:B------:R-:W3:Y:S01]  /*c77d0*/  LDL.LU R211, [R1+0x5104] ;  /* 0x0051040001d37983 */ /* 0x000ee20000300800 */
[----:B----4-:R-:W-:-:S03]  /*c77e0*/  LOP3.LUT R72, R209, 0xffff, RZ, 0xc0, !PT ;  /* 0x0000ffffd1487812 */ /* 0x010fc600078ec0ff */
[----:B------:R-:W4:Y:S01]  /*c77f0*/  LDL.LU R209, [R1+0x47fc] ;  /* 0x0047fc0001d17983 */ /* 0x000f220000300800 */
[----:B------:R-:W-:-:S03]  /*c7800*/  LOP3.LUT R73, R208, 0xffff, RZ, 0xc0, !PT ;  /* 0x0000ffffd0497812 */ /* 0x000fc600078ec0ff */
[----:B------:R-:W4:Y:S01]  /*c7810*/  LDL.LU R208, [R1+0x4efc] ;  /* 0x004efc0001d07983 */ /* 0x000f220000300800 */
[----:B------:R-:W-:Y:S02]  /*c7820*/  PRMT R7, R72, 0x3340, R0 ;  /* 0x0000334048077816 */ /* 0x000fe40000000000 */
[----:B------:R-:W-:-:S04]  /*c7830*/  PRMT R71, R74, 0x3340, R73 ;  /* 0x000033404a477816 */ /* 0x000fc80000000049 */
[----:B------:R-:W-:Y:S02]  /*c7840*/  PRMT R221, R71, 0x5410, R7 ;  /* 0x0000541047dd7816 */ /* 0x000fe40000000007 */
[----:B------:R-:W-:Y:S02]  /*c7850*/  SHF.R.U32.HI R7, RZ, 0x8, R73 ;  /* 0x00000008ff077819 */ /* 0x000fe40000011649 */
[----:B------:R-:W-:Y:S02]  /*c7860*/  LOP3.LUT R75, R199, 0xffff, RZ, 0xc0, !PT ;  /* 0x0000ffffc74b7812 */ /* 0x000fe400078ec0ff */
[----:B------:R-:W3:Y:S01]  /*c7870*/  LDL.LU R199, [R1+0x5160] ;  /* 0x0051600001c77983 */ /* 0x000ee20000300800 */
[----:B------:R-:W-:-:S03]  /*c7880*/  LOP3.LUT R77, R215, 0xffff, RZ, 0xc0, !PT ;  /* 0x0000ffffd74d7812 */ /* 0x000fc600078ec0ff */
[----:B------:R-:W4:Y:S01]  /*c7890*/  LDL.LU R215, [R1+0x4e80] ;  /* 0x004e800001d77983 */ /* 0x000f220000300800 */
[----:B--2---:R-:W-:-:S03]  /*c78a0*/  LOP3.LUT R73, R182, 0xffff, RZ, 0xc0, !PT ;  /* 0x0000ffffb6497812 */ /* 0x004fc600078ec0ff */
[----:B------:R-:W2:Y:S01]  /*c78b0*/  LDL.LU R182, [R1+0x4f84] ;  /* 0x004f840001b67983 */ /* 0x000ea20000300800 */
[----:B------:R-:W-:Y:S02]  /*c78c0*/  SHF.R.U32.HI R71, RZ, 0x8, R74 ;  /* 0x00000008ff477819 */ /* 0x000fe4000001164a */
[----:B------:R-:W-:Y:S02]  /*c78d0*/  SHF.R.U32.HI R72, RZ, 0x8, R72 ;  /* 0x00000008ff487819 */ /* 0x000fe40000011648 */
[----:B------:R-:W-:Y:S02]  /*c78e0*/  LOP3.LUT R71, R71, 0xffff, RZ, 0xc0, !PT ;  /* 0x0000ffff47477812 */ /* 0x000fe400078ec0ff */
[----:B------:R-:W-:Y:S02]  /*c78f0*/  LOP3.LUT R7, R7, 0xffff, RZ, 0xc0, !PT ;  /* 0x0000ffff07077812 */ /* 0x000fe400078ec0ff */
[----:B------:R-:W-:Y:S02]  /*c7900*/  LOP3.LUT R72, R72, 0xffff, RZ, 0xc0, !PT ;  /* 0x0000ffff48487812 */ /* 0x000fe400078ec0ff */
[----:B------:R-:W-:-:S02]  /*c7910*/  LOP3.LUT R76, R206, 0xffff, RZ, 0xc0, !PT ;  /* 0x0000ffffce4c7812 */ /* 0x000fc400078ec0ff */
[----:B------:R-:W-:Y:S01]  /*c7920*/  LOP3.LUT R78, R202, 0xffff, RZ, 0xc0, !PT ;  /* 0x0000ffffca4e7812 */ /* 0x000fe200078ec0ff */
[----:B------:R-:W2:Y:S01]  /*c7930*/  LDL.LU R206, [R1+0x5164] ;  /* 0x0051640001ce7983 */ /* 0x000ea20000300800 */
[----:B------:R-:W-:Y:S02]  /*c7940*/  LOP3.LUT R74, R203, 0xffff, RZ, 0xc0, !PT ;  /* 0x0000ffffcb4a7812 */ /* 0x000fe400078ec0ff */
[----:B0-----:R-:W-:Y:S01]  /*c7950*/  PRMT R17, R71, 0x3340, R7 ;  /* 0x0000334047117816 */ /* 0x001fe20000000007 */
[----:B------:R-:W2:Y:S01]  /*c7960*/  LDL.LU R202, [R1+0x4e88] ;  /* 0x004e880001ca7983 */ /* 0x000ea20000300800 */
[--C-:B------:R-:W-:Y:S02]  /*c7970*/  PRMT R7, R72, 0x3340, R0.reuse ;  /* 0x0000334048077816 */ /* 0x100fe40000000000 */
[----:B------:R-:W-:Y:S01]  /*c7980*/  PRMT R71, R78, 0x3340, R0 ;  /* 0x000033404e477816 */ /* 0x000fe20000000000 */
[----:B------:R-:W2:Y:S01]  /*c7990*/  LDL.LU R203, [R1+0x4f8c] ;  /* 0x004f8c0001cb7983 */ /* 0x000ea20000300800 */
[----:B------:R-:W-:-:S04]  /*c79a0*/  PRMT R72, R76, 0x3340, R74 ;  /* 0x000033404c487816 */ /* 0x000fc8000000004a */
[----:B------:R-:W-:Y:S02]  /*c79b0*/  PRMT R249, R72, 0x5410, R71 ;  /* 0x0000541048f97816 */ /* 0x000fe40000000047 */
[----:B------:R-:W-:Y:S02]  /*c79c0*/  PRMT R71, R77, 0x3340, R0 ;  /* 0x000033404d477816 */ /* 0x000fe40000000000 */
[----:B------:R-:W-:-:S04]  /*c79d0*/  PRMT R72, R75, 0x3340, R73 ;  /* 0x000033404b487816 */ /* 0x000fc80000000049 */
[----:B------:R-:W-:Y:S02]  /*c79e0*/  PRMT R235, R72, 0x5410, R71 ;  /* 0x0000541048eb7816 */ /* 0x000fe40000000047 */
[----:B------:R-:W-:Y:S02]  /*c79f0*/  SHF.R.U32.HI R72, RZ, 0x8, R76 ;  /* 0x00000008ff487819 */ /* 0x000fe4000001164c */
[----:B------:R-:W-:Y:S02]  /*c7a00*/  SHF.R.U32.HI R71, RZ, 0x8, R74 ;  /* 0x00000008ff477819 */ /* 0x000fe4000001164a */
[----:B------:R-:W-:Y:S02]  /*c7a10*/  LOP3.LUT R72, R72, 0xffff, RZ, 0xc0, !PT ;  /* 0x0000ffff48487812 */ /* 0x000fe400078ec0ff */
[----:B------:R-:W-:-:S04]  /*c7a20*/  LOP3.LUT R71, R71, 0xffff, RZ, 0xc0, !PT ;  /* 0x0000ffff47477812 */ /* 0x000fc800078ec0ff */
[----:B------:R-:W-:Y:S02]  /*c7a30*/  PRMT R3, R72, 0x3340, R71 ;  /* 0x0000334048037816 */ /* 0x000fe40000000047 */
[----:B------:R-:W-:Y:S02]  /*c7a40*/  SHF.R.U32.HI R72, RZ, 0x8, R78 ;  /* 0x00000008ff487819 */ /* 0x000fe4000001164e */
[----:B---3--:R-:W-:Y:S02]  /*c7a50*/  LOP3.LUT R78, R199, 0xffff, RZ, 0xc0, !PT ;  /* 0x0000ffffc74e7812 */ /* 0x008fe400078ec0ff */
[----:B------:R-:W3:Y:S01]  /*c7a60*/  LDL.LU R199, [R1+0x5110] ;  /* 0x0051100001c77983 */ /* 0x000ee20000300800 */
[----:B----4-:R-:W-:-:S03]  /*c7a70*/  LOP3.LUT R79, R215, 0xffff, RZ, 0xc0, !PT ;  /* 0x0000ffffd74f7812 */ /* 0x010fc600078ec0ff */
[----:B------:R-:W4:Y:S01]  /*c7a80*/  LDL.LU R215, [R1+0x4800] ;  /* 0x0048000001d77983 */ /* 0x000f220000300800 */
[----:B--2---:R-:W-:-:S03]  /*c7a90*/  LOP3.LUT R76, R182, 0xffff, RZ, 0xc0, !PT ;  /* 0x0000ffffb64c7812 */ /* 0x004fc600078ec0ff */
[----:B------:R-:W2:Y:S01]  /*c7aa0*/  LDL.LU R182, [R1+0x4f08] ;  /* 0x004f080001b67983 */ /* 0x000ea20000300800 */
[----:B------:R-:W-:Y:S02]  /*c7ab0*/  SHF.R.U32.HI R74, RZ, 0x8, R75 ;  /* 0x00000008ff4a7819 */ /* 0x000fe4000001164b */
[----:B------:R-:W-:Y:S02]  /*c7ac0*/  SHF.R.U32.HI R73, RZ, 0x8, R73 ;  /* 0x00000008ff497819 */ /* 0x000fe40000011649 */
[----:B------:R-:W-:Y:S02]  /*c7ad0*/  LOP3.LUT R74, R74, 0xffff, RZ, 0xc0, !PT ;  /* 0x0000ffff4a4a7812 */ /* 0x000fe400078ec0ff */
[----:B------:R-:W-:Y:S02]  /*c7ae0*/  LOP3.LUT R73, R73, 0xffff, RZ, 0xc0, !PT ;  /* 0x0000ffff49497812 */ /* 0x000fe400078ec0ff */
[----:B------:R-:W-:Y:S02]  /*c7af0*/  SHF.R.U32.HI R71, RZ, 0x8, R77 ;  /* 0x00000008ff477819 */ /* 0x000fe4000001164d */
[----:B------:R-:W-:-:S02]  /*c7b00*/  LOP3.LUT R77, R211, 0xffff, RZ, 0xc0, !PT ;  /* 0x0000ffffd34d7812 */ /* 0x000fc400078ec0ff */
[----:B------:R-:W-:Y:S01]  /*c7b10*/  LOP3.LUT R114, R209, 0xffff, RZ, 0xc0, !PT ;  /* 0x0000ffffd1727812 */ /* 0x000fe200078ec0ff */
[----:B------:R-:W2:Y:S01]  /*c7b20*/  LDL.LU R211, [R1+0x5118] ;  /* 0x0051180001d37983 */ /* 0x000ea20000300800 */
[----:B------:R-:W-:Y:S02]  /*c7b30*/  LOP3.LUT R75, R208, 0xffff, RZ, 0xc0, !PT ;  /* 0x0000ffffd04b7812 */ /* 0x000fe400078ec0ff */
[----:B------:R-:W-:Y:S01]  /*c7b40*/  PRMT R15, R74, 0x3340, R73 ;  /* 0x000033404a0f7816 */ /* 0x000fe20000000049 */
[----:B------:R-:W2:Y:S01]  /*c7b50*/  LDL.LU R209, [R1+0x4804] ;  /* 0x0048040001d17983 */ /* 0x000ea20000300800 */
[----:B------:R-:W-:Y:S02]  /*c7b60*/  PRMT R73, R114, 0x3340, R0 ;  /* 0x0000334072497816 */ /* 0x000fe40000000000 */
[----:B------:R-:W-:Y:S01]  /*c7b70*/  PRMT R74, R77, 0x3340, R75 ;  /* 0x000033404d4a7816 */ /* 0x000fe2000000004b */
[----:B------:R-:W2:Y:S03]  /*c7b80*/  LDL.LU R208, [R1+0x4f10] ;  /* 0x004f100001d07983 */ /* 0x000ea60000300800 */
[----:B------:R-:W-:-:S02]  /*c7b90*/  PRMT R16, R74, 0x5410, R73 ;  /* 0x000054104a107816 */ /* 0x000fc40000000049 */
        /* <DEDUP_REMOVED lines=9> */
[----:B------:R-:W-:Y:S02]  /*c7c30*/  PRMT R216, R76, 0x3340, R75 ;  /* 0x000033404cd87816 */ /* 0x000fe4000000004b */
[----:B------:R-:W-:Y:S02]  /*c7c40*/  LOP3.LUT R76, R206, 0xffff, RZ, 0xc0, !PT ;  /* 0x0000ffffce4c7812 */ /* 0x000fe400078ec0ff */
[----:B------:R-:W2:Y:S01]  /*c7c50*/  LDL.LU R206, [R1+0x5168] ;  /* 0x0051680001ce7983 */ /* 0x000ea20000300800 */
[----:B------:R-:W-:-:S03]  /*c7c60*/  LOP3.LUT R75, R203, 0xffff, RZ, 0xc0, !PT ;  /* 0x0000ffffcb4b7812 */ /* 0x000fc600078ec0ff */
[----:B------:R-:W2:Y:S04]  /*c7c70*/  LDL.LU R202, [R1+0x4ea0] ;  /* 0x004ea00001ca7983 */ /* 0x000ea80000300800 */
[----:B------:R-:W2:Y:S01]  /*c7c80*/  LDL.LU R203, [R1+0x4fa8] ;  /* 0x004fa80001cb7983 */ /* 0x000ea20000300800 */
[----:B------:R-:W-:Y:S02]  /*c7c90*/  SHF.R.U32.HI R74, RZ, 0x8, R77 ;  /* 0x00000008ff4a7819 */ /* 0x000fe4000001164d */
[----:B------:R-:W-:Y:S02]  /*c7ca0*/  LOP3.LUT R73, R73, 0xffff, RZ, 0xc0, !PT ;  /* 0x0000ffff49497812 */ /* 0x000fe400078ec0ff */
[----:B------:R-:W-:-:S04]  /*c7cb0*/  LOP3.LUT R74, R74, 0xffff, RZ, 0xc0, !PT ;  /* 0x0000ffff4a4a7812 */ /* 0x000fc800078ec0ff */
[----:B------:R-:W-:Y:S02]  /*c7cc0*/  PRMT R252, R74, 0x3340, R73 ;  /* 0x000033404afc7816 */ /* 0x000fe40000000049 */
[----:B------:R-:W-:Y:S02]  /*c7cd0*/  PRMT R73, R78, 0x3340, R0 ;  /* 0x000033404e497816 */ /* 0x000fe40000000000 */
[----:B------:R-:W-:Y:S02]  /*c7ce0*/  PRMT R74, R76, 0x3340, R75 ;  /* 0x000033404c4a7816 */ /* 0x000fe4000000004b */
[----:B------:R-:W-:Y:S02]  /*c7cf0*/  SHF.R.U32.HI R76, RZ, 0x8, R76 ;  /* 0x00000008ff4c7819 */ /* 0x000fe4000001164c */
[----:B------:R-:W-:Y:S02]  /*c7d00*/  PRMT R10, R74, 0x5410, R73 ;  /* 0x000054104a0a7816 */ /* 0x000fe40000000049 */
[----:B------:R-:W-:-:S02]  /*c7d10*/  SHF.R.U32.HI R73, RZ, 0x8, R79 ;  /* 0x00000008ff497819 */ /* 0x000fc4000001164f */
[----:B------:R-:W-:Y:S02]  /*c7d20*/  SHF.R.U32.HI R74, RZ, 0x8, R75 ;  /* 0x00000008ff4a7819 */ /* 0x000fe4000001164b */
[----:B------:R-:W-:Y:S02]  /*c7d30*/  LOP3.LUT R75, R76, 0xffff, RZ, 0xc0, !PT ;  /* 0x0000ffff4c4b7812 */ /* 0x000fe400078ec0ff */
[----:B---3--:R-:W-:Y:S02]  /*c7d40*/  LOP3.LUT R77, R199, 0xffff, RZ, 0xc0, !PT ;  /* 0x0000ffffc74d7812 */ /* 0x008fe400078ec0ff */
[----:B------:R-:W3:Y:S01]  /*c7d50*/  LDL.LU R199, [R1+0x516c] ;  /* 0x00516c0001c77983 */ /* 0x000ee20000300800 */
[----:B----4-:R-:W-:-:S03]  /*c7d60*/  LOP3.LUT R79, R215, 0xffff, RZ, 0xc0, !PT ;  /* 0x0000ffffd74f7812 */ /* 0x010fc600078ec0ff */
[----:B------:R-:W4:Y:S01]  /*c7d70*/  LDL.LU R215, [R1+0x4ea4] ;  /* 0x004ea40001d77983 */ /* 0x000f220000300800 */
[----:B--2---:R-:W-:-:S03]  /*c7d80*/  LOP3.LUT R76, R182, 0xffff, RZ, 0xc0, !PT ;  /* 0x0000ffffb64c7812 */ /* 0x004fc600078ec0ff */
[----:B------:R-:W2:Y:S01]  /*c7d90*/  LDL.LU R182, [R1+0x4fac] ;  /* 0x004fac0001b67983 */ /* 0x000ea20000300800 */
        /* <DEDUP_REMOVED lines=11> */
[----:B------:R-:W-:Y:S02]  /*c7e50*/  LOP3.LUT R113, R209, 0xffff, RZ, 0xc0, !PT ;  /* 0x0000ffffd1717812 */ /* 0x000fe400078ec0ff */
[----:B------:R-:W-:-:S02]  /*c7e60*/  LOP3.LUT R77, R208, 0xffff, RZ, 0xc0, !PT ;  /* 0x0000ffffd04d7812 */ /* 0x000fc400078ec0ff */
[----:B-1----:R-:W-:Y:S02]  /*c7e70*/  PRMT R2, R76, 0x3340, R75 ;  /* 0x000033404c027816 */ /* 0x002fe4000000004b */
[----:B------:R-:W-:Y:S02]  /*c7e80*/  PRMT R75, R113, 0x3340, R0 ;  /* 0x00003340714b7816 */ /* 0x000fe40000000000 */
[----:B------:R-:W-:-:S04]  /*c7e90*/  PRMT R76, R78, 0x3340, R77 ;  /* 0x000033404e4c7816 */ /* 0x000fc8000000004d */
[----:B------:R-:W-:Y:S02]  /*c7ea0*/  PRMT R20, R76, 0x5410, R75 ;  /* 0x000054104c147816 */ /* 0x000fe4000000004b */
[----:B------:R-:W-:Y:S02]  /*c7eb0*/  SHF.R.U32.HI R75, RZ, 0x8, R79 ;  /* 0x00000008ff4b7819 */ /* 0x000fe4000001164f */
[----:B------:R-:W-:Y:S02]  /*c7ec0*/  LOP3.LUT R81, R206, 0xffff, RZ, 0xc0, !PT ;  /* 0x0000ffffce517812 */ /* 0x000fe400078ec0ff */
[----:B------:R-:W2:Y:S01]  /*c7ed0*/  LDL.LU R206, [R1+0x512c] ;  /* 0x00512c0001ce7983 */ /* 0x000ea20000300800 */
[----:B------:R-:W-:-:S03]  /*c7ee0*/  LOP3.LUT R83, R202, 0xffff, RZ, 0xc0, !PT ;  /* 0x0000ffffca537812 */ /* 0x000fc600078ec0ff */
[----:B------:R-:W2:Y:S01]  /*c7ef0*/  LDL.LU R202, [R1+0x4808] ;  /* 0x0048080001ca7983 */ /* 0x000ea20000300800 */
[----:B------:R-:W-:-:S03]  /*c7f00*/  LOP3.LUT R79, R203, 0xffff, RZ, 0xc0, !PT ;  /* 0x0000ffffcb4f7812 */ /* 0x000fc600078ec0ff */
[----:B------:R-:W2:Y:S01]  /*c7f10*/  LDL.LU R203, [R1+0x4f20] ;  /* 0x004f200001cb7983 */ /* 0x000ea20000300800 */
[----:B------:R-:W-:Y:S02]  /*c7f20*/  SHF.R.U32.HI R78, RZ, 0x8, R78 ;  /* 0x00000008ff4e7819 */ /* 0x000fe4000001164e */
        /* <DEDUP_REMOVED lines=8> */
[----:B------:R-:W-:-:S03]  /*c7fb0*/  LOP3.LUT R76, R76, 0xffff, RZ, 0xc0, !PT ;  /* 0x0000ffff4c4c7812 */ /* 0x000fc600078ec0ff */
[----:B------:R-:W2:Y:S01]  /*c7fc0*/  LDL.LU R211, [R1+0x5170] ;  /* 0x0051700001d37983 */ /* 0x000ea20000300800 */
[----:B------:R-:W-:Y:S02]  /*c7fd0*/  PRMT R250, R77, 0x3340, R76 ;  /* 0x000033404dfa7816 */ /* 0x000fe4000000004c */
[----:B------:R-:W-:Y:S01]  /*c7fe0*/  PRMT R76, R83, 0x3340, R0 ;  /* 0x00003340534c7816 */ /* 0x000fe20000000000 */
[----:B------:R-:W2:Y:S01]  /*c7ff0*/  LDL.LU R209, [R1+0x4ebc] ;  /* 0x004ebc0001d17983 */ /* 0x000ea20000300800 */
[----:B------:R-:W-:-:S03]  /*c8000*/  PRMT R77, R81, 0x3340, R79 ;  /* 0x00003340514d7816 */ /* 0x000fc6000000004f */
[----:B------:R-:W2:Y:S01]  /*c8010*/  LDL.LU R208, [R1+0x4fc0] ;  /* 0x004fc00001d07983 */ /* 0x000ea20000300800 */
[----:B------:R-:W-:Y:S02]  /*c8020*/  PRMT R19, R77, 0x5410, R76 ;  /* 0x000054104d137816 */ /* 0x000fe4000000004c */
[----:B------:R-:W-:Y:S02]  /*c8030*/  PRMT R76, R82, 0x3340, R0 ;  /* 0x00003340524c7816 */ /* 0x000fe40000000000 */
[----:B------:R-:W-:-:S04]  /*c8040*/  PRMT R77, R80, 0x3340, R78 ;  /* 0x00003340504d7816 */ /* 0x000fc8000000004e */
[----:B------:R-:W-:Y:S02]  /*c8050*/  PRMT R12, R77, 0x5410, R76 ;  /* 0x000054104d0c7816 */ /* 0x000fe4000000004c */
[----:B------:R-:W-:Y:S02]  /*c8060*/  SHF.R.U32.HI R77, RZ, 0x8, R80 ;  /* 0x00000008ff4d7819 */ /* 0x000fe40000011650 */
[----:B------:R-:W-:Y:S02]  /*c8070*/  SHF.R.U32.HI R76, RZ, 0x8, R78 ;  /* 0x00000008ff4c7819 */ /* 0x000fe4000001164e */
[----:B------:R-:W-:Y:S02]  /*c8080*/  LOP3.LUT R77, R77, 0xffff, RZ, 0xc0, !PT ;  /* 0x0000ffff4d4d7812 */ /* 0x000fe400078ec0ff */
[----:B------:R-:W-:Y:S02]  /*c8090*/  LOP3.LUT R76, R76, 0xffff, RZ, 0xc0, !PT ;  /* 0x0000ffff4c4c7812 */ /* 0x000fe400078ec0ff */
[----:B------:R-:W-:-:S02]  /*c80a0*/  SHF.R.U32.HI R81, RZ, 0x8, R81 ;  /* 0x00000008ff517819 */ /* 0x000fc40000011651 */
[----:B------:R-:W-:Y:S02]  /*c80b0*/  PRMT R231, R77, 0x3340, R76 ;  /* 0x000033404de77816 */ /* 0x000fe4000000004c */
[----:B------:R-:W-:Y:S02]  /*c80c0*/  SHF.R.U32.HI R77, RZ, 0x8, R82 ;  /* 0x00000008ff4d7819 */ /* 0x000fe40000011652 */
[----:B------:R-:W-:Y:S02]  /*c80d0*/  SHF.R.U32.HI R78, RZ, 0x8, R79 ;  /* 0x00000008ff4e7819 */ /* 0x000fe4000001164f */
[----:B------:R-:W-:Y:S02]  /*c80e0*/  LOP3.LUT R79, R81, 0xffff, RZ, 0xc0, !PT ;  /* 0x0000ffff514f7812 */ /* 0x000fe400078ec0ff */
[----:B------:R-:W-:Y:S02]  /*c80f0*/  LOP3.LUT R82, R206, 0xffff, RZ, 0xc0, !PT ;  /* 0x0000ffffce527812 */ /* 0x000fe400078ec0ff */
[----:B------:R-:W2:Y:S01]  /*c8100*/  LDL.LU R206, [R1+0x5174] ;  /* 0x0051740001ce7983 */ /* 0x000ea20000300800 */
[----:B------:R-:W-:-:S03]  /*c8110*/  LOP3.LUT R80, R202, 0xffff, RZ, 0xc0, !PT ;  /* 0x0000ffffca507812 */ /* 0x000fc600078ec0ff */
[----:B------:R-:W2:Y:S01]  /*c8120*/  LDL.LU R202, [R1+0x4ec4] ;  /* 0x004ec40001ca7983 */ /* 0x000ea20000300800 */
[----:B------:R-:W-:-:S03]  /*c8130*/  LOP3.LUT R81, R203, 0xffff, RZ, 0xc0, !PT ;  /* 0x0000ffffcb517812 */ /* 0x000fc600078ec0ff */
[----:B------:R-:W2:Y:S01]  /*c8140*/  LDL.LU R203, [R1+0x4fcc] ;  /* 0x004fcc0001cb7983 */ /* 0x000ea20000300800 */
[----:B------:R-:W-:Y:S02]  /*c8150*/  LOP3.LUT R78, R78, 0xffff, RZ, 0xc0, !PT ;  /* 0x0000ffff4e4e7812 */ /* 0x000fe400078ec0ff */
[----:B------:R-:W-:Y:S02]  /*c8160*/  SHF.R.U32.HI R76, RZ, 0x8, R83 ;  /* 0x00000008ff4c7819 */ /* 0x000fe40000011653 */
[----:B------:R-:W-:Y:S02]  /*c8170*/  PRMT R18, R79, 0x3340, R78 ;  /* 0x000033404f127816 */ /* 0x000fe4000000004e */
[----:B------:R-:W-:Y:S02]  /*c8180*/  PRMT R78, R80, 0x3340, R0 ;  /* 0x00003340504e7816 */ /* 0x000fe40000000000 */
[----:B------:R-:W-:-:S04]  /*c8190*/  PRMT R79, R82, 0x3340, R81 ;  /* 0x00003340524f7816 */ /* 0x000fc80000000051 */
[----:B------:R-:W-:Y:S02]  /*c81a0*/  PRMT R226, R79, 0x5410, R78 ;  /* 0x000054104fe27816 */ /* 0x000fe4000000004e */
[----:B------:R-:W-:Y:S02]  /*c81b0*/  SHF.R.U32.HI R78, RZ, 0x8, R81 ;  /* 0x00000008ff4e7819 */ /* 0x000fe40000011651 */
        /* <DEDUP_REMOVED lines=8> */
[----:B------:R-:W-:Y:S02]  /*c8240*/  LOP3.LUT R79, R79, 0xffff, RZ, 0xc0, !PT ;  /* 0x0000ffff4f4f7812 */ /* 0x000fe400078ec0ff */
[----:B------:R-:W-:Y:S02]  /*c8250*/  LOP3.LUT R78, R78, 0xffff, RZ, 0xc0, !PT ;  /* 0x0000ffff4e4e7812 */ /* 0x000fe400078ec0ff */
[----:B------:R-:W-:Y:S02]  /*c8260*/  LOP3.LUT R80, R80, 0xffff, RZ, 0xc0, !PT ;  /* 0x0000ffff50507812 */ /* 0x000fe400078ec0ff */
[----:B------:R-:W-:Y:S02]  /*c8270*/  PRMT R225, R79, 0x3340, R78 ;  /* 0x000033404fe17816 */ /* 0x000fe4000000004e */
[----:B------:R-:W-:-:S02]  /*c8280*/  PRMT R78, R80, 0x3340, R0 ;  /* 0x00003340504e7816 */ /* 0x000fc40000000000 */
        /* <DEDUP_REMOVED lines=9> */
[----:B------:R-:W-:Y:S02]  /*c8320*/  LOP3.LUT R84, R211, 0xffff, RZ, 0xc0, !PT ;  /* 0x0000ffffd3547812 */ /* 0x000fe400078ec0ff */
[----:B------:R-:W-:Y:S01]  /*c8330*/  LOP3.LUT R82, R209, 0xffff, RZ, 0xc0, !PT ;  /* 0x0000ffffd1527812 */ /* 0x000fe200078ec0ff */
[----:B------:R-:W2:Y:S01]  /*c8340*/  LDL.LU R211, [R1+0x5140] ;  /* 0x0051400001d37983 */ /* 0x000ea20000300800 */
[----:B------:R-:W-:-:S02]  /*c8350*/  LOP3.LUT R83, R208, 0xffff, RZ, 0xc0, !PT ;  /* 0x0000ffffd0537812 */ /* 0x000fc400078ec0ff */
[----:B------:R-:W-:Y:S01]  /*c8360*/  PRMT R228, R80, 0x3340, R79 ;  /* 0x0000334050e47816 */ /* 0x000fe2000000004f */
[----:B------:R-:W2:Y:S01]  /*c8370*/  LDL.LU R209, [R1+0x4860] ;  /* 0x0048600001d17983 */ /* 0x000ea20000300800 */
[--C-:B------:R-:W-:Y:S02]  /*c8380*/  PRMT R79, R81, 0x3340, R0.reuse ;  /* 0x00003340514f7816 */ /* 0x100fe40000000000 */
[----:B------:R-:W-:Y:S01]  /*c8390*/  PRMT R80, R82, 0x3340, R0 ;  /* 0x0000334052507816 */ /* 0x000fe20000000000 */
[----:B------:R-:W2:Y:S01]  /*c83a0*/  LDL.LU R208, [R1+0x4f44] ;  /* 0x004f440001d07983 */ /* 0x000ea20000300800 */
[----:B------:R-:W-:Y:S02]  /*c83b0*/  PRMT R81, R84, 0x3340, R83 ;  /* 0x0000334054517816 */ /* 0x000fe40000000053 */
[----:B------:R-:W-:Y:S02]  /*c83c0*/  SHF.R.U32.HI R4, RZ, 0x8, R86 ;  /* 0x00000008ff047819 */ /* 0x000fe40000011656 */
[----:B------:R-:W-:-:S02]  /*c83d0*/  PRMT R22, R81, 0x5410, R80 ;  /* 0x0000541051167816 */ /* 0x000fc40000000050 */
[----:B------:R-:W-:Y:S02]  /*c83e0*/  LOP3.LUT R86, R206, 0xffff, RZ, 0xc0, !PT ;  /* 0x0000ffffce567812 */ /* 0x000fe400078ec0ff */
[----:B------:R-:W-:Y:S01]  /*c83f0*/  SHF.R.U32.HI R81, RZ, 0x8, R84 ;  /* 0x00000008ff517819 */ /* 0x000fe20000011654 */
[----:B------:R-:W2:Y:S01]  /*c8400*/  LDL.LU R206, [R1+0x5178] ;  /* 0x0051780001ce7983 */ /* 0x000ea20000300800 */
[----:B------:R-:W-:Y:S02]  /*c8410*/  LOP3.LUT R88, R202, 0xffff, RZ, 0xc0, !PT ;  /* 0x0000ffffca587812 */ /* 0x000fe400078ec0ff */
[----:B------:R-:W-:Y:S01]  /*c8420*/  LOP3.LUT R84, R203, 0xffff, RZ, 0xc0, !PT ;  /* 0x0000ffffcb547812 */ /* 0x000fe200078ec0ff */
[----:B------:R-:W2:Y:S04]  /*c8430*/  LDL.LU R202, [R1+0x4ecc] ;  /* 0x004ecc0001ca7983 */ /* 0x000ea80000300800 */
[----:B------:R-:W2:Y:S01]  /*c8440*/  LDL.LU R203, [R1+0x4fe0] ;  /* 0x004fe00001cb7983 */ /* 0x000ea20000300800 */
[----:B------:R-:W-:-:S02]  /*c8450*/  SHF.R.U32.HI R5, RZ, 0x8, R87 ;  /* 0x00000008ff057819 */ /* 0x000fc40000011657 */
        /* <DEDUP_REMOVED lines=14> */
[----:B------:R-:W-:-:S04]  /*c8540*/  PRMT R82, R86, 0x3340, R84 ;  /* 0x0000334056527816 */ /* 0x000fc80000000054 */
[----:B------:R-:W-:Y:S02]  /*c8550*/  PRMT R14, R82, 0x5410, R81 ;  /* 0x00005410520e7816 */ /* 0x000fe40000000051 */
        /* <DEDUP_REMOVED lines=14> */
[----:B------:R-:W-:Y:S02]  /*c8640*/  LOP3.LUT R84, R208, 0xffff, RZ, 0xc0, !PT ;  /* 0x0000ffffd0547812 */ /* 0x000fe400078ec0ff */
[----:B------:R-:W-:Y:S02]  /*c8650*/  PRMT R244, R82, 0x3340, R81 ;  /* 0x0000334052f47816 */ /* 0x000fe40000000051 */
[----:B------:R-:W-:-:S02]  /*c8660*/  SHF.R.U32.HI R81, RZ, 0x8, R87 ;  /* 0x00000008ff517819 */ /* 0x000fc40000011657 */
[----:B------:R-:W-:Y:S02]  /*c8670*/  SHF.R.U32.HI R142, RZ, 0x8, R88 ;  /* 0x00000008ff8e7819 */ /* 0x000fe40000011658 */
[----:B------:R-:W-:Y:S02]  /*c8680*/  PRMT R82, R91, 0x3340, R0 ;  /* 0x000033405b527816 */ /* 0x000fe40000000000 */
[----:B------:R-:W-:Y:S02]  /*c8690*/  PRMT R83, R86, 0x3340, R84 ;  /* 0x0000334056537816 */ /* 0x000fe40000000054 */
[----:B------:R-:W-:Y:S02]  /*c86a0*/  LOP3.LUT R87, R206, 0xffff, RZ, 0xc0, !PT ;  /* 0x0000ffffce577812 */ /* 0x000fe400078ec0ff */
[----:B------:R-:W-:Y:S01]  /*c86b0*/  LOP3.LUT R88, R202, 0xffff, RZ, 0xc0, !PT ;  /* 0x0000ffffca587812 */ /* 0x000fe200078ec0ff */
[----:B------:R-:W2:Y:S01]  /*c86c0*/  LDL.LU R206, [R1+0x517c] ;  /* 0x00517c0001ce7983 */ /* 0x000ea20000300800 */
[----:B------:R-:W-:-:S02]  /*c86d0*/  LOP3.LUT R85, R203, 0xffff, RZ, 0xc0, !PT ;  /* 0x0000ffffcb557812 */ /* 0x000fc400078ec0ff */
[----:B------:R-:W-:Y:S01]  /*c86e0*/  PRMT R229, R83, 0x5410, R82 ;  /* 0x0000541053e57816 */ /* 0x000fe20000000052 */
[----:B------:R-:W2:Y:S01]  /*c86f0*/  LDL.LU R202, [R1+0x4ee0] ;  /* 0x004ee00001ca7983 */ /* 0x000ea20000300800 */
[----:B------:R-:W-:Y:S02]  /*c8700*/  PRMT R82, R88, 0x3340, R0 ;  /* 0x0000334058527816 */ /* 0x000fe40000000000 */
[----:B------:R-:W-:Y:S01]  /*c8710*/  PRMT R83, R87, 0x3340, R85 ;  /* 0x0000334057537816 */ /* 0x000fe20000000055 */
[----:B------:R-:W2:Y:S01]  /*c8720*/  LDL.LU R203, [R1+0x4fec] ;  /* 0x004fec0001cb7983 */ /* 0x000ea20000300800 */
[----:B------:R-:W-:Y:S02]  /*c8730*/  SHF.R.U32.HI R87, RZ, 0x8, R87 ;  /* 0x00000008ff577819 */ /* 0x000fe40000011657 */
[----:B------:R-:W-:Y:S02]  /*c8740*/  PRMT R232, R83, 0x5410, R82 ;  /* 0x0000541053e87816 */ /* 0x000fe40000000052 */
[----:B------:R-:W-:-:S02]  /*c8750*/  SHF.R.U32.HI R82, RZ, 0x8, R84 ;  /* 0x00000008ff527819 */ /* 0x000fc40000011654 */
        /* <DEDUP_REMOVED lines=11> */
[----:B------:R-:W-:Y:S02]  /*c8810*/  LOP3.LUT R83, R83, 0xffff, RZ, 0xc0, !PT ;  /* 0x0000ffff53537812 */ /* 0x000fe400078ec0ff */
[----:B------:R-:W-:Y:S01]  /*c8820*/  LOP3.LUT R82, R82, 0xffff, RZ, 0xc0, !PT ;  /* 0x0000ffff52527812 */ /* 0x000fe200078ec0ff */
[----:B------:R-:W2:Y:S03]  /*c8830*/  LDL.LU R166, [R1+0x5194] ;  /* 0x0051940001a67983 */ /* 0x000ea60000300800 */
[----:B------:R-:W-:Y:S01]  /*c8840*/  PRMT R241, R83, 0x3340, R82 ;  /* 0x0000334053f17816 */ /* 0x000fe20000000052 */
[----:B------:R-:W2:Y:S01]  /*c8850*/  LDL.LU R212, [R1+0x5190] ;  /* 0x0051900001d47983 */ /* 0x000ea20000300800 */
[----:B------:R-:W-:Y:S02]  /*c8860*/  PRMT R82, R86, 0x3340, R0 ;  /* 0x0000334056527816 */ /* 0x000fe40000000000 */
[----:B------:R-:W-:Y:S01]  /*c8870*/  PRMT R83, R85, 0x3340, R84 ;  /* 0x0000334055537816 */ /* 0x000fe20000000054 */
[----:B------:R-:W2:Y:S04]  /*c8880*/  LDL.LU R210, [R1+0x519c] ;  /* 0x00519c0001d27983 */ /* 0x000ea80000300800 */
[----:B------:R-:W2:Y:S01]  /*c8890*/  LDL.LU R211, [R1+0x5198] ;  /* 0x0051980001d37983 */ /* 0x000ea20000300800 */
[----:B------:R-:W-:-:S02]  /*c88a0*/  PRMT R243, R83, 0x5410, R82 ;  /* 0x0000541053f37816 */ /* 0x000fc40000000052 */
[----:B------:R-:W-:Y:S01]  /*c88b0*/  SHF.R.U32.HI R83, RZ, 0x8, R85 ;  /* 0x00000008ff537819 */ /* 0x000fe20000011655 */
[----:B------:R-:W2:Y:S01]  /*c88c0*/  LDL.LU R209, [R1+0x51b4] ;  /* 0x0051b40001d17983 */ /* 0x000ea20000300800 */
[----:B------:R-:W-:Y:S02]  /*c88d0*/  SHF.R.U32.HI R82, RZ, 0x8, R84 ;  /* 0x00000008ff527819 */ /* 0x000fe40000011654 */
[----:B------:R-:W-:Y:S01]  /*c88e0*/  LOP3.LUT R83, R83, 0xffff, RZ, 0xc0, !PT ;  /* 0x0000ffff53537812 */ /* 0x000fe200078ec0ff */
[----:B------:R-:W2:Y:S01]  /*c88f0*/  LDL.LU R208, [R1+0x51ac] ;  /* 0x0051ac0001d07983 */ /* 0x000ea20000300800 */
[----:B------:R-:W-:-:S04]  /*c8900*/  LOP3.LUT R82, R82, 0xffff, RZ, 0xc0, !PT ;  /* 0x0000ffff52527812 */ /* 0x000fc800078ec0ff */
[----:B------:R-:W-:Y:S02]  /*c8910*/  PRMT R237, R83, 0x3340, R82 ;  /* 0x0000334053ed7816 */ /* 0x000fe40000000052 */
[----:B------:R-:W-:Y:S02]  /*c8920*/  LOP3.LUT R85, R206, 0xffff, RZ, 0xc0, !PT ;  /* 0x0000ffffce557812 */ /* 0x000fe400078ec0ff */
[----:B------:R-:W2:Y:S01]  /*c8930*/  LDL.LU R206, [R1+0x51a4] ;  /* 0x0051a40001ce7983 */ /* 0x000ea20000300800 */
[----:B------:R-:W-:-:S03]  /*c8940*/  LOP3.LUT R87, R202, 0xffff, RZ, 0xc0, !PT ;  /* 0x0000ffffca577812 */ /* 0x000fc600078ec0ff */
[----:B------:R-:W2:Y:S01]  /*c8950*/  LDL.LU R202, [R1+0x51a0] ;  /* 0x0051a00001ca7983 */ /* 0x000ea20000300800 */
[----:B------:R-:W-:-:S03]  /*c8960*/  LOP3.LUT R84, R203, 0xffff, RZ, 0xc0, !PT ;  /* 0x0000ffffcb547812 */ /* 0x000fc600078ec0ff */
[----:B------:R-:W2:Y:S01]  /*c8970*/  LDL.LU R203, [R1+0x51a8] ;  /* 0x0051a80001cb7983 */ /* 0x000ea20000300800 */
[----:B------:R-:W-:Y:S02]  /*c8980*/  PRMT R82, R87, 0x3340, R0 ;  /* 0x0000334057527816 */ /* 0x000fe40000000000 */
[----:B------:R-:W-:-:S04]  /*c8990*/  PRMT R83, R85, 0x3340, R84 ;  /* 0x0000334055537816 */ /* 0x000fc80000000054 */
[----:B------:R-:W-:Y:S02]  /*c89a0*/  PRMT R223, R83, 0x5410, R82 ;  /* 0x0000541053df7816 */ /* 0x000fe40000000052 */
[----:B------:R-:W-:Y:S02]  /*c89b0*/  SHF.R.U32.HI R82, RZ, 0x8, R86 ;  /* 0x00000008ff527819 */ /* 0x000fe40000011656 */
[----:B------:R-:W-:Y:S02]  /*c89c0*/  SHF.R.U32.HI R85, RZ, 0x8, R85 ;  /* 0x00000008ff557819 */ /* 0x000fe40000011655 */
[----:B------:R-:W-:Y:S02]  /*c89d0*/  SHF.R.U32.HI R83, RZ, 0x8, R84 ;  /* 0x00000008ff537819 */ /* 0x000fe40000011654 */
[----:B------:R-:W-:Y:S02]  /*c89e0*/  LOP3.LUT R84, R85, 0xffff, RZ, 0xc0, !PT ;  /* 0x0000ffff55547812 */ /* 0x000fe400078ec0ff */
[----:B---3--:R-:W-:-:S02]  /*c89f0*/  LOP3.LUT R86, R199, 0xffff, RZ, 0xc0, !PT ;  /* 0x0000ffffc7567812 */ /* 0x008fc400078ec0ff */
        /* <DEDUP_REMOVED lines=14> */
[----:B------:R-:W-:Y:S02]  /*c8ae0*/  SHF.R.U32.HI R87, RZ, 0x8, R210 ;  /* 0x00000008ff577819 */ /* 0x000fe400000116d2 */
[----:B------:R-:W-:Y:S02]  /*c8af0*/  SHF.R.U32.HI R86, RZ, 0x8, R211 ;  /* 0x00000008ff567819 */ /* 0x000fe400000116d3 */
[----:B------:R-:W-:Y:S02]  /*c8b00*/  LOP3.LUT R87, R87, 0xffff, RZ, 0xc0, !PT ;  /* 0x0000ffff57577812 */ /* 0x000fe400078ec0ff */
[----:B------:R-:W-:-:S02]  /*c8b10*/  LOP3.LUT R86, R86, 0xffff, RZ, 0xc0, !PT ;  /* 0x0000ffff56567812 */ /* 0x000fc400078ec0ff */
[----:B------:R-:W-:Y:S02]  /*c8b20*/  SHF.R.U32.HI R133, RZ, 0x8, R88 ;  /* 0x00000008ff857819 */ /* 0x000fe40000011658 */
[----:B------:R-:W-:Y:S02]  /*c8b30*/  PRMT R11, R87, 0x3340, R86 ;  /* 0x00003340570b7816 */ /* 0x000fe40000000056 */
[----:B------:R-:W-:Y:S02]  /*c8b40*/  SHF.R.U32.HI R87, RZ, 0x8, R206 ;  /* 0x00000008ff577819 */ /* 0x000fe400000116ce */
[----:B------:R-:W-:Y:S02]  /*c8b50*/  SHF.R.U32.HI R86, RZ, 0x8, R202 ;  /* 0x00000008ff567819 */ /* 0x000fe400000116ca */
[----:B------:R-:W-:Y:S02]  /*c8b60*/  SHF.R.U32.HI R88, RZ, 0x8, R203 ;  /* 0x00000008ff587819 */ /* 0x000fe400000116cb */
[----:B------:R-:W-:-:S02]  /*c8b70*/  LOP3.LUT R87, R87, 0xffff, RZ, 0xc0, !PT ;  /* 0x0000ffff57577812 */ /* 0x000fc400078ec0ff */
[----:B------:R-:W-:Y:S02]  /*c8b80*/  LOP3.LUT R86, R86, 0xffff, RZ, 0xc0, !PT ;  /* 0x0000ffff56567812 */ /* 0x000fe400078ec0ff */
[----:B------:R-:W-:Y:S02]  /*c8b90*/  LOP3.LUT R88, R88, 0xffff, RZ, 0xc0, !PT ;  /* 0x0000ffff58587812 */ /* 0x000fe400078ec0ff */
[----:B------:R-:W-:Y:S02]  /*c8ba0*/  PRMT R246, R87, 0x3340, R86 ;  /* 0x0000334057f67816 */ /* 0x000fe40000000056 */
[----:B------:R-:W-:Y:S02]  /*c8bb0*/  PRMT R86, R88, 0x3340, R0 ;  /* 0x0000334058567816 */ /* 0x000fe40000000000 */
[----:B---3--:R-:W-:Y:S02]  /*c8bc0*/  SHF.R.U32.HI R88, RZ, 0x8, R199 ;  /* 0x00000008ff587819 */ /* 0x008fe400000116c7 */
[----:B------:R-:W3:Y:S01]  /*c8bd0*/  LDL.LU R199, [R1+0x4ed8] ;  /* 0x004ed80001c77983 */ /* 0x000ee20000300800 */
[----:B--2---:R-:W-:-:S03]  /*c8be0*/  SHF.R.U32.HI R89, RZ, 0x8, R182 ;  /* 0x00000008ff597819 */ /* 0x004fc600000116b6 */
[----:B------:R-:W2:Y:S01]  /*c8bf0*/  LDL.LU R182, [R1+0x4bfc] ;  /* 0x004bfc0001b67983 */ /* 0x000ea20000300800 */
[----:B----4-:R-:W-:-:S03]  /*c8c00*/  SHF.R.U32.HI R87, RZ, 0x8, R215 ;  /* 0x00000008ff577819 */ /* 0x010fc600000116d7 */
[----:B------:R-:W4:Y:S01]  /*c8c10*/  LDL.LU R215, [R1+0x4bc8] ;  /* 0x004bc80001d77983 */ /* 0x000f220000300800 */
[----:B------:R-:W-:Y:S02]  /*c8c20*/  PRMT R111, R124, 0x5410, R111 ;  /* 0x000054107c6f7816 */ /* 0x000fe4000000006f */
[----:B------:R-:W-:Y:S02]  /*c8c30*/  PRMT R110, R123, 0x5410, R110 ;  /* 0x000054107b6e7816 */ /* 0x000fe4000000006e */
[----:B---3--:R-:W-:-:S05]  /*c8c40*/  PRMT R112, R199, 0x5410, R112 ;  /* 0x00005410c7707816 */ /* 0x008fca0000000070 */
[----:B------:R-:W-:Y:S04]  /*c8c50*/  STL [R1+0x4628], R112 ;  /* 0x0046287001007387 */ /* 0x000fe80000100800 */
[----:B------:R-:W-:Y:S04]  /*c8c60*/  STL [R1+0x1634], R111 ;  /* 0x0016346f01007387 */ /* 0x000fe80000100800 */
[----:B------:R-:W-:Y:S04]  /*c8c70*/  STL [R1+0xd74], R110 ;  /* 0x000d746e01007387 */ /* 0x000fe80000100800 */
[----:B------:R-:W3:Y:S01]  /*c8c80*/  LDL.LU R199, [R1+0x47c0] ;  /* 0x0047c00001c77983 */ /* 0x000ee20000300800 */
[----:B--2---:R-:W-:-:S03]  /*c8c90*/  PRMT R96, R182, 0x5410, R96 ;  /* 0x00005410b6607816 */ /* 0x004fc60000000060 */
[----:B------:R-:W2:Y:S01]  /*c8ca0*/  LDL.LU R182, [R1+0x4bb8] ;  /* 0x004bb80001b67983 */ /* 0x000ea20000300800 */
[----:B------:R-:W-:Y:S02]  /*c8cb0*/  LOP3.LUT R95, R95, 0xffff, RZ, 0xc0, !PT ;  /* 0x0000ffff5f5f7812 */ /* 0x000fe400078ec0ff */
[----:B------:R-:W-:Y:S02]  /*c8cc0*/  LOP3.LUT R94, R94, 0xffff, RZ, 0xc0, !PT ;  /* 0x0000ffff5e5e7812 */ /* 0x000fe400078ec0ff */
[--C-:B------:R-:W-:Y:S02]  /*c8cd0*/  PRMT R95, R95, 0x3340, R0.reuse ;  /* 0x000033405f5f7816 */ /* 0x100fe40000000000 */
[----:B------:R-:W-:Y:S02]  /*c8ce0*/  PRMT R94, R94, 0x3340, R0 ;  /* 0x000033405e5e7816 */ /* 0x000fe40000000000 */
[----:B------:R-:W-:Y:S02]  /*c8cf0*/  PRMT R95, R121, 0x5410, R95 ;  /* 0x00005410795f7816 */ /* 0x000fe4000000005f */
[----:B----4-:R-:W-:Y:S01]  /*c8d00*/  PRMT R94, R215, 0x5410, R94 ;  /* 0x00005410d75e7816 */ /* 0x010fe2000000005e */
[----:B------:R-:W-:Y:S04]  /*c8d10*/  STL [R1+0xd70], R96 ;  /* 0x000d706001007387 */ /* 0x000fe80000100800 */
[----:B------:R-:W-:Y:S04]  /*c8d20*/  STL [R1+0xd6c], R95 ;  /* 0x000d6c5f01007387 */ /* 0x000fe80000100800 */
[----:B------:R-:W-:Y:S01]  /*c8d30*/  STL [R1+0xd68], R94 ;  /* 0x000d685e01007387 */ /* 0x000fe20000100800 */
[----:B------:R-:W-:-:S03]  /*c8d40*/  LOP3.LUT R93, R93, 0xffff, RZ, 0xc0, !PT ;  /* 0x0000ffff5d5d7812 */ /* 0x000fc600078ec0ff */
[----:B------:R-:W4:Y:S01]  /*c8d50*/  LDL.LU R215, [R1+0x47b8] ;  /* 0x0047b80001d77983 */ /* 0x000f220000300800 */
[----:B------:R-:W-:Y:S02]  /*c8d60*/  PRMT R93, R93, 0x3340, R0 ;  /* 0x000033405d5d7816 */ /* 0x000fe40000000000 */
[----:B------:R-:W-:Y:S02]  /*c8d70*/  LOP3.LUT R88, R88, 0xffff, RZ, 0xc0, !PT ;  /* 0x0000ffff58587812 */ /* 0x000fe400078ec0ff */
[----:B------:R-:W-:Y:S02]  /*c8d80*/  LOP3.LUT R87, R87, 0xffff, RZ, 0xc0, !PT ;  /* 0x0000ffff57577812 */ /* 0x000fe400078ec0ff */
[----:B------:R-:W-:Y:S02]  /*c8d90*/  LOP3.LUT R196, R196, 0xffff, RZ, 0xc0, !PT ;  /* 0x0000ffffc4c47812 */ /* 0x000fe400078ec0ff */
[----:B------:R-:W-:Y:S02]  /*c8da0*/  LOP3.LUT R89, R89, 0xffff, RZ, 0xc0, !PT ;  /* 0x0000ffff59597812 */ /* 0x000fe400078ec0ff */
[----:B------:R-:W-:-:S02]  /*c8db0*/  PRMT R93, R117, 0x5410, R93 ;  /* 0x00005410755d7816 */ /* 0x000fc4000000005d */
[----:B------:R-:W-:Y:S02]  /*c8dc0*/  PRMT R9, R88, 0x3340, R87 ;  /* 0x0000334058097816 */ /* 0x000fe40000000057 */
[--C-:B------:R-:W-:Y:S02]  /*c8dd0*/  PRMT R196, R196, 0x3340, R0.reuse ;  /* 0x00003340c4c47816 */ /* 0x100fe40000000000 */
[----:B------:R-:W-:Y:S01]  /*c8de0*/  PRMT R87, R89, 0x3340, R0 ;  /* 0x0000334059577816 */ /* 0x000fe20000000000 */
[----:B------:R4:W-:Y:S01]  /*c8df0*/  STL [R1+0xd64], R93 ;  /* 0x000d645d01007387 */ /* 0x0009e20000100800 */
[----:B------:R-:W-:Y:S02]  /*c8e00*/  SHF.R.U32.HI R89, RZ, 0x8, R91 ;  /* 0x00000008ff597819 */ /* 0x000fe4000001165b */
[----:B------:R-:W-:Y:S02]  /*c8e10*/  SHF.R.U32.HI R91, RZ, 0x8, R114 ;  /* 0x00000008ff5b7819 */ /* 0x000fe40000011672 */
[----:B------:R-:W-:-:S02]  /*c8e20*/  SHF.R.U32.HI R117, RZ, 0x8, R183 ;  /* 0x00000008ff757819 */ /* 0x000fc400000116b7 */
[----:B------:R-:W3:Y:S01]  /*c8e30*/  LDL.LU R183, [R1+0x47c4] ;  /* 0x0047c40001b77983 */ /* 0x000ee20000300800 */
[----:B------:R-:W-:-:S03]  /*c8e40*/  SHF.R.U32.HI R114, RZ, 0x8, R179 ;  /* 0x00000008ff727819 */ /* 0x000fc600000116b3 */
[----:B------:R-:W3:Y:S01]  /*c8e50*/  LDL.LU R179, [R1+0x5188] ;  /* 0x0051880001b37983 */ /* 0x000ee20000300800 */
[----:B--2---:R-:W-:-:S03]  /*c8e60*/  PRMT R196, R182, 0x5410, R196 ;  /* 0x00005410b6c47816 */ /* 0x004fc600000000c4 */
[----:B------:R-:W2:Y:S01]  /*c8e70*/  LDL.LU R182, [R1+0x518c] ;  /* 0x00518c0001b67983 */ /* 0x000ea20000300800 */
[----:B------:R-:W-:Y:S02]  /*c8e80*/  LOP3.LUT R92, R92, 0xffff, RZ, 0xc0, !PT ;  /* 0x0000ffff5c5c7812 */ /* 0x000fe400078ec0ff */
[----:B------:R-:W-:Y:S02]  /*c8e90*/  LOP3.LUT R84, R84, 0xffff, RZ, 0xc0, !PT ;  /* 0x0000ffff54547812 */ /* 0x000fe400078ec0ff */
[----:B------:R-:W-:Y:S02]  /*c8ea0*/  PRMT R92, R92, 0x3340, R0 ;  /* 0x000033405c5c7816 */ /* 0x000fe40000000000 */
[----:B------:R-:W-:Y:S02]  /*c8eb0*/  PRMT R242, R85, 0x3340, R84 ;  /* 0x0000334055f27816 */ /* 0x000fe40000000054 */
[----:B------:R-:W-:Y:S02]  /*c8ec0*/  SHF.R.U32.HI R85, RZ, 0x8, R166 ;  /* 0x00000008ff557819 */ /* 0x000fe400000116a6 */
[----:B------:R-:W-:-:S02]  /*c8ed0*/  SHF.R.U32.HI R84, RZ, 0x8, R212 ;  /* 0x00000008ff547819 */ /* 0x000fc400000116d4 */
[----:B------:R-:W-:Y:S02]  /*c8ee0*/  LOP3.LUT R85, R85, 0xffff, RZ, 0xc0, !PT ;  /* 0x0000ffff55557812 */ /* 0x000fe400078ec0ff */
[----:B------:R-:W-:Y:S02]  /*c8ef0*/  LOP3.LUT R84, R84, 0xffff, RZ, 0xc0, !PT ;  /* 0x0000ffff54547812 */ /* 0x000fe400078ec0ff */
[----:B----4-:R-:W-:Y:S02]  /*c8f00*/  PRMT R93, R215, 0x5410, R92 ;  /* 0x00005410d75d7816 */ /* 0x010fe4000000005c */
[----:B------:R-:W-:-:S03]  /*c8f10*/  SHF.R.U32.HI R92, RZ, 0x8, R189 ;  /* 0x00000008ff5c7819 */ /* 0x000fc600000116bd */
[----:B------:R0:W-:Y:S01]  /*c8f20*/  STL [R1+0xd60], R93 ;  /* 0x000d605d01007387 */ /* 0x0001e20000100800 */
[----:B------:R-:W-:-:S03]  /*c8f30*/  PRMT R248, R85, 0x3340, R84 ;  /* 0x0000334055f87816 */ /* 0x000fc60000000054 */
[----:B------:R-:W4:Y:S01]  /*c8f40*/  LDL.LU R189, [R1+0x54f8] ;  /* 0x0054f80001bd7983 */ /* 0x000f220000300800 */
[----:B------:R-:W-:Y:S02]  /*c8f50*/  SHF.R.U32.HI R84, RZ, 0x8, R209 ;  /* 0x00000008ff547819 */ /* 0x000fe400000116d1 */
[----:B0-----:R-:W-:Y:S02]  /*c8f60*/  SHF.R.U32.HI R93, RZ, 0x8, R188 ;  /* 0x00000008ff5d7819 */ /* 0x001fe400000116bc */
[----:B------:R-:W4:Y:S01]  /*c8f70*/  LDL.LU R188, [R1+0x54f4] ;  /* 0x0054f40001bc7983 */ /* 0x000f220000300800 */
[----:B------:R-:W-:-:S03]  /*c8f80*/  SHF.R.U32.HI R85, RZ, 0x8, R208 ;  /* 0x00000008ff557819 */ /* 0x000fc600000116d0 */
[----:B------:R-:W4:Y:S04]  /*c8f90*/  LDL.LU R210, [R1+0x47bc] ;  /* 0x0047bc0001d27983 */ /* 0x000f280000300800 */
[----:B------:R-:W4:Y:S04]  /*c8fa0*/  LDL.LU R211, [R1+0x47b4] ;  /* 0x0047b40001d37983 */ /* 0x000f280000300800 */
[----:B------:R-:W4:Y:S04]  /*c8fb0*/  LDL.LU R209, [R1+0x47b0] ;  /* 0x0047b00001d17983 */ /* 0x000f280000300800 */
[----:B------:R-:W4:Y:S01]  /*c8fc0*/  LDL.LU R208, [R1+0x477c] ;  /* 0x00477c0001d07983 */ /* 0x000f220000300800 */
[----:B--2---:R-:W-:-:S03]  /*c8fd0*/  SHF.R.U32.HI R96, RZ, 0x8, R182 ;  /* 0x00000008ff607819 */ /* 0x004fc600000116b6 */
[----:B------:R-:W2:Y:S01]  /*c8fe0*/  LDL.LU R182, [R1+0x4778] ;  /* 0x0047780001b67983 */ /* 0x000ea20000300800 */
[----:B------:R-:W-:Y:S02]  /*c8ff0*/  LOP3.LUT R197, R197, 0xffff, RZ, 0xc0, !PT ;  /* 0x0000ffffc5c57812 */ /* 0x000fe400078ec0ff */
[----:B------:R-:W-:Y:S01]  /*c9000*/  LOP3.LUT R198, R198, 0xffff, RZ, 0xc0, !PT ;  /* 0x0000ffffc6c67812 */ /* 0x000fe200078ec0ff */
[----:B------:R-:W2:Y:S01]  /*c9010*/  LDL.LU R206, [R1+0x4774] ;  /* 0x0047740001ce7983 */ /* 0x000ea20000300800 */
[----:B------:R-:W-:Y:S02]  /*c9020*/  PRMT R197, R197, 0x3340, R0 ;  /* 0x00003340c5c57816 */ /* 0x000fe40000000000 */
[----:B------:R-:W-:Y:S01]  /*c9030*/  SHF.R.U32.HI R110, RZ, 0x8, R172 ;  /* 0x00000008ff6e7819 */ /* 0x000fe200000116ac */
[----:B------:R-:W2:Y:S01]  /*c9040*/  LDL.LU R202, [R1+0xc] ;  /* 0x00000c0001ca7983 */ /* 0x000ea20000300800 */
[----:B------:R-:W-:-:S03]  /*c9050*/  SHF.R.U32.HI R94, RZ, 0x8, R173 ;  /* 0x00000008ff5e7819 */ /* 0x000fc600000116ad */
[----:B------:R-:W2:Y:S01]  /*c9060*/  LDL.LU R172, [R1+0x476c] ;  /* 0x00476c0001ac7983 */ /* 0x000ea20000300800 */
[----:B------:R-:W-:Y:S02]  /*c9070*/  PRMT R198, R198, 0x3340, R0 ;  /* 0x00003340c6c67816 */ /* 0x000fe40000000000 */
[----:B---3--:R-:W-:Y:S01]  /*c9080*/  PRMT R197, R199, 0x5410, R197 ;  /* 0x00005410c7c57816 */ /* 0x008fe200000000c5 */
[----:B------:R-:W3:Y:S01]  /*c9090*/  LDL.LU R203, [R1+0x8] ;  /* 0x0000080001cb7983 */ /* 0x000ee20000300800 */
[----:B------:R-:W-:Y:S02]  /*c90a0*/  SHF.R.U32.HI R88, RZ, 0x8, R90 ;  /* 0x00000008ff587819 */ /* 0x000fe4000001165a */
[----:B------:R-:W-:Y:S01]  /*c90b0*/  SHF.R.U32.HI R124, RZ, 0x8, R174 ;  /* 0x00000008ff7c7819 */ /* 0x000fe200000116ae */
[----:B------:R-:W3:Y:S01]  /*c90c0*/  LDL.LU R173, [R1+0x4768] ;  /* 0x0047680001ad7983 */ /* 0x000ee20000300800 */
[----:B------:R-:W-:Y:S02]  /*c90d0*/  SHF.R.U32.HI R90, RZ, 0x8, R113 ;  /* 0x00000008ff5a7819 */ /* 0x000fe40000011671 */
[----:B------:R-:W-:Y:S01]  /*c90e0*/  SHF.R.U32.HI R95, RZ, 0x8, R179 ;  /* 0x00000008ff5f7819 */ /* 0x000fe200000116b3 */
[----:B------:R-:W3:Y:S01]  /*c90f0*/  LDL.LU R199, [R1+0x4] ;  /* 0x0000040001c77983 */ /* 0x000ee20000300800 */
[----:B------:R-:W-:-:S03]  /*c9100*/  SHF.R.U32.HI R113, RZ, 0x8, R171 ;  /* 0x00000008ff717819 */ /* 0x000fc600000116ab */
[----:B------:R-:W3:Y:S01]  /*c9110*/  LDL.LU R174, [R1+0x4764] ;  /* 0x0047640001ae7983 */ /* 0x000ee20000300800 */
[----:B------:R-:W-:Y:S02]  /*c9120*/  LOP3.LUT R204, R204, 0xffff, RZ, 0xc0, !PT ;  /* 0x0000ffffcccc7812 */ /* 0x000fe400078ec0ff */
[----:B------:R-:W-:Y:S01]  /*c9130*/  PRMT R198, R183, 0x5410, R198 ;  /* 0x00005410b7c67816 */ /* 0x000fe200000000c6 */
[----:B------:R-:W3:Y:S01]  /*c9140*/  LDL.LU R179, [R1] ;  /* 0x0000000001b37983 */ /* 0x000ee20000300800 */
[----:B------:R-:W-:-:S03]  /*c9150*/  LOP3.LUT R180, R180, 0xffff, RZ, 0xc0, !PT ;  /* 0x0000ffffb4b47812 */ /* 0x000fc600078ec0ff */
[----:B------:R-:W3:Y:S01]  /*c9160*/  LDL.LU R171, [R1+0x4760] ;  /* 0x0047600001ab7983 */ /* 0x000ee20000300800 */
[----:B------:R-:W-:Y:S02]  /*c9170*/  SHF.R.U32.HI R140, RZ, 0x8, R115 ;  /* 0x00000008ff8c7819 */ /* 0x000fe40000011673 */
[----:B------:R-:W-:Y:S01]  /*c9180*/  SHF.R.U32.HI R111, RZ, 0x8, R187 ;  /* 0x00000008ff6f7819 */ /* 0x000fe200000116bb */
[----:B------:R-:W3:Y:S01]  /*c9190*/  LDL.LU R183, [R1+0x4750] ;  /* 0x0047500001b77983 */ /* 0x000ee20000300800 */
[----:B------:R-:W-:Y:S02]  /*c91a0*/  LOP3.LUT R190, R190, 0xffff, RZ, 0xc0, !PT ;  /* 0x0000ffffbebe7812 */ /* 0x000fe400078ec0ff */
[----:B------:R-:W-:Y:S01]  /*c91b0*/  SHF.R.U32.HI R115, RZ, 0x8, R195 ;  /* 0x00000008ff737819 */ /* 0x000fe200000116c3 */
[----:B------:R-:W3:Y:S01]  /*c91c0*/  LDL.LU R215, [R1+0x4744] ;  /* 0x0047440001d77983 */ /* 0x000ee20000300800 */
[----:B------:R-:W-:Y:S02]  /*c91d0*/  PRMT R204, R204, 0x3340, R0 ;  /* 0x00003340cccc7816 */ /* 0x000fe40000000000 */
[----:B------:R-:W-:Y:S01]  /*c91e0*/  SHF.R.U32.HI R112, RZ, 0x8, R191 ;  /* 0x00000008ff707819 */ /* 0x000fe200000116bf */
[----:B------:R-:W3:Y:S01]  /*c91f0*/  LDL.LU R187, [R1+0x4740] ;  /* 0x0047400001bb7983 */ /* 0x000ee20000300800 */
[----:B------:R-:W-:-:S03]  /*c9200*/  LOP3.LUT R205, R205, 0xffff, RZ, 0xc0, !PT ;  /* 0x0000ffffcdcd7812 */ /* 0x000fc600078ec0ff */
[----:B------:R-:W3:Y:S01]  /*c9210*/  LDL.LU R195, [R1+0xd14] ;  /* 0x000d140001c37983 */ /* 0x000ee20000300800 */
[----:B------:R-:W-:-:S03]  /*c9220*/  PRMT R180, R180, 0x3340, R0 ;  /* 0x00003340b4b47816 */ /* 0x000fc60000000000 */
[----:B------:R-:W3:Y:S01]  /*c9230*/  LDL.LU R191, [R1+0xd0c] ;  /* 0x000d0c0001bf7983 */ /* 0x000ee20000300800 */
[----:B------:R-:W-:Y:S02]  /*c9240*/  PRMT R190, R190, 0x3340, R0 ;  /* 0x00003340bebe7816 */ /* 0x000fe40000000000 */
[----:B------:R-:W-:Y:S01]  /*c9250*/  SHF.R.U32.HI R123, RZ, 0x8, R161 ;  /* 0x00000008ff7b7819 */ /* 0x000fe200000116a1 */
[----:B------:R-:W3:Y:S01]  /*c9260*/  LDL.LU R163, [R1+0xd10] ;  /* 0x000d100001a37983 */ /* 0x000ee20000300800 */
[----:B------:R-:W-:Y:S02]  /*c9270*/  SHF.R.U32.HI R121, RZ, 0x8, R160 ;  /* 0x00000008ff797819 */ /* 0x000fe400000116a0 */
[----:B------:R-:W-:Y:S01]  /*c9280*/  PRMT R204, R120, 0x5410, R204 ;  /* 0x0000541078cc7816 */ /* 0x000fe200000000cc */
[----:B------:R-:W3:Y:S01]  /*c9290*/  LDL.LU R162, [R1+0xd08] ;  /* 0x000d080001a27983 */ /* 0x000ee20000300800 */
[----:B------:R-:W-:Y:S02]  /*c92a0*/  PRMT R205, R205, 0x3340, R0 ;  /* 0x00003340cdcd7816 */ /* 0x000fe40000000000 */
[----:B------:R-:W-:Y:S01]  /*c92b0*/  SHF.R.U32.HI R120, RZ, 0x8, R159 ;  /* 0x00000008ff787819 */ /* 0x000fe2000001169f */
[----:B------:R-:W3:Y:S01]  /*c92c0*/  LDL.LU R161, [R1+0xd04] ;  /* 0x000d040001a17983 */ /* 0x000ee20000300800 */
[----:B----4-:R-:W-:-:S03]  /*c92d0*/  PRMT R180, R208, 0x5410, R180 ;  /* 0x00005410d0b47816 */ /* 0x010fc600000000b4 */
[----:B------:R-:W4:Y:S01]  /*c92e0*/  LDL.LU R160, [R1+0xcfc] ;  /* 0x000cfc0001a07983 */ /* 0x000f220000300800 */
[----:B------:R-:W-:Y:S02]  /*c92f0*/  LOP3.LUT R181, R181, 0xffff, RZ, 0xc0, !PT ;  /* 0x0000ffffb5b57812 */ /* 0x000fe400078ec0ff */
[----:B------:R-:W-:Y:S01]  /*c9300*/  PRMT R190, R209, 0x5410, R190 ;  /* 0x00005410d1be7816 */ /* 0x000fe200000000be */
[----:B------:R-:W4:Y:S01]  /*c9310*/  LDL.LU R159, [R1+0xcf4] ;  /* 0x000cf400019f7983 */ /* 0x000f220000300800 */
[----:B------:R-:W-:-:S03]  /*c9320*/  PRMT R189, R211, 0x5410, R189 ;  /* 0x00005410d3bd7816 */ /* 0x000fc600000000bd */
[----:B------:R-:W4:Y:S01]  /*c9330*/  LDL.LU R208, [R1+0xcf8] ;  /* 0x000cf80001d07983 */ /* 0x000f220000300800 */
[----:B------:R-:W-:Y:S02]  /*c9340*/  PRMT R205, R118, 0x5410, R205 ;  /* 0x0000541076cd7816 */ /* 0x000fe400000000cd */
[----:B------:R-:W-:Y:S01]  /*c9350*/  PRMT R188, R210, 0x5410, R188 ;  /* 0x00005410d2bc7816 */ /* 0x000fe200000000bc */
[----:B------:R-:W4:Y:S01]  /*c9360*/  LDL.LU R209, [R1+0xcec] ;  /* 0x000cec0001d17983 */ /* 0x000f220000300800 */
[----:B------:R-:W-:-:S03]  /*c9370*/  SHF.R.U32.HI R118, RZ, 0x8, R201 ;  /* 0x00000008ff767819 */ /* 0x000fc600000116c9 */
[----:B------:R-:W4:Y:S01]  /*c9380*/  LDL.LU R211, [R1+0xce8] ;  /* 0x000ce80001d37983 */ /* 0x000f220000300800 */
[----:B------:R-:W-:-:S03]  /*c9390*/  PRMT R181, R181, 0x3340, R0 ;  /* 0x00003340b5b57816 */ /* 0x000fc60000000000 */
[----:B------:R-:W4:Y:S04]  /*c93a0*/  LDL.LU R210, [R1+0xce4] ;  /* 0x000ce40001d27983 */ /* 0x000f280000300800 */
[----:B------:R-:W4:Y:S04]  /*c93b0*/  LDL.LU R201, [R1+0xcd4] ;  /* 0x000cd40001c97983 */ /* 0x000f280000300800 */
[----:B------:R-:W4:Y:S04]  /*c93c0*/  LDL.LU R212, [R1+0xcb0] ;  /* 0x000cb00001d47983 */ /* 0x000f280000300800 */
[----:B------:R-:W4:Y:S04]  /*c93d0*/  LDL.LU R164, [R1+0xcac] ;  /* 0x000cac0001a47983 */ /* 0x000f280000300800 */
[----:B------:R-:W4:Y:S04]  /*c93e0*/  LDL.LU R165, [R1+0xca8] ;  /* 0x000ca80001a57983 */ /* 0x000f280000300800 */
[----:B------:R-:W4:Y:S01]  /*c93f0*/  LDL.LU R166, [R1+0xca0] ;  /* 0x000ca00001a67983 */ /* 0x000f220000300800 */
[----:B--2---:R-:W-:-:S03]  /*c9400*/  PRMT R181, R182, 0x5410, R181 ;  /* 0x00005410b6b57816 */ /* 0x004fc600000000b5 */
[----:B------:R-:W2:Y:S01]  /*c9410*/  LDL.LU R182, [R1+0x54f0] ;  /* 0x0054f00001b67983 */ /* 0x000ea20000300800 */
[----:B------:R-:W-:Y:S02]  /*c9420*/  PRMT R172, R172, 0x5410, R202 ;  /* 0x00005410acac7816 */ /* 0x000fe400000000ca */
[----:B---3--:R-:W-:Y:S02]  /*c9430*/  PRMT R173, R173, 0x5410, R203 ;  /* 0x00005410adad7816 */ /* 0x008fe400000000cb */
[----:B------:R-:W-:Y:S02]  /*c9440*/  PRMT R174, R174, 0x5410, R199 ;  /* 0x00005410aeae7816 */ /* 0x000fe400000000c7 */
[----:B------:R-:W-:Y:S02]  /*c9450*/  PRMT R171, R171, 0x5410, R179 ;  /* 0x00005410abab7816 */ /* 0x000fe400000000b3 */
[----:B--2---:R-:W-:Y:S02]  /*c9460*/  PRMT R182, R206, 0x5410, R182 ;  /* 0x00005410ceb67816 */ /* 0x004fe400000000b6 */
[----:B------:R-:W2:Y:S04]  /*c9470*/  LDL.LU R206, [R1+0x54ec] ;  /* 0x0054ec0001ce7983 */ /* 0x000ea80000300800 */
[----:B------:R-:W4:Y:S04]  /*c9480*/  LDL.LU R202, [R1+0x54e8] ;  /* 0x0054e80001ca7983 */ /* 0x000f280000300800 */
[----:B------:R-:W3:Y:S04]  /*c9490*/  LDL.LU R203, [R1+0x54e4] ;  /* 0x0054e40001cb7983 */ /* 0x000ee80000300800 */
[----:B------:R-:W2:Y:S04]  /*c94a0*/  LDL.LU R199, [R1+0x54e0] ;  /* 0x0054e00001c77983 */ /* 0x000ea80000300800 */
[----:B------:R-:W4:Y:S02]  /*c94b0*/  LDL.LU R179, [R1+0x54dc] ;  /* 0x0054dc0001b37983 */ /* 0x000f240000300800 */
[----:B----4-:R-:W-:-:S02]  /*c94c0*/  PRMT R179, R183, 0x5410, R179 ;  /* 0x00005410b7b37816 */ /* 0x010fc400000000b3 */
[----:B------:R-:W4:Y:S02]  /*c94d0*/  LDL.LU R183, [R1+0x54d8] ;  /* 0x0054d80001b77983 */ /* 0x000f240000300800 */
[----:B----4-:R-:W-:Y:S02]  /*c94e0*/  PRMT R183, R215, 0x5410, R183 ;  /* 0x00005410d7b77816 */ /* 0x010fe400000000b7 */
[----:B------:R-:W4:Y:S02]  /*c94f0*/  LDL.LU R215, [R1+0x54d4] ;  /* 0x0054d40001d77983 */ /* 0x000f240000300800 */
[----:B----4-:R-:W-:Y:S02]  /*c9500*/  PRMT R215, R187, 0x5410, R215 ;  /* 0x00005410bbd77816 */ /* 0x010fe400000000d7 */
[----:B------:R-:W4:Y:S04]  /*c9510*/  LDL.LU R187, [R1+0x54d0] ;  /* 0x0054d00001bb7983 */ /* 0x000f280000300800 */
[----:B------:R0:W-:Y:S04]  /*c9520*/  STL [R1+0xd5c], R215 ;  /* 0x000d5cd701007387 */ /* 0x0001e80000100800 */
[----:B0-----:R-:W3:Y:S01]  /*c9530*/  LDL R215, [R1+0x400] ;  /* 0x0004000001d77983 */ /* 0x001ee20000100800 */
[----:B----4-:R-:W-:-:S03]  /*c9540*/  PRMT R187, R195, 0x5410, R187 ;  /* 0x00005410c3bb7816 */ /* 0x010fc600000000bb */
[----:B------:R-:W4:Y:S01]  /*c9550*/  LDL.LU R195, [R1+0x54cc] ;  /* 0x0054cc0001c37983 */ /* 0x000f220000300800 */
[----:B------:R-:W-:Y:S02]  /*c9560*/  LOP3.LUT R207, R207, 0xffff, RZ, 0xc0, !PT ;  /* 0x0000ffffcfcf7812 */ /* 0x000fe400078ec0ff */
[----:B----4-:R-:W-:Y:S02]  /*c9570*/  PRMT R195, R191, 0x5410, R195 ;  /* 0x00005410bfc37816 */ /* 0x010fe400000000c3 */
[----:B------:R-:W4:Y:S01]  /*c9580*/  LDL.LU R191, [R1+0x54c8] ;  /* 0x0054c80001bf7983 */ /* 0x000f220000300800 */
[----:B------:R-:W-:Y:S02]  /*c9590*/  PRMT R207, R207, 0x3340, R0 ;  /* 0x00003340cfcf7816 */ /* 0x000fe40000000000 */
[----:B--2---:R-:W-:Y:S02]  /*c95a0*/  PRMT R199, R162, 0x5410, R199 ;  /* 0x00005410a2c77816 */ /* 0x004fe400000000c7 */
[----:B---3--:R-:W-:-:S02]  /*c95b0*/  PRMT R203, R161, 0x5410, R203 ;  /* 0x00005410a1cb7816 */ /* 0x008fc400000000cb */
[----:B------:R-:W-:Y:S02]  /*c95c0*/  PRMT R202, R160, 0x5410, R202 ;  /* 0x00005410a0ca7816 */ /* 0x000fe400000000ca */
[----:B------:R-:W-:Y:S02]  /*c95d0*/  PRMT R206, R159, 0x5410, R206 ;  /* 0x000054109fce7816 */ /* 0x000fe400000000ce */
[----:B------:R-:W-:Y:S02]  /*c95e0*/  PRMT R207, R208, 0x5410, R207 ;  /* 0x00005410d0cf7816 */ /* 0x000fe400000000cf */
[----:B----4-:R-:W-:Y:S02]  /*c95f0*/  PRMT R191, R163, 0x5410, R191 ;  /* 0x00005410a3bf7816 */ /* 0x010fe400000000bf */
[----:B------:R-:W2:Y:S04]  /*c9600*/  LDL.LU R163, [R1+0xc94] ;  /* 0x000c940001a37983 */ /* 0x000ea80000300800 */
[----:B------:R-:W3:Y:S04]  /*c9610*/  LDL.LU R162, [R1+0xc90] ;  /* 0x000c900001a27983 */ /* 0x000ee80000300800 */
[----:B------:R-:W4:Y:S04]  /*c9620*/  LDL.LU R161, [R1+0xc84] ;  /* 0x000c840001a17983 */ /* 0x000f280000300800 */
[----:B------:R-:W4:Y:S04]  /*c9630*/  LDL.LU R160, [R1+0xc8c] ;  /* 0x000c8c0001a07983 */ /* 0x000f280000300800 */
[----:B------:R-:W4:Y:S04]  /*c9640*/  LDL.LU R159, [R1+0xc80] ;  /* 0x000c8000019f7983 */ /* 0x000f280000300800 */
[----:B------:R-:W2:Y:S02]  /*c9650*/  LDL.LU R208, [R1+0x54c4] ;  /* 0x0054c40001d07983 */ /* 0x000ea40000300800 */
[----:B--2---:R-:W-:-:S02]  /*c9660*/  PRMT R208, R209, 0x5410, R208 ;  /* 0x00005410d1d07816 */ /* 0x004fc400000000d0 */
[----:B------:R-:W2:Y:S02]  /*c9670*/  LDL.LU R209, [R1+0x54c0] ;  /* 0x0054c00001d17983 */ /* 0x000ea40000300800 */
[----:B--2---:R-:W-:Y:S02]  /*c9680*/  PRMT R209, R211, 0x5410, R209 ;  /* 0x00005410d3d17816 */ /* 0x004fe400000000d1 */
[----:B------:R-:W2:Y:S02]  /*c9690*/  LDL.LU R211, [R1+0x54bc] ;  /* 0x0054bc0001d37983 */ /* 0x000ea40000300800 */
[----:B--2---:R-:W-:Y:S02]  /*c96a0*/  PRMT R211, R210, 0x5410, R211 ;  /* 0x00005410d2d37816 */ /* 0x004fe400000000d3 */
[----:B------:R-:W2:Y:S02]  /*c96b0*/  LDL.LU R210, [R1+0x54b8] ;  /* 0x0054b80001d27983 */ /* 0x000ea40000300800 */
[----:B--2---:R-:W-:-:S02]  /*c96c0*/  PRMT R210, R201, 0x5410, R210 ;  /* 0x00005410c9d27816 */ /* 0x004fc400000000d2 */
[----:B------:R-:W2:Y:S01]  /*c96d0*/  LDL.LU R201, [R1+0x54b4] ;  /* 0x0054b40001c97983 */ /* 0x000ea20000300800 */
[----:B------:R-:W-:-:S04]  /*c96e0*/  LOP3.LUT R213, R213, 0xffff, RZ, 0xc0, !PT ;  /* 0x0000ffffd5d57812 */ /* 0x000fc800078ec0ff */
[----:B------:R-:W-:-:S04]  /*c96f0*/  PRMT R213, R213, 0x3340, R0 ;  /* 0x00003340d5d57816 */ /* 0x000fc80000000000 */
[----:B------:R-:W-:Y:S02]  /*c9700*/  PRMT R213, R166, 0x5410, R213 ;  /* 0x00005410a6d57816 */ /* 0x000fe400000000d5 */
[----:B--2---:R-:W-:Y:S02]  /*c9710*/  PRMT R201, R212, 0x5410, R201 ;  /* 0x00005410d4c97816 */ /* 0x004fe400000000c9 */
[----:B------:R-:W2:Y:S04]  /*c9720*/  LDL.LU R212, [R1+0x54b0] ;  /* 0x0054b00001d47983 */ /* 0x000ea80000300800 */
[----:B------:R-:W-:Y:S04]  /*c9730*/  STL [R1+0xd58], R201 ;  /* 0x000d58c901007387 */ /* 0x000fe80000100800 */
[----:B------:R-:W2:Y:S01]  /*c9740*/  LDL.LU R166, [R1+0x404] ;  /* 0x0004040001a67983 */ /* 0x000ea20000300800 */
[----:B------:R-:W-:-:S02]  /*c9750*/  LOP3.LUT R176, R176, 0xffff, RZ, 0xc0, !PT ;  /* 0x0000ffffb0b07812 */ /* 0x000fc400078ec0ff */
[----:B------:R-:W-:Y:S02]  /*c9760*/  LOP3.LUT R214, R214, 0xffff, RZ, 0xc0, !PT ;  /* 0x0000ffffd6d67812 */ /* 0x000fe400078ec0ff */
[----:B------:R-:W-:Y:S02]  /*c9770*/  LOP3.LUT R175, R175, 0xffff, RZ, 0xc0, !PT ;  /* 0x0000ffffafaf7812 */ /* 0x000fe400078ec0ff */
[--C-:B------:R-:W-:Y:S02]  /*c9780*/  PRMT R176, R176, 0x3340, R0.reuse ;  /* 0x00003340b0b07816 */ /* 0x100fe40000000000 */
[----:B------:R-:W-:Y:S02]  /*c9790*/  LOP3.LUT R170, R170, 0xffff, RZ, 0xc0, !PT ;  /* 0x0000ffffaaaa7812 */ /* 0x000fe400078ec0ff */
[--C-:B------:R-:W-:Y:S02]  /*c97a0*/  PRMT R214, R214, 0x3340, R0.reuse ;  /* 0x00003340d6d67816 */ /* 0x100fe40000000000 */
[----:B------:R-:W-:-:S02]  /*c97b0*/  PRMT R175, R175, 0x3340, R0 ;  /* 0x00003340afaf7816 */ /* 0x000fc40000000000 */
[----:B------:R-:W-:Y:S02]  /*c97c0*/  LOP3.LUT R169, R169, 0xffff, RZ, 0xc0, !PT ;  /* 0x0000ffffa9a97812 */ /* 0x000fe400078ec0ff */
[----:B------:R-:W-:Y:S02]  /*c97d0*/  PRMT R170, R170, 0x3340, R0 ;  /* 0x00003340aaaa7816 */ /* 0x000fe40000000000 */
[----:B------:R-:W-:Y:S02]  /*c97e0*/  LOP3.LUT R168, R168, 0xffff, RZ, 0xc0, !PT ;  /* 0x0000ffffa8a87812 */ /* 0x000fe400078ec0ff */
[----:B------:R-:W-:Y:S02]  /*c97f0*/  PRMT R176, R163, 0x5410, R176 ;  /* 0x00005410a3b07816 */ /* 0x000fe400000000b0 */
[----:B------:R-:W-:Y:S02]  /*c9800*/  PRMT R214, R165, 0x5410, R214 ;  /* 0x00005410a5d67816 */ /* 0x000fe400000000d6 */
[----:B------:R-:W-:Y:S01]  /*c9810*/  PRMT R169, R169, 0x3340, R0 ;  /* 0x00003340a9a97816 */ /* 0x000fe20000000000 */
[----:B------:R-:W2:Y:S01]  /*c9820*/  LDL.LU R165, [R1+0x34c] ;  /* 0x00034c0001a57983 */ /* 0x000ea20000300800 */
[----:B---3--:R-:W-:-:S02]  /*c9830*/  PRMT R175, R162, 0x5410, R175 ;  /* 0x00005410a2af7816 */ /* 0x008fc400000000af */
[----:B------:R-:W-:Y:S02]  /*c9840*/  PRMT R168, R168, 0x3340, R0 ;  /* 0x00003340a8a87816 */ /* 0x000fe40000000000 */
[----:B----4-:R-:W-:Y:S02]  /*c9850*/  PRMT R170, R161, 0x5410, R170 ;  /* 0x00005410a1aa7816 */ /* 0x010fe400000000aa */
[----:B------:R-:W-:Y:S02]  /*c9860*/  PRMT R169, R160, 0x5410, R169 ;  /* 0x00005410a0a97816 */ /* 0x000fe400000000a9 */
[----:B------:R-:W-:Y:S02]  /*c9870*/  SHF.R.U32.HI R185, RZ, 0x8, R185 ;  /* 0x00000008ffb97819 */ /* 0x000fe400000116b9 */
[----:B------:R-:W-:Y:S02]  /*c9880*/  PRMT R168, R159, 0x5410, R168 ;  /* 0x000054109fa87816 */ /* 0x000fe400000000a8 */
[----:B------:R-:W-:-:S02]  /*c9890*/  LOP3.LUT R177, R177, 0xffff, RZ, 0xc0, !PT ;  /* 0x0000ffffb1b17812 */ /* 0x000fc400078ec0ff */
[----:B------:R-:W-:Y:S02]  /*c98a0*/  LOP3.LUT R178, R178, 0xffff, RZ, 0xc0, !PT ;  /* 0x0000ffffb2b27812 */ /* 0x000fe400078ec0ff */
[----:B------:R-:W-:Y:S02]  /*c98b0*/  LOP3.LUT R184, R184, 0xffff, RZ, 0xc0, !PT ;  /* 0x0000ffffb8b87812 */ /* 0x000fe400078ec0ff */
[----:B------:R-:W-:Y:S02]  /*c98c0*/  LOP3.LUT R185, R185, 0xffff, RZ, 0xc0, !PT ;  /* 0x0000ffffb9b97812 */ /* 0x000fe400078ec0ff */
[----:B------:R-:W-:Y:S02]  /*c98d0*/  LOP3.LUT R186, R186, 0xffff, RZ, 0xc0, !PT ;  /* 0x0000ffffbaba7812 */ /* 0x000fe400078ec0ff */
[----:B------:R-:W-:Y:S02]  /*c98e0*/  PRMT R177, R177, 0x3340, R0 ;  /* 0x00003340b1b17816 */ /* 0x000fe40000000000 */
[----:B------:R-:W-:-:S02]  /*c98f0*/  LOP3.LUT R192, R192, 0xffff, RZ, 0xc0, !PT ;  /* 0x0000ffffc0c07812 */ /* 0x000fc400078ec0ff */
[--C-:B------:R-:W-:Y:S02]  /*c9900*/  PRMT R178, R178, 0x3340, R0.reuse ;  /* 0x00003340b2b27816 */ /* 0x100fe40000000000 */
[----:B------:R-:W-:Y:S02]  /*c9910*/  LOP3.LUT R193, R193, 0xffff, RZ, 0xc0, !PT ;  /* 0x0000ffffc1c17812 */ /* 0x000fe400078ec0ff */
[--C-:B------:R-:W-:Y:S02]  /*c9920*/  PRMT R184, R184, 0x3340, R0.reuse ;  /* 0x00003340b8b87816 */ /* 0x100fe40000000000 */
[----:B------:R-:W-:Y:S02]  /*c9930*/  LOP3.LUT R194, R194, 0xffff, RZ, 0xc0, !PT ;  /* 0x0000ffffc2c27812 */ /* 0x000fe400078ec0ff */
[----:B------:R-:W-:Y:S02]  /*c9940*/  PRMT R185, R185, 0x3340, R0 ;  /* 0x00003340b9b97816 */ /* 0x000fe40000000000 */
[----:B------:R-:W-:-:S02]  /*c9950*/  LOP3.LUT R200, R200, 0xffff, RZ, 0xc0, !PT ;  /* 0x0000ffffc8c87812 */ /* 0x000fc400078ec0ff */
[--C-:B------:R-:W-:Y:S02]  /*c9960*/  PRMT R186, R186, 0x3340, R0.reuse ;  /* 0x00003340baba7816 */ /* 0x100fe40000000000 */
[--C-:B------:R-:W-:Y:S02]  /*c9970*/  PRMT R192, R192, 0x3340, R0.reuse ;  /* 0x00003340c0c07816 */ /* 0x100fe40000000000 */
[----:B------:R-:W-:Y:S02]  /*c9980*/  PRMT R23, R23, 0x5410, R177 ;  /* 0x0000541017177816 */ /* 0x000fe400000000b1 */
[----:B------:R-:W-:Y:S02]  /*c9990*/  PRMT R193, R193, 0x3340, R0 ;  /* 0x00003340c1c17816 */ /* 0x000fe40000000000 */
[----:B------:R-:W-:Y:S02]  /*c99a0*/  PRMT R217, R217, 0x5410, R178 ;  /* 0x00005410d9d97816 */ /* 0x000fe400000000b2 */
[----:B------:R-:W-:-:S02]  /*c99b0*/  PRMT R194, R194, 0x3340, R0 ;  /* 0x00003340c2c27816 */ /* 0x000fc40000000000 */
        /* <DEDUP_REMOVED lines=8> */
[----:B------:R-:W-:Y:S02]  /*c9a40*/  PRMT R233, R233, 0x5410, R194 ;  /* 0x00005410e9e97816 */ /* 0x000fe400000000c2 */
[----:B------:R-:W-:Y:S02]  /*c9a50*/  PRMT R239, R239, 0x5410, R200 ;  /* 0x00005410efef7816 */ /* 0x000fe400000000c8 */
[----:B--2---:R-:W-:Y:S02]  /*c9a60*/  PRMT R212, R164, 0x5410, R212 ;  /* 0x00005410a4d47816 */ /* 0x004fe400000000d4 */
[----:B------:R-:W2:Y:S04]  /*c9a70*/  LDL.LU R164, [R1+0x340] ;  /* 0x0003400001a47983 */ /* 0x000ea80000300800 */
[----:B------:R-:W3:Y:S04]  /*c9a80*/  LDL.LU R163, [R1+0x344] ;  /* 0x0003440001a37983 */ /* 0x000ee80000300800 */
[----:B------:R-:W-:Y:S04]  /*c9a90*/  STL [R1+0xd50], R176 ;  /* 0x000d50b001007387 */ /* 0x000fe80000100800 */
[----:B------:R-:W4:Y:S04]  /*c9aa0*/  LDL.LU R162, [R1+0x33c] ;  /* 0x00033c0001a27983 */ /* 0x000f280000300800 */
[----:B------:R-:W-:Y:S04]  /*c9ab0*/  STL [R1+0xd44], R175 ;  /* 0x000d44af01007387 */ /* 0x000fe80000100800 */
[----:B------:R-:W4:Y:S04]  /*c9ac0*/  LDL.LU R161, [R1+0x338] ;  /* 0x0003380001a17983 */ /* 0x000f280000300800 */
[----:B------:R-:W-:Y:S04]  /*c9ad0*/  STL [R1+0xd48], R170 ;  /* 0x000d48aa01007387 */ /* 0x000fe80000100800 */
[----:B------:R-:W4:Y:S04]  /*c9ae0*/  LDL.LU R160, [R1+0x334] ;  /* 0x0003340001a07983 */ /* 0x000f280000300800 */
[----:B------:R-:W-:Y:S04]  /*c9af0*/  STL [R1+0xd40], R169 ;  /* 0x000d40a901007387 */ /* 0x000fe80000100800 */
[----:B------:R-:W4:Y:S04]  /*c9b00*/  LDL.LU R159, [R1+0x330] ;  /* 0x00033000019f7983 */ /* 0x000f280000300800 */
[----:B------:R0:W-:Y:S04]  /*c9b10*/  STL [R1+0xd34], R168 ;  /* 0x000d34a801007387 */ /* 0x0001e80000100800 */
[----:B0-----:R-:W4:Y:S04]  /*c9b20*/  LDL.LU R168, [R1+0x240] ;  /* 0x0002400001a87983 */ /* 0x001f280000300800 */
        /* <DEDUP_REMOVED lines=10> */
[----:B------:R-:W-:-:S03]  /*c9bd0*/  PRMT R167, R166, 0x5410, R167 ;  /* 0x00005410a6a77816 */ /* 0x000fc600000000a7 */
[----:B------:R-:W4:Y:S04]  /*c9be0*/  LDL.LU R193, [R1+0x20c] ;  /* 0x00020c0001c17983 */ /* 0x000f280000300800 */
[----:B------:R-:W4:Y:S04]  /*c9bf0*/  LDL.LU R194, [R1+0x208] ;  /* 0x0002080001c27983 */ /* 0x000f280000300800 */
[----:B------:R-:W4:Y:S04]  /*c9c00*/  LDL.LU R200, [R1+0x200] ;  /* 0x0002000001c87983 */ /* 0x000f280000300800 */
[----:B------:R-:W4:Y:S04]  /*c9c10*/  LDL.LU R201, [R1+0x204] ;  /* 0x0002040001c97983 */ /* 0x000f280000300800 */
[----:B------:R-:W2:Y:S04]  /*c9c20*/  LDL.LU R166, [R1+0x54ac] ;  /* 0x0054ac0001a67983 */ /* 0x000ea80000300800 */
[----:B------:R0:W-:Y:S04]  /*c9c30*/  STL [R1+0xd38], R167 ;  /* 0x000d38a701007387 */ /* 0x0001e80000100800 */
[----:B0-----:R-:W4:Y:S01]  /*c9c40*/  LDL.LU R167, [R1+0x248] ;  /* 0x0002480001a77983 */ /* 0x001f220000300800 */
[----:B--2---:R-:W-:-:S03]  /*c9c50*/  PRMT R166, R165, 0x5410, R166 ;  /* 0x00005410a5a67816 */ /* 0x004fc600000000a6 */
[----:B------:R-:W2:Y:S04]  /*c9c60*/  LDL.LU R165, [R1+0x54a8] ;  /* 0x0054a80001a57983 */ /* 0x000ea80000300800 */
[----:B------:R0:W-:Y:S04]  /*c9c70*/  STL [R1+0xd30], R166 ;  /* 0x000d30a601007387 */ /* 0x0001e80000100800 */
[----:B0-----:R-:W4:Y:S01]  /*c9c80*/  LDL.LU R166, [R1+0x244] ;  /* 0x0002440001a67983 */ /* 0x001f220000300800 */
[----:B--2---:R-:W-:-:S03]  /*c9c90*/  PRMT R165, R164, 0x5410, R165 ;  /* 0x00005410a4a57816 */ /* 0x004fc600000000a5 */
[----:B------:R-:W3:Y:S04]  /*c9ca0*/  LDL.LU R164, [R1+0x54a4] ;  /* 0x0054a40001a47983 */ /* 0x000ee80000300800 */
[----:B------:R0:W-:Y:S04]  /*c9cb0*/  STL [R1+0xd24], R165 ;  /* 0x000d24a501007387 */ /* 0x0001e80000100800 */
[----:B0-----:R-:W2:Y:S01]  /*c9cc0*/  LDL.LU R165, [R1+0x24c] ;  /* 0x00024c0001a57983 */ /* 0x001ea20000300800 */
[----:B---3--:R-:W-:-:S03]  /*c9cd0*/  PRMT R164, R163, 0x5410, R164 ;  /* 0x00005410a3a47816 */ /* 0x008fc600000000a4 */
[----:B------:R-:W4:Y:S04]  /*c9ce0*/  LDL.LU R163, [R1+0x54a0] ;  /* 0x0054a00001a37983 */ /* 0x000f280000300800 */
[----:B------:R0:W-:Y:S04]  /*c9cf0*/  STL [R1+0xd20], R164 ;  /* 0x000d20a401007387 */ /* 0x0001e80000100800 */
[----:B0-----:R-:W3:Y:S01]  /*c9d00*/  LDL.LU R164, [R1+0x250] ;  /* 0x0002500001a47983 */ /* 0x001ee20000300800 */
[----:B----4-:R-:W-:-:S03]  /*c9d10*/  PRMT R163, R162, 0x5410, R163 ;  /* 0x00005410a2a37816 */ /* 0x010fc600000000a3 */
[----:B------:R-:W4:Y:S04]  /*c9d20*/  LDL.LU R162, [R1+0x549c] ;  /* 0x00549c0001a27983 */ /* 0x000f280000300800 */
[----:B------:R0:W-:Y:S04]  /*c9d30*/  STL [R1+0xd1c], R163 ;  /* 0x000d1ca301007387 */ /* 0x0001e80000100800 */
[----:B0-----:R-:W2:Y:S01]  /*c9d40*/  LDL.LU R163, [R1+0x254] ;  /* 0x0002540001a37983 */ /* 0x001ea20000300800 */
[----:B----4-:R-:W-:-:S03]  /*c9d50*/  PRMT R162, R161, 0x5410, R162 ;  /* 0x00005410a1a27816 */ /* 0x010fc600000000a2 */
        /* <DEDUP_REMOVED lines=8> */
[----:B------:R-:W4:Y:S01]  /*c9de0*/  LDL.LU R159, [R1+0x5490] ;  /* 0x00549000019f7983 */ /* 0x000f220000300800 */
        /* <DEDUP_REMOVED lines=10> */
[--C-:B------:R-:W-:Y:S02]  /*c9e90*/  PRMT R155, R155, 0x3340, R0.reuse ;  /* 0x000033409b9b7816 */ /* 0x100fe40000000000 */
[----:B------:R-:W-:-:S02]  /*c9ea0*/  PRMT R154, R154, 0x3340, R0 ;  /* 0x000033409a9a7816 */ /* 0x000fc40000000000 */
[----:B---3--:R-:W-:Y:S02]  /*c9eb0*/  PRMT R158, R162, 0x5410, R158 ;  /* 0x00005410a29e7816 */ /* 0x008fe4000000009e */
[--C-:B------:R-:W-:Y:S02]  /*c9ec0*/  PRMT R153, R153, 0x3340, R0.reuse ;  /* 0x0000334099997816 */ /* 0x100fe40000000000 */
[----:B--2---:R-:W-:Y:S01]  /*c9ed0*/  PRMT R157, R163, 0x5410, R157 ;  /* 0x00005410a39d7816 */ /* 0x004fe2000000009d */
[----:B------:R-:W-:Y:S01]  /*c9ee0*/  STL [R1+0xd08], R160 ;  /* 0x000d08a001007387 */ /* 0x000fe20000100800 */
[----:B------:R-:W-:Y:S02]  /*c9ef0*/  PRMT R152, R152, 0x3340, R0 ;  /* 0x0000334098987816 */ /* 0x000fe40000000000 */
[----:B------:R-:W-:Y:S02]  /*c9f00*/  LOP3.LUT R148, R148, 0xffff, RZ, 0xc0, !PT ;  /* 0x0000ffff94947812 */ /* 0x000fe400078ec0ff */
        /* <DEDUP_REMOVED lines=22> */
[----:B----4-:R-:W-:-:S05]  /*ca070*/  PRMT R159, R161, 0x5410, R159 ;  /* 0x00005410a19f7816 */ /* 0x010fca000000009f */
        /* <DEDUP_REMOVED lines=20> */
[----:B0-----:R-:W2:Y:S04]  /*ca1c0*/  LDL.LU R153, [R1+0x1fc] ;  /* 0x0001fc0001997983 */ /* 0x001ea80000300800 */
[----:B------:R-:W-:Y:S04]  /*ca1d0*/  STL [R1+0xc94], R108 ;  /* 0x000c946c01007387 */ /* 0x000fe80000100800 */
[----:B------:R-:W3:Y:S04]  /*ca1e0*/  LDL.LU R154, [R1+0x1f8] ;  /* 0x0001f800019a7983 */ /* 0x000ee80000300800 */
        /* <DEDUP_REMOVED lines=29> */
[----:B------:R-:W-:-:S04]  /*ca3c0*/  LOP3.LUT R24, R24, 0xffff, RZ, 0xc0, !PT ;  /* 0x0000ffff18187812 */ /* 0x000fc800078ec0ff */
[--C-:B------:R-:W-:Y:S02]  /*ca3d0*/  PRMT R24, R24, 0x3340, R0.reuse ;  /* 0x0000334018187816 */ /* 0x100fe40000000000 */
[----:B------:R-:W-:Y:S02]  /*ca3e0*/  LOP3.LUT R28, R28, 0xffff, RZ, 0xc0, !PT ;  /* 0x0000ffff1c1c7812 */ /* 0x000fe400078ec0ff */
[----:B------:R-:W-:Y:S02]  /*ca3f0*/  LOP3.LUT R29, R29, 0xffff, RZ, 0xc0, !PT ;  /* 0x0000ffff1d1d7812 */ /* 0x000fe400078ec0ff */
[--C-:B------:R-:W-:Y:S02]  /*ca400*/  PRMT R28, R28, 0x3340, R0.reuse ;  /* 0x000033401c1c7816 */ /* 0x100fe40000000000 */
[----:B------:R-:W-:Y:S02]  /*ca410*/  LOP3.LUT R31, R31, 0xffff, RZ, 0xc0, !PT ;  /* 0x0000ffff1f1f7812 */ /* 0x000fe400078ec0ff */
[----:B------:R-:W-:-:S02]  /*ca420*/  PRMT R29, R29, 0x3340, R0 ;  /* 0x000033401d1d7816 */ /* 0x000fc40000000000 */
[--C-:B------:R-:W-:Y:S02]  /*ca430*/  PRMT R30, R30, 0x3340, R0.reuse ;  /* 0x000033401e1e7816 */ /* 0x100fe40000000000 */
[--C-:B------:R-:W-:Y:S02]  /*ca440*/  PRMT R31, R31, 0x3340, R0.reuse ;  /* 0x000033401f1f7816 */ /* 0x100fe40000000000 */
[----:B------:R-:W-:Y:S02]  /*ca450*/  LOP3.LUT R32, R32, 0xffff, RZ, 0xc0, !PT ;  /* 0x0000ffff20207812 */ /* 0x000fe400078ec0ff */
[----:B------:R-:W-:Y:S02]  /*ca460*/  LOP3.LUT R34, R34, 0xffff, RZ, 0xc0, !PT ;  /* 0x0000ffff22227812 */ /* 0x000fe400078ec0ff */
[--C-:B------:R-:W-:Y:S02]  /*ca470*/  PRMT R32, R32, 0x3340, R0.reuse ;  /* 0x0000334020207816 */ /* 0x100fe40000000000 */
[----:B------:R-:W-:-:S02]  /*ca480*/  PRMT R34, R34, 0x3340, R0 ;  /* 0x0000334022227816 */ /* 0x000fc40000000000 */
[----:B------:R-:W-:Y:S02]  /*ca490*/  LOP3.LUT R35, R35, 0xffff, RZ, 0xc0, !PT ;  /* 0x0000ffff23237812 */ /* 0x000fe400078ec0ff */
[----:B------:R-:W-:Y:S02]  /*ca4a0*/  LOP3.LUT R36, R36, 0xffff, RZ, 0xc0, !PT ;  /* 0x0000ffff24247812 */ /* 0x000fe400078ec0ff */
[----:B------:R-:W-:Y:S02]  /*ca4b0*/  LOP3.LUT R37, R37, 0xffff, RZ, 0xc0, !PT ;  /* 0x0000ffff25257812 */ /* 0x000fe400078ec0ff */
[--C-:B------:R-:W-:Y:S02]  /*ca4c0*/  PRMT R35, R35, 0x3340, R0.reuse ;  /* 0x0000334023237816 */ /* 0x100fe40000000000 */
[--C-:B------:R-:W-:Y:S02]  /*ca4d0*/  PRMT R36, R36, 0x3340, R0.reuse ;  /* 0x0000334024247816 */ /* 0x100fe40000000000 */
[----:B------:R-:W-:-:S02]  /*ca4e0*/  PRMT R37, R37, 0x3340, R0 ;  /* 0x0000334025257816 */ /* 0x000fc40000000000 */
[----:B------:R-:W-:Y:S02]  /*ca4f0*/  LOP3.LUT R39, R39, 0xffff, RZ, 0xc0, !PT ;  /* 0x0000ffff27277812 */ /* 0x000fe400078ec0ff */
[----:B------:R-:W-:Y:S02]  /*ca500*/  LOP3.LUT R40, R40, 0xffff, RZ, 0xc0, !PT ;  /* 0x0000ffff28287812 */ /* 0x000fe400078ec0ff */
[--C-:B------:R-:W-:Y:S02]  /*ca510*/  PRMT R39, R39, 0x3340, R0.reuse ;  /* 0x0000334027277816 */ /* 0x100fe40000000000 */
[----:B------:R-:W-:Y:S02]  /*ca520*/  PRMT R40, R40, 0x3340, R0 ;  /* 0x0000334028287816 */ /* 0x000fe40000000000 */
[----:B------:R-:W-:-:S04]  /*ca530*/  LOP3.LUT R45, R45, 0xffff, RZ, 0xc0, !PT ;  /* 0x0000ffff2d2d7812 */ /* 0x000fc800078ec0ff */
[----:B------:R-:W-:Y:S02]  /*ca540*/  PRMT R45, R45, 0x3340, R0 ;  /* 0x000033402d2d7816 */ /* 0x000fe40000000000 */
[----:B--2---:R-:W-:Y:S02]  /*ca550*/  PRMT R107, R153, 0x5410, R106 ;  /* 0x00005410996b7816 */ /* 0x004fe4000000006a */
[----:B---3--:R-:W-:-:S03]  /*ca560*/  PRMT R106, R154, 0x5410, R105 ;  /* 0x000054109a6a7816 */ /* 0x008fc60000000069 */
[----:B------:R-:W-:Y:S01]  /*ca570*/  STL [R1+0xc8c], R107 ;  /* 0x000c8c6b01007387 */ /* 0x000fe20000100800 */
[----:B----4-:R-:W-:-:S03]  /*ca580*/  PRMT R105, R155, 0x5410, R104 ;  /* 0x000054109b697816 */ /* 0x010fc60000000068 */
[----:B------:R-:W-:Y:S01]  /*ca590*/  STL [R1+0xc80], R106 ;  /* 0x000c806a01007387 */ /* 0x000fe20000100800 */
[----:B------:R-:W-:-:S03]  /*ca5a0*/  PRMT R104, R156, 0x5410, R103 ;  /* 0x000054109c687816 */ /* 0x000fc60000000067 */
        /* <DEDUP_REMOVED lines=18> */
[----:B------:R0:W-:Y:S01]  /*ca6d0*/  STL [R1+0x24c], R24 ;  /* 0x00024c1801007387 */ /* 0x0001e20000100800 */
[----:B------:R-:W-:-:S03]  /*ca6e0*/  PRMT R25, R166, 0x5410, R27 ;  /* 0x00005410a6197816 */ /* 0x000fc6000000001b */
[----:B------:R1:W-:Y:S01]  /*ca6f0*/  STL [R1+0x248], R26 ;  /* 0x0002481a01007387 */ /* 0x0003e20000100800 */
[----:B0-----:R-:W-:-:S03]  /*ca700*/  PRMT R24, R167, 0x5410, R28 ;  /* 0x00005410a7187816 */ /* 0x001fc6000000001c */
[----:B------:R0:W-:Y:S01]  /*ca710*/  STL [R1+0x244], R25 ;  /* 0x0002441901007387 */ /* 0x0001e20000100800 */
[----:B-1----:R-:W-:-:S03]  /*ca720*/  PRMT R26, R168, 0x5410, R29 ;  /* 0x00005410a81a7816 */ /* 0x002fc6000000001d */
[----:B------:R1:W-:Y:S01]  /*ca730*/  STL [R1+0x240], R24 ;  /* 0x0002401801007387 */ /* 0x0003e20000100800 */
[----:B0-----:R-:W-:-:S03]  /*ca740*/  PRMT R25, R169, 0x5410, R30 ;  /* 0x00005410a9197816 */ /* 0x001fc6000000001e */
[----:B------:R0:W-:Y:S01]  /*ca750*/  STL [R1+0x23c], R26 ;  /* 0x00023c1a01007387 */ /* 0x0001e20000100800 */
[----:B-1----:R-:W-:-:S03]  /*ca760*/  PRMT R24, R170, 0x5410, R31 ;  /* 0x00005410aa187816 */ /* 0x002fc6000000001f */
[----:B------:R1:W-:Y:S04]  /*ca770*/  STL [R1+0x238], R25 ;  /* 0x0002381901007387 */ /* 0x0003e80000100800 */
[----:B------:R2:W-:Y:S01]  /*ca780*/  STL [R1+0x234], R24 ;  /* 0x0002341801007387 */ /* 0x0005e20000100800 */
[----:B0-----:R-:W-:Y:S02]  /*ca790*/  PRMT R26, R175, 0x5410, R32 ;  /* 0x00005410af1a7816 */ /* 0x001fe40000000020 */
[----:B-1----:R-:W-:-:S03]  /*ca7a0*/  PRMT R25, R176, 0x5410, R33 ;  /* 0x00005410b0197816 */ /* 0x002fc60000000021 */
[----:B------:R0:W-:Y:S01]  /*ca7b0*/  STL [R1+0x22c], R26 ;  /* 0x00022c1a01007387 */ /* 0x0001e20000100800 */
[----:B--2---:R-:W-:-:S03]  /*ca7c0*/  PRMT R24, R177, 0x5410, R34 ;  /* 0x00005410b1187816 */ /* 0x004fc60000000022 */
        /* <DEDUP_REMOVED lines=10> */
[----:B------:R-:W-:Y:S01]  /*ca870*/  STL [R1+0x210], R26 ;  /* 0x0002101a01007387 */ /* 0x000fe20000100800 */
[----:B--2---:R-:W-:-:S03]  /*ca880*/  PRMT R24, R193, 0x5410, R40 ;  /* 0x00005410c1187816 */ /* 0x004fc60000000028 */
[----:B------:R-:W-:Y:S04]  /*ca890*/  STL [R1+0x20c], R25 ;  /* 0x00020c1901007387 */ /* 0x000fe80000100800 */
[----:B------:R0:W-:Y:S04]  /*ca8a0*/  STL [R1+0x208], R24 ;  /* 0x0002081801007387 */ /* 0x0001e80000100800 */
        /* <DEDUP_REMOVED lines=18> */
[----:B------:R-:W4:Y:S04]  /*ca9d0*/  LDL.LU R175, [R1+0xc0] ;  /* 0x0000c00001af7983 */ /* 0x000f280000300800 */
[----:B------:R-:W3:Y:S04]  /*ca9e0*/  LDL.LU R176, [R1+0xb8] ;  /* 0x0000b80001b07983 */ /* 0x000ee80000300800 */
[----:B------:R-:W3:Y:S04]  /*ca9f0*/  LDL.LU R177, [R1+0xa4] ;  /* 0x0000a40001b17983 */ /* 0x000ee80000300800 */
[----:B------:R-:W3:Y:S04]  /*caa00*/  LDL.LU R178, [R1+0xa8] ;  /* 0x0000a80001b27983 */ /* 0x000ee80000300800 */
[----:B------:R-:W2:Y:S04]  /*caa10*/  LDL.LU R184, [R1+0xa0] ;  /* 0x0000a00001b87983 */ /* 0x000ea80000300800 */
[----:B------:R-:W4:Y:S04]  /*caa20*/  LDL.LU R185, [R1+0x8c] ;  /* 0x00008c0001b97983 */ /* 0x000f280000300800 */
[----:B------:R-:W3:Y:S04]  /*caa30*/  LDL.LU R186, [R1+0x88] ;  /* 0x0000880001ba7983 */ /* 0x000ee80000300800 */
[----:B------:R-:W3:Y:S01]  /*caa40*/  LDL.LU R192, [R1+0x84] ;  /* 0x0000840001c07983 */ /* 0x000ee20000300800 */
[----:B------:R-:W-:-:S02]  /*caa50*/  PRMT R41, R194, 0x5410, R41 ;  /* 0x00005410c2297816 */ /* 0x000fc40000000029 */
[----:B------:R-:W-:Y:S01]  /*caa60*/  PRMT R45, R200, 0x5410, R45 ;  /* 0x00005410c82d7816 */ /* 0x000fe2000000002d */
[----:B------:R-:W3:Y:S01]  /*caa70*/  LDL.LU R193, [R1+0x80] ;  /* 0x0000800001c17983 */ /* 0x000ee20000300800 */
[----:B------:R-:W-:-:S03]  /*caa80*/  PRMT R43, R201, 0x5410, R43 ;  /* 0x00005410c92b7816 */ /* 0x000fc6000000002b */
[----:B------:R-:W3:Y:S04]  /*caa90*/  LDL.LU R194, [R1+0x7c] ;  /* 0x00007c0001c27983 */ /* 0x000ee80000300800 */
[----:B------:R-:W3:Y:S04]  /*caaa0*/  LDL.LU R200, [R1+0x68] ;  /* 0x0000680001c87983 */ /* 0x000ee80000300800 */
[----:B------:R-:W3:Y:S01]  /*caab0*/  LDL.LU R201, [R1+0x64] ;  /* 0x0000640001c97983 */ /* 0x000ee20000300800 */
[----:B------:R-:W-:Y:S02]  /*caac0*/  LOP3.LUT R71, R71, 0xffff, RZ, 0xc0, !PT ;  /* 0x0000ffff47477812 */ /* 0x000fe400078ec0ff */
[----:B------:R-:W-:-:S02]  /*caad0*/  LOP3.LUT R72, R72, 0xffff, RZ, 0xc0, !PT ;  /* 0x0000ffff48487812 */ /* 0x000fc400078ec0ff */
[----:B------:R-:W-:Y:S02]  /*caae0*/  LOP3.LUT R73, R73, 0xffff, RZ, 0xc0, !PT ;  /* 0x0000ffff49497812 */ /* 0x000fe400078ec0ff */
[----:B------:R-:W-:Y:S02]  /*caaf0*/  LOP3.LUT R74, R74, 0xffff, RZ, 0xc0, !PT ;  /* 0x0000ffff4a4a7812 */ /* 0x000fe400078ec0ff */
[--C-:B------:R-:W-:Y:S02]  /*cab00*/  PRMT R71, R71, 0x3340, R0.reuse ;  /* 0x0000334047477816 */ /* 0x100fe40000000000 */
[----:B------:R-:W-:Y:S02]  /*cab10*/  LOP3.LUT R75, R75, 0xffff, RZ, 0xc0, !PT ;  /* 0x0000ffff4b4b7812 */ /* 0x000fe400078ec0ff */
[----:B------:R-:W-:Y:S02]  /*cab20*/  LOP3.LUT R66, R66, 0xffff, RZ, 0xc0, !PT ;  /* 0x0000ffff42427812 */ /* 0x000fe400078ec0ff */
[----:B------:R-:W-:-:S02]  /*cab30*/  PRMT R72, R72, 0x3340, R0 ;  /* 0x0000334048487816 */ /* 0x000fc40000000000 */
[--C-:B------:R-:W-:Y:S02]  /*cab40*/  PRMT R73, R73, 0x3340, R0.reuse ;  /* 0x0000334049497816 */ /* 0x100fe40000000000 */
[--C-:B------:R-:W-:Y:S02]  /*cab50*/  PRMT R74, R74, 0x3340, R0.reuse ;  /* 0x000033404a4a7816 */ /* 0x100fe40000000000 */
[----:B------:R-:W-:Y:S02]  /*cab60*/  PRMT R32, R17, 0x5410, R7 ;  /* 0x0000541011207816 */ /* 0x000fe40000000007 */
[----:B------:R-:W-:Y:S01]  /*cab70*/  PRMT R75, R75, 0x3340, R0 ;  /* 0x000033404b4b7816 */ /* 0x000fe20000000000 */
[----:B------:R-:W3:Y:S01]  /*cab80*/  LDL.LU R17, [R1+0x548c] ;  /* 0x00548c0001117983 */ /* 0x000ee20000300800 */
[----:B------:R-:W-:Y:S02]  /*cab90*/  LOP3.LUT R76, R76, 0xffff, RZ, 0xc0, !PT ;  /* 0x0000ffff4c4c7812 */ /* 0x000fe400078ec0ff */
[----:B------:R-:W-:-:S02]  /*caba0*/  PRMT R71, R15, 0x5410, R71 ;  /* 0x000054100f477816 */ /* 0x000fc40000000047 */
[----:B------:R-:W-:Y:S01]  /*cabb0*/  PRMT R66, R66, 0x3340, R0 ;  /* 0x0000334042427816 */ /* 0x000fe20000000000 */
[----:B------:R-:W3:Y:S01]  /*cabc0*/  LDL.LU R15, [R1+0x5488] ;  /* 0x00548800010f7983 */ /* 0x000ee20000300800 */
[----:B------:R-:W-:Y:S02]  /*cabd0*/  LOP3.LUT R77, R77, 0xffff, RZ, 0xc0, !PT ;  /* 0x0000ffff4d4d7812 */ /* 0x000fe400078ec0ff */
[----:B------:R-:W-:Y:S02]  /*cabe0*/  PRMT R72, R3, 0x5410, R72 ;  /* 0x0000541003487816 */ /* 0x000fe40000000048 */
[----:B------:R-:W3:Y:S01]  /*cabf0*/  LDL.LU R3, [R1+0x5484] ;  /* 0x0054840001037983 */ /* 0x000ee20000300800 */
[----:B------:R-:W-:Y:S02]  /*cac00*/  PRMT R73, R216, 0x5410, R73 ;  /* 0x00005410d8497816 */ /* 0x000fe40000000049 */
[----:B------:R-:W-:Y:S01]  /*cac10*/  PRMT R74, R13, 0x5410, R74 ;  /* 0x000054100d4a7816 */ /* 0x000fe2000000004a */
[----:B------:R-:W3:Y:S01]  /*cac20*/  LDL.LU R216, [R1+0x5480] ;  /* 0x0054800001d87983 */ /* 0x000ee20000300800 */
[----:B------:R-:W-:-:S02]  /*cac30*/  LOP3.LUT R68, R68, 0xffff, RZ, 0xc0, !PT ;  /* 0x0000ffff44447812 */ /* 0x000fc400078ec0ff */
[--C-:B------:R-:W-:Y:S01]  /*cac40*/  PRMT R76, R76, 0x3340, R0.reuse ;  /* 0x000033404c4c7816 */ /* 0x100fe20000000000 */
[----:B------:R-:W3:Y:S01]  /*cac50*/  LDL.LU R13, [R1+0x547c] ;  /* 0x00547c00010d7983 */ /* 0x000ee20000300800 */
[----:B------:R-:W-:Y:S02]  /*cac60*/  PRMT R75, R2, 0x5410, R75 ;  /* 0x00005410024b7816 */ /* 0x000fe4000000004b */
[--C-:B------:R-:W-:Y:S01]  /*cac70*/  PRMT R77, R77, 0x3340, R0.reuse ;  /* 0x000033404d4d7816 */ /* 0x100fe20000000000 */
[----:B------:R-:W3:Y:S01]  /*cac80*/  LDL.LU R2, [R1+0x5478] ;  /* 0x0054780001027983 */ /* 0x000ee20000300800 */
[----:B------:R-:W-:Y:S02]  /*cac90*/  LOP3.LUT R81, R81, 0xffff, RZ, 0xc0, !PT ;  /* 0x0000ffff51517812 */ /* 0x000fe400078ec0ff */
[----:B------:R-:W-:Y:S02]  /*caca0*/  LOP3.LUT R142, R142, 0xffff, RZ, 0xc0, !PT ;  /* 0x0000ffff8e8e7812 */ /* 0x000fe400078ec0ff */
[----:B------:R-:W-:-:S02]  /*cacb0*/  PRMT R68, R68, 0x3340, R0 ;  /* 0x0000334044447816 */ /* 0x000fc40000000000 */
[----:B------:R-:W-:Y:S02]  /*cacc0*/  LOP3.LUT R133, R133, 0xffff, RZ, 0xc0, !PT ;  /* 0x0000ffff85857812 */ /* 0x000fe400078ec0ff */
[----:B------:R-:W-:Y:S02]  /*cacd0*/  PRMT R76, R18, 0x5410, R76 ;  /* 0x00005410124c7816 */ /* 0x000fe4000000004c */
[----:B------:R-:W-:Y:S02]  /*cace0*/  LOP3.LUT R82, R82, 0xffff, RZ, 0xc0, !PT ;  /* 0x0000ffff52527812 */ /* 0x000fe400078ec0ff */
[----:B------:R-:W-:Y:S02]  /*cacf0*/  PRMT R77, R231, 0x5410, R77 ;  /* 0x00005410e74d7816 */ /* 0x000fe4000000004d */
        /* <DEDUP_REMOVED lines=12> */
[--C-:B------:R-:W-:Y:S02]  /*cadc0*/  PRMT R82, R82, 0x3340, R0.reuse ;  /* 0x0000334052527816 */ /* 0x100fe40000000000 */
[----:B------:R-:W-:-:S02]  /*cadd0*/  PRMT R4, R4, 0x3340, R0 ;  /* 0x0000334004047816 */ /* 0x000fc40000000000 */
[--C-:B------:R-:W-:Y:S02]  /*cade0*/  PRMT R83, R83, 0x3340, R0.reuse ;  /* 0x0000334053537816 */ /* 0x100fe40000000000 */
[----:B------:R-:W-:Y:S02]  /*cadf0*/  PRMT R81, R8, 0x5410, R81 ;  /* 0x0000541008517816 */ /* 0x000fe40000000051 */
[--C-:B------:R-:W-:Y:S02]  /*cae00*/  PRMT R5, R5, 0x3340, R0.reuse ;  /* 0x0000334005057816 */ /* 0x100fe40000000000 */
[----:B------:R-:W-:Y:S02]  /*cae10*/  PRMT R84, R84, 0x3340, R0 ;  /* 0x0000334054547816 */ /* 0x000fe40000000000 */
[----:B------:R-:W-:Y:S02]  /*cae20*/  LOP3.LUT R88, R88, 0xffff, RZ, 0xc0, !PT ;  /* 0x0000ffff58587812 */ /* 0x000fe400078ec0ff */
[----:B------:R-:W-:-:S02]  /*cae30*/  PRMT R28, R244, 0x5410, R142 ;  /* 0x00005410f41c7816 */ /* 0x000fc4000000008e */
[--C-:B------:R-:W-:Y:S02]  /*cae40*/  PRMT R6, R6, 0x3340, R0.reuse ;  /* 0x0000334006067816 */ /* 0x100fe40000000000 */
[----:B------:R-:W-:Y:S02]  /*cae50*/  PRMT R85, R85, 0x3340, R0 ;  /* 0x0000334055557816 */ /* 0x000fe40000000000 */
[----:B------:R-:W-:Y:S02]  /*cae60*/  LOP3.LUT R89, R89, 0xffff, RZ, 0xc0, !PT ;  /* 0x0000ffff59597812 */ /* 0x000fe400078ec0ff */
[----:B------:R-:W-:Y:S02]  /*cae70*/  PRMT R133, R240, 0x5410, R133 ;  /* 0x00005410f0857816 */ /* 0x000fe40000000085 */
[----:B------:R-:W-:Y:S02]  /*cae80*/  LOP3.LUT R90, R90, 0xffff, RZ, 0xc0, !PT ;  /* 0x0000ffff5a5a7812 */ /* 0x000fe400078ec0ff */
[----:B------:R-:W-:-:S02]  /*cae90*/  PRMT R82, R237, 0x5410, R82 ;  /* 0x00005410ed527816 */ /* 0x000fc40000000052 */
[----:B------:R-:W-:Y:S02]  /*caea0*/  LOP3.LUT R91, R91, 0xffff, RZ, 0xc0, !PT ;  /* 0x0000ffff5b5b7812 */ /* 0x000fe400078ec0ff */
[----:B------:R-:W-:Y:S02]  /*caeb0*/  PRMT R83, R234, 0x5410, R83 ;  /* 0x00005410ea537816 */ /* 0x000fe40000000053 */
[--C-:B------:R-:W-:Y:S02]  /*caec0*/  PRMT R88, R88, 0x3340, R0.reuse ;  /* 0x0000334058587816 */ /* 0x100fe40000000000 */
[--C-:B------:R-:W-:Y:S02]  /*caed0*/  PRMT R89, R89, 0x3340, R0.reuse ;  /* 0x0000334059597816 */ /* 0x100fe40000000000 */
        /* <DEDUP_REMOVED lines=10> */
[----:B--2---:R-:W-:Y:S02]  /*caf80*/  PRMT R66, R184, 0x5410, R66 ;  /* 0x00005410b8427816 */ /* 0x004fe40000000042 */
[----:B------:R-:W2:Y:S01]  /*caf90*/  LDL.LU R184, [R1+0x16c] ;  /* 0x00016c0001b87983 */ /* 0x000ea20000300800 */
[----:B----4-:R-:W-:-:S03]  /*cafa0*/  PRMT R65, R185, 0x5410, R65 ;  /* 0x00005410b9417816 */ /* 0x010fc60000000041 */
[----:B------:R-:W4:Y:S01]  /*cafb0*/  LDL.LU R185, [R1+0x17c] ;  /* 0x00017c0001b97983 */ /* 0x000f220000300800 */
[----:B---3--:R-:W-:-:S03]  /*cafc0*/  PRMT R70, R186, 0x5410, R70 ;  /* 0x00005410ba467816 */ /* 0x008fc60000000046 */
[----:B------:R-:W3:Y:S04]  /*cafd0*/  LDL.LU R186, [R1+0x1a4] ;  /* 0x0001a40001ba7983 */ /* 0x000ee80000300800 */
[----:B------:R-:W3:Y:S01]  /*cafe0*/  LDL.LU R18, [R1+0x5474] ;  /* 0x0054740001127983 */ /* 0x000ee20000300800 */
[----:B------:R-:W-:-:S03]  /*caff0*/  PRMT R68, R192, 0x5410, R68 ;  /* 0x00005410c0447816 */ /* 0x000fc60000000044 */
[----:B------:R-:W3:Y:S01]  /*cb000*/  LDL.LU R231, [R1+0x5470] ;  /* 0x0054700001e77983 */ /* 0x000ee20000300800 */
[----:B------:R-:W-:-:S03]  /*cb010*/  IMAD.MOV.U32 R192, RZ, RZ, R215 ;  /* 0x000000ffffc07224 */ /* 0x000fc600078e00d7 */
[----:B------:R-:W3:Y:S04]  /*cb020*/  LDL.LU R225, [R1+0x546c] ;  /* 0x00546c0001e17983 */ /* 0x000ee80000300800 */
[----:B------:R-:W3:Y:S04]  /*cb030*/  LDL.LU R228, [R1+0x5468] ;  /* 0x0054680001e47983 */ /* 0x000ee80000300800 */
[----:B------:R-:W3:Y:S04]  /*cb040*/  LDL.LU R220, [R1+0x5464] ;  /* 0x0054640001dc7983 */ /* 0x000ee80000300800 */
[----:B------:R-:W3:Y:S01]  /*cb050*/  LDL.LU R215, [R1+0x1e8] ;  /* 0x0001e80001d77983 */ /* 0x000ee20000300800 */
[----:B------:R-:W-:-:S03]  /*cb060*/  PRMT R34, R194, 0x5410, R4 ;  /* 0x00005410c2227816 */ /* 0x000fc60000000004 */
[----:B------:R-:W2:Y:S01]  /*cb070*/  LDL.LU R8, [R1+0x5460] ;  /* 0x0054600001087983 */ /* 0x000ea20000300800 */
[----:B------:R-:W-:-:S03]  /*cb080*/  PRMT R35, R200, 0x5410, R5 ;  /* 0x00005410c8237816 */ /* 0x000fc60000000005 */
[----:B------:R-:W3:Y:S01]  /*cb090*/  LDL.LU R244, [R1+0x545c] ;  /* 0x00545c0001f47983 */ /* 0x000ee20000300800 */
[----:B------:R-:W-:-:S03]  /*cb0a0*/  PRMT R4, R11, 0x5410, R84 ;  /* 0x000054100b047816 */ /* 0x000fc60000000054 */
[----:B------:R-:W3:Y:S01]  /*cb0b0*/  LDL.LU R240, [R1+0x5458] ;  /* 0x0054580001f07983 */ /* 0x000ee20000300800 */
[----:B------:R-:W-:-:S03]  /*cb0c0*/  PRMT R33, R201, 0x5410, R6 ;  /* 0x00005410c9217816 */ /* 0x000fc60000000006 */
[----:B------:R-:W3:Y:S01]  /*cb0d0*/  LDL.LU R237, [R1+0x5454] ;  /* 0x0054540001ed7983 */ /* 0x000ee20000300800 */
[----:B------:R-:W-:-:S03]  /*cb0e0*/  PRMT R5, R248, 0x5410, R85 ;  /* 0x00005410f8057816 */ /* 0x000fc60000000055 */
[----:B------:R-:W3:Y:S01]  /*cb0f0*/  LDL.LU R234, [R1+0x5450] ;  /* 0x0054500001ea7983 */ /* 0x000ee20000300800 */
[----:B------:R-:W-:-:S03]  /*cb100*/  PRMT R6, R246, 0x5410, R86 ;  /* 0x00005410f6067816 */ /* 0x000fc60000000056 */
[----:B------:R-:W4:Y:S04]  /*cb110*/  LDL.LU R11, [R1+0x544c] ;  /* 0x00544c00010b7983 */ /* 0x000f280000300800 */
        /* <DEDUP_REMOVED lines=9> */
[----:B------:R-:W-:-:S02]  /*cb1b0*/  SHF.R.U32.HI R139, RZ, 0x8, R139 ;  /* 0x00000008ff8b7819 */ /* 0x000fc4000001168b */
[----:B------:R-:W-:Y:S02]  /*cb1c0*/  LOP3.LUT R69, R69, 0xffff, RZ, 0xc0, !PT ;  /* 0x0000ffff45457812 */ /* 0x000fe400078ec0ff */
[----:B------:R-:W-:Y:S02]  /*cb1d0*/  SHF.R.U32.HI R138, RZ, 0x8, R138 ;  /* 0x00000008ff8a7819 */ /* 0x000fe4000001168a */
[----:B------:R-:W-:Y:S02]  /*cb1e0*/  SHF.R.U32.HI R137, RZ, 0x8, R137 ;  /* 0x00000008ff897819 */ /* 0x000fe40000011689 */
[----:B------:R-:W-:Y:S02]  /*cb1f0*/  SHF.R.U32.HI R132, RZ, 0x8, R132 ;  /* 0x00000008ff847819 */ /* 0x000fe40000011684 */
[----:B------:R-:W-:Y:S02]  /*cb200*/  LOP3.LUT R139, R139, 0xffff, RZ, 0xc0, !PT ;  /* 0x0000ffff8b8b7812 */ /* 0x000fe400078ec0ff */
[----:B------:R-:W-:-:S02]  /*cb210*/  PRMT R69, R69, 0x3340, R0 ;  /* 0x0000334045457816 */ /* 0x000fc40000000000 */
[----:B------:R-:W-:Y:S02]  /*cb220*/  LOP3.LUT R138, R138, 0xffff, RZ, 0xc0, !PT ;  /* 0x0000ffff8a8a7812 */ /* 0x000fe400078ec0ff */
[----:B------:R-:W-:Y:S02]  /*cb230*/  LOP3.LUT R137, R137, 0xffff, RZ, 0xc0, !PT ;  /* 0x0000ffff89897812 */ /* 0x000fe400078ec0ff */
[----:B------:R-:W-:Y:S02]  /*cb240*/  LOP3.LUT R132, R132, 0xffff, RZ, 0xc0, !PT ;  /* 0x0000ffff84847812 */ /* 0x000fe400078ec0ff */
[--C-:B------:R-:W-:Y:S02]  /*cb250*/  PRMT R139, R139, 0x3340, R0.reuse ;  /* 0x000033408b8b7816 */ /* 0x100fe40000000000 */
[----:B------:R-:W-:Y:S02]  /*cb260*/  PRMT R138, R138, 0x3340, R0 ;  /* 0x000033408a8a7816 */ /* 0x000fe40000000000 */
[----:B------:R-:W-:-:S02]  /*cb270*/  PRMT R69, R193, 0x5410, R69 ;  /* 0x00005410c1457816 */ /* 0x000fc40000000045 */
[--C-:B------:R-:W-:Y:S01]  /*cb280*/  PRMT R137, R137, 0x3340, R0.reuse ;  /* 0x0000334089897816 */ /* 0x100fe20000000000 */
[----:B------:R-:W3:Y:S01]  /*cb290*/  LDL.LU R193, [R1+0x278] ;  /* 0x0002780001c17983 */ /* 0x000ee20000300800 */
[----:B------:R-:W-:-:S03]  /*cb2a0*/  PRMT R132, R132, 0x3340, R0 ;  /* 0x0000334084847816 */ /* 0x000fc60000000000 */
[----:B------:R-:W3:Y:S01]  /*cb2b0*/  LDL.LU R200, [R1+0x28c] ;  /* 0x00028c0001c87983 */ /* 0x000ee20000300800 */
[----:B------:R-:W-:-:S03]  /*cb2c0*/  PRMT R64, R175, 0x5410, R64 ;  /* 0x00005410af407816 */ /* 0x000fc60000000040 */
[----:B------:R-:W3:Y:S01]  /*cb2d0*/  LDL.LU R201, [R1+0x2a0] ;  /* 0x0002a00001c97983 */ /* 0x000ee20000300800 */
[----:B--2---:R-:W-:-:S03]  /*cb2e0*/  PRMT R139, R8, 0x5410, R139 ;  /* 0x00005410088b7816 */ /* 0x004fc6000000008b */
[----:B------:R-:W2:Y:S01]  /*cb2f0*/  LDL.LU R8, [R1+0x5428] ;  /* 0x0054280001087983 */ /* 0x000ea20000300800 */
[----:B----4-:R-:W-:-:S03]  /*cb300*/  PRMT R138, R11, 0x5410, R138 ;  /* 0x000054100b8a7816 */ /* 0x010fc6000000008a */
[----:B------:R-:W4:Y:S01]  /*cb310*/  LDL.LU R11, [R1+0x5424] ;  /* 0x00542400010b7983 */ /* 0x000f220000300800 */
[----:B---3--:R-:W-:-:S03]  /*cb320*/  PRMT R137, R241, 0x5410, R137 ;  /* 0x00005410f1897816 */ /* 0x008fc60000000089 */
[----:B------:R-:W3:Y:S01]  /*cb330*/  LDL.LU R241, [R1+0x5420] ;  /* 0x0054200001f17983 */ /* 0x000ee20000300800 */
[----:B------:R-:W-:-:S03]  /*cb340*/  PRMT R175, R222, 0x5410, R132 ;  /* 0x00005410deaf7816 */ /* 0x000fc60000000084 */
[----:B------:R-:W0:Y:S01]  /*cb350*/  LDL.LU R222, [R1+0x541c] ;  /* 0x00541c0001de7983 */ /* 0x000e220000300800 */
[----:B------:R-:W-:Y:S02]  /*cb360*/  LOP3.LUT R49, R49, 0xffff, RZ, 0xc0, !PT ;  /* 0x0000ffff31317812 */ /* 0x000fe400078ec0ff */
[----:B------:R-:W-:Y:S02]  /*cb370*/  LOP3.LUT R50, R50, 0xffff, RZ, 0xc0, !PT ;  /* 0x0000ffff32327812 */ /* 0x000fe400078ec0ff */
[----:B------:R-:W-:Y:S02]  /*cb380*/  LOP3.LUT R54, R54, 0xffff, RZ, 0xc0, !PT ;  /* 0x0000ffff36367812 */ /* 0x000fe400078ec0ff */
[----:B------:R-:W-:Y:S02]  /*cb390*/  LOP3.LUT R53, R53, 0xffff, RZ, 0xc0, !PT ;  /* 0x0000ffff35357812 */ /* 0x000fe400078ec0ff */
[--C-:B------:R-:W-:Y:S02]  /*cb3a0*/  PRMT R49, R49, 0x3340, R0.reuse ;  /* 0x0000334031317816 */ /* 0x100fe40000000000 */
[----:B------:R-:W-:-:S02]  /*cb3b0*/  PRMT R50, R50, 0x3340, R0 ;  /* 0x0000334032327816 */ /* 0x000fc40000000000 */
[----:B------:R-:W-:Y:S02]  /*cb3c0*/  SHF.R.U32.HI R130, RZ, 0x8, R130 ;  /* 0x00000008ff827819 */ /* 0x000fe40000011682 */
[--C-:B------:R-:W-:Y:S02]  /*cb3d0*/  PRMT R54, R54, 0x3340, R0.reuse ;  /* 0x0000334036367816 */ /* 0x100fe40000000000 */
[----:B------:R-:W-:Y:S02]  /*cb3e0*/  LOP3.LUT R57, R57, 0xffff, RZ, 0xc0, !PT ;  /* 0x0000ffff39397812 */ /* 0x000fe400078ec0ff */
[----:B------:R-:W-:Y:S02]  /*cb3f0*/  PRMT R53, R53, 0x3340, R0 ;  /* 0x0000334035357816 */ /* 0x000fe40000000000 */
[----:B------:R-:W-:Y:S02]  /*cb400*/  PRMT R51, R158, 0x5410, R51 ;  /* 0x000054109e337816 */ /* 0x000fe40000000033 */
[----:B------:R-:W-:Y:S01]  /*cb410*/  LOP3.LUT R61, R61, 0xffff, RZ, 0xc0, !PT ;  /* 0x0000ffff3d3d7812 */ /* 0x000fe200078ec0ff */
[----:B------:R-:W2:Y:S01]  /*cb420*/  LDL.LU R158, [R1+0x30c] ;  /* 0x00030c00019e7983 */ /* 0x000ea20000300800 */
[----:B------:R-:W-:-:S02]  /*cb430*/  PRMT R49, R159, 0x5410, R49 ;  /* 0x000054109f317816 */ /* 0x000fc40000000031 */
[----:B------:R-:W-:Y:S01]  /*cb440*/  PRMT R58, R58, 0x3340, R0 ;  /* 0x000033403a3a7816 */ /* 0x000fe20000000000 */
[----:B------:R-:W4:Y:S01]  /*cb450*/  LDL.LU R159, [R1+0x32c] ;  /* 0x00032c00019f7983 */ /* 0x000f220000300800 */
[----:B------:R-:W-:Y:S02]  /*cb460*/  LOP3.LUT R130, R130, 0xffff, RZ, 0xc0, !PT ;  /* 0x0000ffff82827812 */ /* 0x000fe400078ec0ff */
[----:B------:R-:W-:Y:S02]  /*cb470*/  PRMT R50, R160, 0x5410, R50 ;  /* 0x00005410a0327816 */ /* 0x000fe40000000032 */
[----:B------:R-:W-:Y:S01]  /*cb480*/  PRMT R57, R57, 0x3340, R0 ;  /* 0x0000334039397816 */ /* 0x000fe20000000000 */
[----:B------:R-:W3:Y:S01]  /*cb490*/  LDL.LU R160, [R1+0x348] ;  /* 0x0003480001a07983 */ /* 0x000ee20000300800 */
[----:B------:R-:W-:Y:S02]  /*cb4a0*/  PRMT R54, R161, 0x5410, R54 ;  /* 0x00005410a1367816 */ /* 0x000fe40000000036 */
        /* <DEDUP_REMOVED lines=10> */
[----:B------:R-:W4:Y:S01]  /*cb550*/  LDL.LU R164, [R1+0xce0] ;  /* 0x000ce00001a47983 */ /* 0x000f220000300800 */
[----:B------:R-:W-:-:S03]  /*cb560*/  PRMT R61, R168, 0x5410, R61 ;  /* 0x00005410a83d7816 */ /* 0x000fc6000000003d */
[----:B------:R-:W4:Y:S04]  /*cb570*/  LDL.LU R165, [R1+0xcf0] ;  /* 0x000cf00001a57983 */ /* 0x000f280000300800 */
[----:B------:R-:W4:Y:S04]  /*cb580*/  LDL.LU R166, [R1+0xd00] ;  /* 0x000d000001a67983 */ /* 0x000f280000300800 */
[----:B------:R-:W4:Y:S01]  /*cb590*/  LDL.LU R168, [R1+0x470c] ;  /* 0x00470c0001a87983 */ /* 0x000f220000300800 */
[----:B0-----:R-:W-:-:S03]  /*cb5a0*/  PRMT R24, R222, 0x5410, R130 ;  /* 0x00005410de187816 */ /* 0x001fc60000000082 */
[----:B------:R-:W2:Y:S01]  /*cb5b0*/  LDL.LU R222, [R1+0x5418] ;  /* 0x0054180001de7983 */ /* 0x000ea20000300800 */
[----:B------:R-:W-:Y:S02]  /*cb5c0*/  LOP3.LUT R59, R59, 0xffff, RZ, 0xc0, !PT ;  /* 0x0000ffff3b3b7812 */ /* 0x000fe400078ec0ff */
[----:B------:R-:W-:Y:S02]  /*cb5d0*/  SHF.R.U32.HI R136, RZ, 0x8, R136 ;  /* 0x00000008ff887819 */ /* 0x000fe40000011688 */
[----:B------:R-:W-:Y:S02]  /*cb5e0*/  SHF.R.U32.HI R129, RZ, 0x8, R129 ;  /* 0x00000008ff817819 */ /* 0x000fe40000011681 */
[----:B------:R-:W-:Y:S02]  /*cb5f0*/  SHF.R.U32.HI R135, RZ, 0x8, R135 ;  /* 0x00000008ff877819 */ /* 0x000fe40000011687 */
[----:B------:R-:W-:Y:S02]  /*cb600*/  SHF.R.U32.HI R128, RZ, 0x8, R128 ;  /* 0x00000008ff807819 */ /* 0x000fe40000011680 */
[----:B------:R-:W-:-:S02]  /*cb610*/  SHF.R.U32.HI R134, RZ, 0x8, R134 ;  /* 0x00000008ff867819 */ /* 0x000fc40000011686 */
[----:B------:R-:W-:Y:S02]  /*cb620*/  SHF.R.U32.HI R126, RZ, 0x8, R126 ;  /* 0x00000008ff7e7819 */ /* 0x000fe4000001167e */
[----:B------:R-:W-:Y:S02]  /*cb630*/  LOP3.LUT R62, R62, 0xffff, RZ, 0xc0, !PT ;  /* 0x0000ffff3e3e7812 */ /* 0x000fe400078ec0ff */
[----:B------:R-:W-:Y:S02]  /*cb640*/  PRMT R59, R59, 0x3340, R0 ;  /* 0x000033403b3b7816 */ /* 0x000fe40000000000 */
[----:B------:R-:W-:Y:S02]  /*cb650*/  LOP3.LUT R136, R136, 0xffff, RZ, 0xc0, !PT ;  /* 0x0000ffff88887812 */ /* 0x000fe400078ec0ff */
[----:B------:R-:W-:Y:S02]  /*cb660*/  LOP3.LUT R129, R129, 0xffff, RZ, 0xc0, !PT ;  /* 0x0000ffff81817812 */ /* 0x000fe400078ec0ff */
[----:B------:R-:W-:-:S02]  /*cb670*/  LOP3.LUT R135, R135, 0xffff, RZ, 0xc0, !PT ;  /* 0x0000ffff87877812 */ /* 0x000fc400078ec0ff */
[----:B------:R-:W-:Y:S02]  /*cb680*/  LOP3.LUT R128, R128, 0xffff, RZ, 0xc0, !PT ;  /* 0x0000ffff80807812 */ /* 0x000fe400078ec0ff */
[----:B------:R-:W-:Y:S02]  /*cb690*/  LOP3.LUT R134, R134, 0xffff, RZ, 0xc0, !PT ;  /* 0x0000ffff86867812 */ /* 0x000fe400078ec0ff */
[----:B------:R-:W-:Y:S02]  /*cb6a0*/  LOP3.LUT R126, R126, 0xffff, RZ, 0xc0, !PT ;  /* 0x0000ffff7e7e7812 */ /* 0x000fe400078ec0ff */
[--C-:B------:R-:W-:Y:S02]  /*cb6b0*/  PRMT R62, R62, 0x3340, R0.reuse ;  /* 0x000033403e3e7816 */ /* 0x100fe40000000000 */
[--C-:B------:R-:W-:Y:S02]  /*cb6c0*/  PRMT R136, R136, 0x3340, R0.reuse ;  /* 0x0000334088887816 */ /* 0x100fe40000000000 */
[----:B------:R-:W-:-:S02]  /*cb6d0*/  PRMT R129, R129, 0x3340, R0 ;  /* 0x0000334081817816 */ /* 0x000fc40000000000 */
[----:B------:R-:W-:Y:S02]  /*cb6e0*/  PRMT R59, R169, 0x5410, R59 ;  /* 0x00005410a93b7816 */ /* 0x000fe4000000003b */
[--C-:B------:R-:W-:Y:S01]  /*cb6f0*/  PRMT R135, R135, 0x3340, R0.reuse ;  /* 0x0000334087877816 */ /* 0x100fe20000000000 */
[----:B------:R-:W4:Y:S01]  /*cb700*/  LDL.LU R169, [R1+0x4770] ;  /* 0x0047700001a97983 */ /* 0x000f220000300800 */
[----:B------:R-:W-:Y:S02]  /*cb710*/  PRMT R128, R128, 0x3340, R0 ;  /* 0x0000334080807816 */ /* 0x000fe40000000000 */
[----:B------:R-:W-:Y:S02]  /*cb720*/  PRMT R60, R170, 0x5410, R60 ;  /* 0x00005410aa3c7816 */ /* 0x000fe4000000003c */
[--C-:B------:R-:W-:Y:S01]  /*cb730*/  PRMT R134, R134, 0x3340, R0.reuse ;  /* 0x0000334086867816 */ /* 0x100fe20000000000 */
[----:B------:R-:W4:Y:S01]  /*cb740*/  LDL.LU R170, [R1+0x47c8] ;  /* 0x0047c80001aa7983 */ /* 0x000f220000300800 */
[----:B------:R-:W-:-:S02]  /*cb750*/  PRMT R126, R126, 0x3340, R0 ;  /* 0x000033407e7e7816 */ /* 0x000fc40000000000 */
[----:B------:R-:W-:Y:S01]  /*cb760*/  LOP3.LUT R124, R124, 0xffff, RZ, 0xc0, !PT ;  /* 0x0000ffff7c7c7812 */ /* 0x000fe200078ec0ff */
[----:B------:R0:W-:Y:S01]  /*cb770*/  STL [R1+0x200], R24 ;  /* 0x0002001801007387 */ /* 0x0001e20000100800 */
[----:B------:R-:W-:Y:S02]  /*cb780*/  PRMT R62, R176, 0x5410, R62 ;  /* 0x00005410b03e7816 */ /* 0x000fe4000000003e */
[----:B------:R-:W-:Y:S01]  /*cb790*/  PRMT R136, R184, 0x5410, R136 ;  /* 0x00005410b8887816 */ /* 0x000fe20000000088 */
[----:B------:R-:W4:Y:S01]  /*cb7a0*/  LDL.LU R176, [R1+0x47cc] ;  /* 0x0047cc0001b07983 */ /* 0x000f220000300800 */
[----:B------:R-:W-:Y:S02]  /*cb7b0*/  PRMT R25, R194, 0x5410, R129 ;  /* 0x00005410c2197816 */ /* 0x000fe40000000081 */
[----:B------:R-:W-:Y:S01]  /*cb7c0*/  PRMT R135, R185, 0x5410, R135 ;  /* 0x00005410b9877816 */ /* 0x000fe20000000087 */
[----:B------:R-:W4:Y:S01]  /*cb7d0*/  LDL.LU R184, [R1+0x4c0c] ;  /* 0x004c0c0001b87983 */ /* 0x000f220000300800 */
[----:B------:R-:W-:-:S02]  /*cb7e0*/  PRMT R134, R186, 0x5410, R134 ;  /* 0x00005410ba867816 */ /* 0x000fc40000000086 */
[----:B0-----:R-:W-:Y:S01]  /*cb7f0*/  PRMT R24, R193, 0x5410, R128 ;  /* 0x00005410c1187816 */ /* 0x001fe20000000080 */
[----:B------:R-:W4:Y:S01]  /*cb800*/  LDL.LU R185, [R1+0x4c4c] ;  /* 0x004c4c0001b97983 */ /* 0x000f220000300800 */
[----:B------:R-:W-:Y:S02]  /*cb810*/  PRMT R26, R200, 0x5410, R126 ;  /* 0x00005410c81a7816 */ /* 0x000fe4000000007e */
[----:B------:R-:W-:Y:S01]  /*cb820*/  PRMT R124, R124, 0x3340, R0 ;  /* 0x000033407c7c7816 */ /* 0x000fe20000000000 */
[----:B------:R-:W4:Y:S04]  /*cb830*/  LDL.LU R186, [R1+0x4f38] ;  /* 0x004f380001ba7983 */ /* 0x000f280000300800 */
[----:B------:R-:W4:Y:S04]  /*cb840*/  LDL.LU R194, [R1+0x51cc] ;  /* 0x0051cc0001c27983 */ /* 0x000f280000300800 */
[----:B------:R-:W-:Y:S04]  /*cb850*/  STL [R1+0x204], R25 ;  /* 0x0002041901007387 */ /* 0x000fe80000100800 */
[----:B------:R2:W-:Y:S04]  /*cb860*/  STL [R1+0x214], R24 ;  /* 0x0002141801007387 */ /* 0x0005e80000100800 */
[----:B------:R-:W-:Y:S01]  /*cb870*/  STL [R1+0x224], R26 ;  /* 0x0002241a01007387 */ /* 0x000fe20000100800 */
[----:B--2---:R-:W-:-:S03]  /*cb880*/  PRMT R24, R222, 0x5410, R124 ;  /* 0x00005410de187816 */ /* 0x004fc6000000007c */
[----:B------:R-:W2:Y:S01]  /*cb890*/  LDL.LU R222, [R1+0x5414] ;  /* 0x0054140001de7983 */ /* 0x000ea20000300800 */
[----:B------:R-:W-:-:S04]  /*cb8a0*/  SHF.R.U32.HI R125, RZ, 0x8, R125 ;  /* 0x00000008ff7d7819 */ /* 0x000fc8000001167d */
[----:B------:R-:W-:Y:S02]  /*cb8b0*/  LOP3.LUT R125, R125, 0xffff, RZ, 0xc0, !PT ;  /* 0x0000ffff7d7d7812 */ /* 0x000fe400078ec0ff */
[----:B------:R-:W-:Y:S02]  /*cb8c0*/  LOP3.LUT R63, R63, 0xffff, RZ, 0xc0, !PT ;  /* 0x0000ffff3f3f7812 */ /* 0x000fe400078ec0ff */
[----:B------:R-:W-:Y:S02]  /*cb8d0*/  PRMT R125, R125, 0x3340, R0 ;  /* 0x000033407d7d7816 */ /* 0x000fe40000000000 */
[----:B------:R-:W-:Y:S02]  /*cb8e0*/  SHF.R.U32.HI R122, RZ, 0x8, R122 ;  /* 0x00000008ff7a7819 */ /* 0x000fe4000001167a */
[----:B------:R-:W-:Y:S02]  /*cb8f0*/  LOP3.LUT R67, R67, 0xffff, RZ, 0xc0, !PT ;  /* 0x0000ffff43437812 */ /* 0x000fe400078ec0ff */
[----:B------:R-:W-:-:S02]  /*cb900*/  LOP3.LUT R123, R123, 0xffff, RZ, 0xc0, !PT ;  /* 0x0000ffff7b7b7812 */ /* 0x000fc400078ec0ff */
[----:B------:R-:W-:Y:S02]  /*cb910*/  PRMT R25, R201, 0x5410, R125 ;  /* 0x00005410c9197816 */ /* 0x000fe4000000007d */
[--C-:B------:R-:W-:Y:S02]  /*cb920*/  PRMT R63, R63, 0x3340, R0.reuse ;  /* 0x000033403f3f7816 */ /* 0x100fe40000000000 */
[----:B------:R-:W-:Y:S02]  /*cb930*/  LOP3.LUT R122, R122, 0xffff, RZ, 0xc0, !PT ;  /* 0x0000ffff7a7a7812 */ /* 0x000fe400078ec0ff */
[--C-:B------:R-:W-:Y:S02]  /*cb940*/  PRMT R67, R67, 0x3340, R0.reuse ;  /* 0x0000334043437816 */ /* 0x100fe40000000000 */
[----:B------:R-:W-:Y:S02]  /*cb950*/  LOP3.LUT R121, R121, 0xffff, RZ, 0xc0, !PT ;  /* 0x0000ffff79797812 */ /* 0x000fe400078ec0ff */
[----:B------:R-:W-:Y:S01]  /*cb960*/  SHF.R.U32.HI R119, RZ, 0x8, R119 ;  /* 0x00000008ff777819 */ /* 0x000fe20000011677 */
[----:B------:R0:W-:Y:S01]  /*cb970*/  STL [R1+0x330], R25 ;  /* 0x0003301901007387 */ /* 0x0001e20000100800 */
[----:B------:R-:W-:-:S02]  /*cb980*/  PRMT R123, R123, 0x3340, R0 ;  /* 0x000033407b7b7816 */ /* 0x000fc40000000000 */
[--C-:B------:R-:W-:Y:S02]  /*cb990*/  PRMT R122, R122, 0x3340, R0.reuse ;  /* 0x000033407a7a7816 */ /* 0x100fe40000000000 */
[----:B------:R-:W-:Y:S02]  /*cb9a0*/  PRMT R63, R177, 0x5410, R63 ;  /* 0x00005410b13f7816 */ /* 0x000fe4000000003f */
[----:B------:R-:W-:Y:S01]  /*cb9b0*/  PRMT R121, R121, 0x3340, R0 ;  /* 0x0000334079797816 */ /* 0x000fe20000000000 */
[----:B------:R-:W2:Y:S01]  /*cb9c0*/  LDL.LU R177, [R1+0x51c8] ;  /* 0x0051c80001b17983 */ /* 0x000ea20000300800 */
[----:B------:R-:W-:Y:S02]  /*cb9d0*/  PRMT R67, R178, 0x5410, R67 ;  /* 0x00005410b2437816 */ /* 0x000fe40000000043 */
[----:B------:R-:W-:Y:S01]  /*cb9e0*/  LOP3.LUT R119, R119, 0xffff, RZ, 0xc0, !PT ;  /* 0x0000ffff77777812 */ /* 0x000fe200078ec0ff */
[----:B------:R-:W2:Y:S01]  /*cb9f0*/  LDL.LU R178, [R1+0x51c4] ;  /* 0x0051c40001b27983 */ /* 0x000ea20000300800 */
[----:B------:R-:W-:Y:S01]  /*cba00*/  PRMT R55, R167, 0x5410, R55 ;  /* 0x00005410a7377816 */ /* 0x000fe20000000037 */
[----:B------:R-:W-:Y:S01]  /*cba10*/  IMAD.MOV.U32 R167, RZ, RZ, R192 ;  /* 0x000000ffffa77224 */ /* 0x000fe200078e00c0 */
[----:B0-----:R-:W-:Y:S01]  /*cba20*/  PRMT R25, R158, 0x5410, R123 ;  /* 0x000054109e197816 */ /* 0x001fe2000000007b */
[----:B------:R4:W-:Y:S01]  /*cba30*/  STL [R1+0x334], R24 ;  /* 0x0003341801007387 */ /* 0x0009e20000100800 */
[----:B---3--:R-:W-:-:S03]  /*cba40*/  PRMT R26, R160, 0x5410, R121 ;  /* 0x00005410a01a7816 */ /* 0x008fc60000000079 */
[----:B------:R-:W3:Y:S01]  /*cba50*/  LDL.LU R192, [R1+0x51c0] ;  /* 0x0051c00001c07983 */ /* 0x000ee20000300800 */
[----:B------:R-:W-:-:S03]  /*cba60*/  PRMT R119, R119, 0x3340, R0 ;  /* 0x0000334077777816 */ /* 0x000fc60000000000 */
[----:B------:R-:W3:Y:S01]  /*cba70*/  LDL.LU R193, [R1+0x49a4] ;  /* 0x0049a40001c17983 */ /* 0x000ee20000300800 */
[----:B----4-:R-:W-:-:S03]  /*cba80*/  PRMT R24, R159, 0x5410, R122 ;  /* 0x000054109f187816 */ /* 0x010fc6000000007a */
[----:B------:R-:W4:Y:S04]  /*cba90*/  LDL.LU R200, [R1+0x49a0] ;  /* 0x0049a00001c87983 */ /* 0x000f280000300800 */
[----:B------:R-:W4:Y:S04]  /*cbaa0*/  LDL.LU R201, [R1+0x320] ;  /* 0x0003200001c97983 */ /* 0x000f280000300800 */
[----:B------:R-:W-:Y:S04]  /*cbab0*/  STL [R1+0x338], R25 ;  /* 0x0003381901007387 */ /* 0x000fe80000100800 */
[----:B------:R2:W-:Y:S04]  /*cbac0*/  STL [R1+0x344], R24 ;  /* 0x0003441801007387 */ /* 0x0005e80000100800 */
[----:B------:R0:W-:Y:S01]  /*cbad0*/  STL [R1+0x348], R26 ;  /* 0x0003481a01007387 */ /* 0x0001e20000100800 */
[----:B------:R-:W-:-:S02]  /*cbae0*/  LOP3.LUT R120, R120, 0xffff, RZ, 0xc0, !PT ;  /* 0x0000ffff78787812 */ /* 0x000fc400078ec0ff */
[----:B------:R-:W-:Y:S01]  /*cbaf0*/  LOP3.LUT R118, R118, 0xffff, RZ, 0xc0, !PT ;  /* 0x0000ffff76767812 */ /* 0x000fe200078ec0ff */
[----:B------:R-:W1:Y:S01]  /*cbb00*/  LDS.128 R84, [R167] ;  /* 0x00000000a7547984 */ /* 0x000e620000000c00 */
[----:B--2---:R-:W-:-:S03]  /*cbb10*/  PRMT R24, R222, 0x5410, R119 ;  /* 0x00005410de187816 */ /* 0x004fc60000000077 */
[----:B------:R-:W2:Y:S01]  /*cbb20*/  LDL.LU R222, [R1+0x5410] ;  /* 0x0054100001de7983 */ /* 0x000ea20000300800 */
[----:B------:R-:W-:Y:S02]  /*cbb30*/  PRMT R120, R120, 0x3340, R0 ;  /* 0x0000334078787816 */ /* 0x000fe40000000000 */
[----:B------:R-:W-:Y:S02]  /*cbb40*/  LOP3.LUT R117, R117, 0xffff, RZ, 0xc0, !PT ;  /* 0x0000ffff75757812 */ /* 0x000fe400078ec0ff */
[----:B------:R-:W-:Y:S02]  /*cbb50*/  SHF.R.U32.HI R116, RZ, 0x8, R116 ;  /* 0x00000008ff747819 */ /* 0x000fe40000011674 */
[----:B------:R-:W-:Y:S02]  /*cbb60*/  PRMT R25, R161, 0x5410, R120 ;  /* 0x00005410a1197816 */ /* 0x000fe40000000078 */
[--C-:B------:R-:W-:Y:S02]  /*cbb70*/  PRMT R118, R118, 0x3340, R0.reuse ;  /* 0x0000334076767816 */ /* 0x100fe40000000000 */
[----:B------:R-:W-:-:S02]  /*cbb80*/  PRMT R117, R117, 0x3340, R0 ;  /* 0x0000334075757816 */ /* 0x000fc40000000000 */
[----:B------:R-:W-:Y:S01]  /*cbb90*/  LOP3.LUT R116, R116, 0xffff, RZ, 0xc0, !PT ;  /* 0x0000ffff74747812 */ /* 0x000fe200078ec0ff */
[----:B------:R1:W-:Y:S01]  /*cbba0*/  STL [R1+0xc88], R25 ;  /* 0x000c881901007387 */ /* 0x0003e20000100800 */
[----:B------:R-:W-:Y:S02]  /*cbbb0*/  LOP3.LUT R115, R115, 0xffff, RZ, 0xc0, !PT ;  /* 0x0000ffff73737812 */ /* 0x000fe400078ec0ff */
[----:B------:R-:W-:Y:S02]  /*cbbc0*/  LOP3.LUT R114, R114, 0xffff, RZ, 0xc0, !PT ;  /* 0x0000ffff72727812 */ /* 0x000fe400078ec0ff */
[----:B------:R-:W-:Y:S02]  /*cbbd0*/  PRMT R116, R116, 0x3340, R0 ;  /* 0x0000334074747816 */ /* 0x000fe40000000000 */
[----:B0-----:R-:W-:Y:S02]  /*cbbe0*/  PRMT R26, R163, 0x5410, R117 ;  /* 0x00005410a31a7816 */ /* 0x001fe40000000075 */
[----:B-1----:R-:W-:-:S02]  /*cbbf0*/  PRMT R25, R162, 0x5410, R118 ;  /* 0x00005410a2197816 */ /* 0x002fc40000000076 */
[--C-:B------:R-:W-:Y:S01]  /*cbc00*/  PRMT R115, R115, 0x3340, R0.reuse ;  /* 0x0000334073737816 */ /* 0x100fe20000000000 */
[----:B------:R0:W-:Y:S01]  /*cbc10*/  STL [R1+0xca4], R24 ;  /* 0x000ca41801007387 */ /* 0x0001e20000100800 */
[----:B------:R-:W-:Y:S02]  /*cbc20*/  PRMT R114, R114, 0x3340, R0 ;  /* 0x0000334072727816 */ /* 0x000fe40000000000 */
[----:B------:R-:W-:Y:S01]  /*cbc30*/  LOP3.LUT R112, R112, 0xffff, RZ, 0xc0, !PT ;  /* 0x0000ffff70707812 */ /* 0x000fe200078ec0ff */
[----:B------:R1:W-:Y:S04]  /*cbc40*/  STL [R1+0xcb4], R25 ;  /* 0x000cb41901007387 */ /* 0x0003e80000100800 */
[----:B------:R1:W-:Y:S01]  /*cbc50*/  STL [R1+0xcb8], R26 ;  /* 0x000cb81a01007387 */ /* 0x0003e20000100800 */
[----:B0-----:R-:W-:-:S02]  /*cbc60*/  PRMT R24, R164, 0x5410, R116 ;  /* 0x00005410a4187816 */ /* 0x001fc40000000074 */
[----:B------:R-:W-:Y:S02]  /*cbc70*/  PRMT R112, R112, 0x3340, R0 ;  /* 0x0000334070707816 */ /* 0x000fe40000000000 */
[----:B-1----:R-:W-:Y:S01]  /*cbc80*/  PRMT R25, R165, 0x5410, R115 ;  /* 0x00005410a5197816 */ /* 0x002fe20000000073 */
[----:B------:R-:W-:Y:S01]  /*cbc90*/  STL [R1+0xccc], R24 ;  /* 0x000ccc1801007387 */ /* 0x000fe20000100800 */
[----:B------:R-:W-:-:S03]  /*cbca0*/  PRMT R26, R166, 0x5410, R114 ;  /* 0x00005410a61a7816 */ /* 0x000fc60000000072 */
[----:B------:R2:W-:Y:S04]  /*cbcb0*/  STL [R1+0xcdc], R25 ;  /* 0x000cdc1901007387 */ /* 0x0005e80000100800 */
[----:B------:R0:W-:Y:S01]  /*cbcc0*/  STL [R1+0xce0], R26 ;  /* 0x000ce01a01007387 */ /* 0x0001e20000100800 */
        /* <DEDUP_REMOVED lines=11> */
[----:B---3--:R-:W-:Y:S02]  /*cbd80*/  PRMT R7, R7, 0x5210, R192 ;  /* 0x0000521007077816 */ /* 0x008fe400000000c0 */
[----:B------:R-:W-:Y:S02]  /*cbd90*/  LOP3.LUT R29, R193, 0xffff, RZ, 0xc0, !PT ;  /* 0x0000ffffc11d7812 */ /* 0x000fe400078ec0ff */
[----:B----4-:R-:W-:Y:S02]  /*cbda0*/  LOP3.LUT R30, R200, 0xffff, RZ, 0xc0, !PT ;  /* 0x0000ffffc81e7812 */ /* 0x010fe400078ec0ff */
[----:B------:R-:W-:Y:S01]  /*cbdb0*/  LOP3.LUT R31, R201, 0xffff, RZ, 0xc0, !PT ;  /* 0x0000ffffc91f7812 */ /* 0x000fe200078ec0ff */
[----:B------:R-:W-:Y:S01]  /*cbdc0*/  BAR.SYNC.DEFER_BLOCKING 0x0 ;  /* 0x0000000000007b1d */ /* 0x000fe20000010000 */
[----:B--2---:R-:W-:-:S05]  /*cbdd0*/  PRMT R25, R222, 0x5410, R112 ;  /* 0x00005410de197816 */ /* 0x004fca0000000070 */
[----:B------:R-:W2:Y:S01]  /*cbde0*/  LDL.LU R222, [R1+0x540c] ;  /* 0x00540c0001de7983 */ /* 0x000ea20000300800 */
[--C-:B------:R-:W-:Y:S02]  /*cbdf0*/  PRMT R113, R113, 0x3340, R0.reuse ;  /* 0x0000334071717816 */ /* 0x100fe40000000000 */
[--C-:B------:R-:W-:Y:S02]  /*cbe00*/  PRMT R111, R111, 0x3340, R0.reuse ;  /* 0x000033406f6f7816 */ /* 0x100fe40000000000 */
[----:B------:R-:W-:Y:S02]  /*cbe10*/  PRMT R24, R168, 0x5410, R113 ;  /* 0x00005410a8187816 */ /* 0x000fe40000000071 */
[----:B------:R-:W-:-:S03]  /*cbe20*/  PRMT R110, R110, 0x3340, R0 ;  /* 0x000033406e6e7816 */ /* 0x000fc60000000000 */
[----:B------:R1:W-:Y:S01]  /*cbe30*/  STL [R1+0xcf0], R24 ;  /* 0x000cf01801007387 */ /* 0x0003e20000100800 */
[----:B------:R-:W-:Y:S02]  /*cbe40*/  PRMT R92, R92, 0x3340, R0 ;  /* 0x000033405c5c7816 */ /* 0x000fe40000000000 */
[----:B0-----:R-:W-:Y:S02]  /*cbe50*/  PRMT R26, R170, 0x5410, R110 ;  /* 0x00005410aa1a7816 */ /* 0x001fe4000000006e */
[--C-:B------:R-:W-:Y:S01]  /*cbe60*/  PRMT R93, R93, 0x3340, R0.reuse ;  /* 0x000033405d5d7816 */ /* 0x100fe20000000000 */
[----:B------:R0:W-:Y:S01]  /*cbe70*/  STL [R1+0xd00], R25 ;  /* 0x000d001901007387 */ /* 0x0001e20000100800 */
[--C-:B------:R-:W-:Y:S02]  /*cbe80*/  PRMT R94, R94, 0x3340, R0.reuse ;  /* 0x000033405e5e7816 */ /* 0x100fe40000000000 */
[----:B-1----:R-:W-:Y:S02]  /*cbe90*/  PRMT R24, R169, 0x5410, R111 ;  /* 0x00005410a9187816 */ /* 0x002fe4000000006f */
[----:B------:R-:W-:-:S03]  /*cbea0*/  PRMT R96, R96, 0x3340, R0 ;  /* 0x0000334060607816 */ /* 0x000fc60000000000 */
[----:B------:R1:W-:Y:S01]  /*cbeb0*/  STL [R1+0xd04], R24 ;  /* 0x000d041801007387 */ /* 0x0003e20000100800 */
[----:B0-----:R-:W-:-:S03]  /*cbec0*/  PRMT R25, R176, 0x5410, R92 ;  /* 0x00005410b0197816 */ /* 0x001fc6000000005c */
[----:B------:R0:W-:Y:S01]  /*cbed0*/  STL [R1+0xd18], R26 ;  /* 0x000d181a01007387 */ /* 0x0001e20000100800 */
[----:B-1----:R-:W-:-:S03]  /*cbee0*/  PRMT R24, R184, 0x5410, R93 ;  /* 0x00005410b8187816 */ /* 0x002fc6000000005d */
[----:B------:R-:W-:Y:S01]  /*cbef0*/  STL [R1+0xd28], R25 ;  /* 0x000d281901007387 */ /* 0x000fe20000100800 */
[----:B0-----:R-:W-:-:S03]  /*cbf00*/  PRMT R26, R185, 0x5410, R94 ;  /* 0x00005410b91a7816 */ /* 0x001fc6000000005e */
[----:B------:R2:W-:Y:S04]  /*cbf10*/  STL [R1+0xd2c], R24 ;  /* 0x000d2c1801007387 */ /* 0x0005e80000100800 */
[----:B------:R-:W-:Y:S01]  /*cbf20*/  STL [R1+0xd3c], R26 ;  /* 0x000d3c1a01007387 */ /* 0x000fe20000100800 */
[----:B--2---:R-:W-:-:S03]  /*cbf30*/  PRMT R24, R222, 0x5410, R96 ;  /* 0x00005410de187816 */ /* 0x004fc60000000060 */
[----:B------:R-:W2:Y:S01]  /*cbf40*/  LDL.LU R222, [R1+0x5408] ;  /* 0x0054080001de7983 */ /* 0x000ea20000300800 */
[----:B------:R-:W-:-:S04]  /*cbf50*/  PRMT R95, R95, 0x3340, R0 ;  /* 0x000033405f5f7816 */ /* 0x000fc80000000000 */
[----:B------:R-:W-:-:S05]  /*cbf60*/  PRMT R25, R186, 0x5410, R95 ;  /* 0x00005410ba197816 */ /* 0x000fca000000005f */
[----:B------:R-:W-:Y:S04]  /*cbf70*/  STL [R1+0xd4c], R25 ;  /* 0x000d4c1901007387 */ /* 0x000fe80000100800 */
[----:B------:R-:W3:Y:S04]  /*cbf80*/  LDL.LU R184, [R1+0x49bc] ;  /* 0x0049bc0001b87983 */ /* 0x000ee80000300800 */
[----:B------:R0:W-:Y:S04]  /*cbf90*/  STL [R1+0xd54], R24 ;  /* 0x000d541801007387 */ /* 0x0001e80000100800 */
[----:B------:R-:W4:Y:S04]  /*cbfa0*/  LDL.LU R185, [R1+0x49b8] ;  /* 0x0049b80001b97983 */ /* 0x000f280000300800 */
[----:B------:R-:W4:Y:S04]  /*cbfb0*/  LDL.LU R186, [R1+0x328] ;  /* 0x0003280001ba7983 */ /* 0x000f280000300800 */
[----:B------:R-:W4:Y:S01]  /*cbfc0*/  LDL.LU R194, [R1+0x324] ;  /* 0x0003240001c27983 */ /* 0x000f220000300800 */
[----:B--2---:R-:W-:-:S03]  /*cbfd0*/  LOP3.LUT R36, R222, 0xffff, RZ, 0xc0, !PT ;  /* 0x0000ffffde247812 */ /* 0x004fc600078ec0ff */
[----:B------:R-:W2:Y:S01]  /*cbfe0*/  LDL.LU R222, [R1+0x5404] ;  /* 0x0054040001de7983 */ /* 0x000ea20000300800 */
[----:B0-----:R-:W-:Y:S02]  /*cbff0*/  PRMT R24, R232, 0x4210, R29 ;  /* 0x00004210e8187816 */ /* 0x001fe4000000001d */
[----:B------:R-:W-:Y:S01]  /*cc000*/  PRMT R25, R223, 0x4210, R30 ;  /* 0x00004210df197816 */ /* 0x000fe2000000001e */
[----:B------:R-:W4:Y:S01]  /*cc010*/  LDL.LU R232, [R1+0x5400] ;  /* 0x0054000001e87983 */ /* 0x000f220000300800 */
[----:B------:R-:W-:Y:S02]  /*cc020*/  PRMT R26, R243, 0x4210, R31 ;  /* 0x00004210f31a7816 */ /* 0x000fe4000000001f */
[----:B------:R-:W-:Y:S01]  /*cc030*/  PRMT R27, R21, 0x4210, R36 ;  /* 0x00004210151b7816 */ /* 0x000fe20000000024 */
[----:B------:R-:W4:Y:S04]  /*cc040*/  LDL.LU R223, [R1+0x53fc] ;  /* 0x0053fc0001df7983 */ /* 0x000f280000300800 */
[----:B------:R-:W4:Y:S04]  /*cc050*/  LDL.LU R243, [R1+0x53f8] ;  /* 0x0053f80001f37983 */ /* 0x000f280000300800 */
[----:B------:R-:W4:Y:S04]  /*cc060*/  LDL.LU R21, [R1+0x53f4] ;  /* 0x0053f40001157983 */ /* 0x000f280000300800 */
[----:B------:R-:W-:Y:S04]  /*cc070*/  STL.64 [R1+0x40], R84 ;  /* 0x0000405401007387 */ /* 0x000fe80000100a00 */
[----:B------:R-:W-:Y:S04]  /*cc080*/  STL.64 [R1+0x48], R86 ;  /* 0x0000485601007387 */ /* 0x000fe80000100a00 */
[----:B------:R-:W4:Y:S04]  /*cc090*/  LDL.LU R192, [R1+0x49c8] ;  /* 0x0049c80001c07983 */ /* 0x000f280000300800 */
[----:B------:R-:W4:Y:S04]  /*cc0a0*/  LDL.LU R193, [R1+0x49c4] ;  /* 0x0049c40001c17983 */ /* 0x000f280000300800 */
[----:B--2---:R-:W-:Y:S01]  /*cc0b0*/  STSM.16.M88.4 [R222], R4 ;  /* 0x00000004de007844 */ /* 0x004fe20000000200 */
[----:B------:R-:W-:Y:S06]  /*cc0c0*/  BAR.SYNC.DEFER_BLOCKING 0x0 ;  /* 0x0000000000007b1d */ /* 0x000fec0000010000 */
[----:B------:R-:W0:Y:S02]  /*cc0d0*/  LDS.128 R4, [R167] ;  /* 0x00000000a7047984 */ /* 0x000e240000000c00 */
[----:B------:R-:W-:Y:S06]  /*cc0e0*/  BAR.SYNC.DEFER_BLOCKING 0x0 ;  /* 0x0000000000007b1d */ /* 0x000fec0000010000 */
[----:B0-----:R0:W-:Y:S04]  /*cc0f0*/  STL.64 [R1+0x30], R4 ;  /* 0x0000300401007387 */ /* 0x0011e80000100a00 */
[----:B------:R1:W-:Y:S04]  /*cc100*/  STL.64 [R1+0x38], R6 ;  /* 0x0000380601007387 */ /* 0x0003e80000100a00 */
[----:B------:R-:W2:Y:S04]  /*cc110*/  LDL.LU R200, [R1+0x4830] ;  /* 0x0048300001c87983 */ /* 0x000ea80000300800 */
[----:B------:R-:W2:Y:S04]  /*cc120*/  LDL.LU R201, [R1+0x482c] ;  /* 0x00482c0001c97983 */ /* 0x000ea80000300800 */
[----:B------:R4:W-:Y:S01]  /*cc130*/  STSM.16.M88.4 [R222], R24 ;  /* 0x00000018de007844 */ /* 0x0009e20000000200 */
[----:B------:R-:W-:Y:S01]  /*cc140*/  BAR.SYNC.DEFER_BLOCKING 0x0 ;  /* 0x0000000000007b1d */ /* 0x000fe20000010000 */
[----:B0-----:R-:W-:-:S02]  /*cc150*/  PRMT R4, R133, 0x5210, R29 ;  /* 0x0000521085047816 */ /* 0x001fc4000000001d */
[----:B------:R-:W-:-:S03]  /*cc160*/  PRMT R5, R83, 0x5210, R30 ;  /* 0x0000521053057816 */ /* 0x000fc6000000001e */
[----:B------:R-:W0:Y:S01]  /*cc170*/  LDS.128 R84, [R167] ;  /* 0x00000000a7547984 */ /* 0x000e220000000c00 */
[----:B-1----:R-:W-:Y:S02]  /*cc180*/  PRMT R6, R82, 0x5210, R31 ;  /* 0x0000521052067816 */ /* 0x002fe4000000001f */
[----:B------:R-:W-:Y:S01]  /*cc190*/  PRMT R7, R88, 0x5210, R36 ;  /* 0x0000521058077816 */ /* 0x000fe20000000024 */
[----:B------:R-:W-:Y:S06]  /*cc1a0*/  BAR.SYNC.DEFER_BLOCKING 0x0 ;  /* 0x0000000000007b1d */ /* 0x000fec0000010000 */
[----:B------:R-:W-:Y:S02]  /*cc1b0*/  STSM.16.M88.4 [R222], R4 ;  /* 0x00000004de007844 */ /* 0x000fe40000000200 */
[----:B------:R-:W-:Y:S06]  /*cc1c0*/  BAR.SYNC.DEFER_BLOCKING 0x0 ;  /* 0x0000000000007b1d */ /* 0x000fec0000010000 */
[----:B------:R-:W1:Y:S01]  /*cc1d0*/  LDS.128 R4, [R167] ;  /* 0x00000000a7047984 */ /* 0x000e620000000c00 */
[----:B---3--:R-:W-:-:S02]  /*cc1e0*/  LOP3.LUT R29, R184, 0xffff, RZ, 0xc0, !PT ;  /* 0x0000ffffb81d7812 */ /* 0x008fc400078ec0ff */
[----:B----4-:R-:W-:Y:S02]  /*cc1f0*/  LOP3.LUT R30, R185, 0xffff, RZ, 0xc0, !PT ;  /* 0x0000ffffb91e7812 */ /* 0x010fe400078ec0ff */
[----:B------:R-:W-:Y:S02]  /*cc200*/  LOP3.LUT R31, R186, 0xffff, RZ, 0xc0, !PT ;  /* 0x0000ffffba1f7812 */ /* 0x000fe400078ec0ff */
[----:B------:R-:W-:Y:S02]  /*cc210*/  LOP3.LUT R36, R194, 0xffff, RZ, 0xc0, !PT ;  /* 0x0000ffffc2247812 */ /* 0x000fe400078ec0ff */
[----:B------:R-:W-:Y:S02]  /*cc220*/  PRMT R24, R22, 0x4210, R29 ;  /* 0x0000421016187816 */ /* 0x000fe4000000001d */
[----:B------:R-:W3:Y:S01]  /*cc230*/  LDL.LU R22, [R1+0x53f0] ;  /* 0x0053f00001167983 */ /* 0x000ee20000300800 */
[----:B------:R-:W-:Y:S02]  /*cc240*/  PRMT R25, R14, 0x4210, R30 ;  /* 0x000042100e197816 */ /* 0x000fe4000000001e */
[----:B------:R-:W-:Y:S01]  /*cc250*/  PRMT R26, R247, 0x4210, R31 ;  /* 0x00004210f71a7816 */ /* 0x000fe2000000001f */
[----:B------:R-:W4:Y:S01]  /*cc260*/  LDL.LU R14, [R1+0x53ec] ;  /* 0x0053ec00010e7983 */ /* 0x000f220000300800 */
[----:B------:R-:W-:-:S03]  /*cc270*/  PRMT R27, R229, 0x4210, R36 ;  /* 0x00004210e51b7816 */ /* 0x000fc60000000024 */
[----:B------:R-:W3:Y:S04]  /*cc280*/  LDL.LU R247, [R1+0x53e8] ;  /* 0x0053e80001f77983 */ /* 0x000ee80000300800 */
[----:B------:R-:W4:Y:S04]  /*cc290*/  LDL.LU R229, [R1+0x53e4] ;  /* 0x0053e40001e57983 */ /* 0x000f280000300800 */
[----:B0-----:R-:W-:Y:S04]  /*cc2a0*/  STL.64 [R1+0x20], R84 ;  /* 0x0000205401007387 */ /* 0x001fe80000100a00 */
[----:B------:R-:W-:Y:S04]  /*cc2b0*/  STL.64 [R1+0x28], R86 ;  /* 0x0000285601007387 */ /* 0x000fe80000100a00 */
[----:B------:R-:W3:Y:S04]  /*cc2c0*/  LDL.LU R184, [R1+0x49dc] ;  /* 0x0049dc0001b87983 */ /* 0x000ee80000300800 */
[----:B------:R-:W4:Y:S04]  /*cc2d0*/  LDL.LU R185, [R1+0x49d4] ;  /* 0x0049d40001b97983 */ /* 0x000f280000300800 */
[----:B-1----:R-:W-:Y:S04]  /*cc2e0*/  STL.64 [R1+0x10], R4 ;  /* 0x0000100401007387 */ /* 0x002fe80000100a00 */
[----:B------:R-:W-:Y:S04]  /*cc2f0*/  STL.64 [R1+0x18], R6 ;  /* 0x0000180601007387 */ /* 0x000fe80000100a00 */
[----:B------:R-:W4:Y:S04]  /*cc300*/  LDL.LU R186, [R1+0x4874] ;  /* 0x0048740001ba7983 */ /* 0x000f280000300800 */
[----:B------:R-:W4:Y:S01]  /*cc310*/  LDL.LU R194, [R1+0x4864] ;  /* 0x0048640001c27983 */ /* 0x000f220000300800 */
[----:B------:R-:W-:Y:S06]  /*cc320*/  BAR.SYNC.DEFER_BLOCKING 0x0 ;  /* 0x0000000000007b1d */ /* 0x000fec0000010000 */
[----:B------:R0:W-:Y:S02]  /*cc330*/  STSM.16.M88.4 [R222], R24 ;  /* 0x00000018de007844 */ /* 0x0001e40000000200 */
[----:B------:R-:W-:Y:S06]  /*cc340*/  BAR.SYNC.DEFER_BLOCKING 0x0 ;  /* 0x0000000000007b1d */ /* 0x000fec0000010000 */
[----:B------:R-:W1:Y:S01]  /*cc350*/  LDS.128 R4, [R167] ;  /* 0x00000000a7047984 */ /* 0x000e620000000c00 */
[----:B0-----:R-:W-:-:S02]  /*cc360*/  PRMT R24, R80, 0x5210, R29 ;  /* 0x0000521050187816 */ /* 0x001fc4000000001d */
[----:B------:R-:W-:Y:S02]  /*cc370*/  PRMT R25, R28, 0x5210, R30 ;  /* 0x000052101c197816 */ /* 0x000fe4000000001e */
[----:B------:R-:W-:Y:S02]  /*cc380*/  PRMT R26, R81, 0x5210, R31 ;  /* 0x00005210511a7816 */ /* 0x000fe4000000001f */
[----:B------:R-:W-:Y:S01]  /*cc390*/  PRMT R27, R89, 0x5210, R36 ;  /* 0x00005210591b7816 */ /* 0x000fe20000000024 */
[----:B------:R-:W-:Y:S01]  /*cc3a0*/  BAR.SYNC.DEFER_BLOCKING 0x0 ;  /* 0x0000000000007b1d */ /* 0x000fe20000010000 */
[----:B------:R-:W-:Y:S02]  /*cc3b0*/  LOP3.LUT R36, R192, 0xffff, RZ, 0xc0, !PT ;  /* 0x0000ffffc0247812 */ /* 0x000fe400078ec0ff */
[----:B------:R-:W-:Y:S02]  /*cc3c0*/  LOP3.LUT R37, R193, 0xffff, RZ, 0xc0, !PT ;  /* 0x0000ffffc1257812 */ /* 0x000fe400078ec0ff */
[----:B------:R-:W-:-:S02]  /*cc3d0*/  PRMT R28, R19, 0x4210, R36 ;  /* 0x00004210131c7816 */ /* 0x000fc40000000024 */
[----:B------:R-:W-:Y:S01]  /*cc3e0*/  PRMT R29, R12, 0x4210, R37 ;  /* 0x000042100c1d7816 */ /* 0x000fe20000000025 */
[----:B------:R-:W4:Y:S04]  /*cc3f0*/  LDL.LU R19, [R1+0x53e0] ;  /* 0x0053e00001137983 */ /* 0x000f280000300800 */
[----:B------:R-:W4:Y:S04]  /*cc400*/  LDL.LU R12, [R1+0x53dc] ;  /* 0x0053dc00010c7983 */ /* 0x000f280000300800 */
[----:B------:R0:W-:Y:S01]  /*cc410*/  STSM.16.M88.4 [R222], R24 ;  /* 0x00000018de007844 */ /* 0x0001e20000000200 */
[----:B--2---:R-:W-:-:S02]  /*cc420*/  LOP3.LUT R38, R200, 0xffff, RZ, 0xc0, !PT ;  /* 0x0000ffffc8267812 */ /* 0x004fc400078ec0ff */
[----:B------:R-:W-:Y:S02]  /*cc430*/  LOP3.LUT R39, R201, 0xffff, RZ, 0xc0, !PT ;  /* 0x0000ffffc9277812 */ /* 0x000fe400078ec0ff */
[----:B------:R-:W-:Y:S02]  /*cc440*/  PRMT R30, R226, 0x4210, R38 ;  /* 0x00004210e21e7816 */ /* 0x000fe40000000026 */
[----:B------:R-:W2:Y:S01]  /*cc450*/  LDL.LU R226, [R1+0x53d8] ;  /* 0x0053d80001e27983 */ /* 0x000ea20000300800 */
[----:B------:R-:W-:Y:S01]  /*cc460*/  PRMT R31, R251, 0x4210, R39 ;  /* 0x00004210fb1f7816 */ /* 0x000fe20000000027 */
[----:B------:R-:W-:Y:S06]  /*cc470*/  BAR.SYNC.DEFER_BLOCKING 0x0 ;  /* 0x0000000000007b1d */ /* 0x000fec0000010000 */
[----:B------:R-:W2:Y:S04]  /*cc480*/  LDL.LU R251, [R1+0x53d4] ;  /* 0x0053d40001fb7983 */ /* 0x000ea80000300800 */
[----:B------:R-:W2:Y:S04]  /*cc490*/  LDL.LU R192, [R1+0x49e8] ;  /* 0x0049e80001c07983 */ /* 0x000ea80000300800 */
[----:B------:R-:W2:Y:S04]  /*cc4a0*/  LDL.LU R193, [R1+0x49e4] ;  /* 0x0049e40001c17983 */ /* 0x000ea80000300800 */
[----:B-1----:R-:W-:Y:S04]  /*cc4b0*/  STL.64 [R1], R4 ;  /* 0x0000000401007387 */ /* 0x002fe80000100a00 */
[----:B------:R-:W-:Y:S04]  /*cc4c0*/  STL.64 [R1+0x8], R6 ;  /* 0x0000080601007387 */ /* 0x000fe80000100a00 */
[----:B------:R-:W-:Y:S01]  /*cc4d0*/  LDS.128 R4, [R167] ;  /* 0x00000000a7047984 */ /* 0x000fe20000000c00 */
[----:B------:R-:W-:Y:S06]  /*cc4e0*/  BAR.SYNC.DEFER_BLOCKING 0x0 ;  /* 0x0000000000007b1d */ /* 0x000fec0000010000 */
[----:B------:R-:W2:Y:S04]  /*cc4f0*/  LDL.LU R200, [R1+0x489c] ;  /* 0x00489c0001c87983 */ /* 0x000ea80000300800 */
[----:B------:R-:W2:Y:S04]  /*cc500*/  LDL.LU R201, [R1+0x4878] ;  /* 0x0048780001c97983 */ /* 0x000ea80000300800 */
[----:B------:R1:W-:Y:S01]  /*cc510*/  STSM.16.M88.4 [R222], R28 ;  /* 0x0000001cde007844 */ /* 0x0003e20000000200 */
[----:B0-----:R-:W-:-:S02]  /*cc520*/  PRMT R24, R76, 0x5210, R36 ;  /* 0x000052104c187816 */ /* 0x001fc40000000024 */
[----:B------:R-:W-:Y:S02]  /*cc530*/  PRMT R25, R77, 0x5210, R37 ;  /* 0x000052104d197816 */ /* 0x000fe40000000025 */
[----:B------:R-:W-:Y:S02]  /*cc540*/  PRMT R26, R78, 0x5210, R38 ;  /* 0x000052104e1a7816 */ /* 0x000fe40000000026 */
[----:B------:R-:W-:Y:S01]  /*cc550*/  PRMT R27, R79, 0x5210, R39 ;  /* 0x000052104f1b7816 */ /* 0x000fe20000000027 */
[----:B------:R-:W-:Y:S06]  /*cc560*/  BAR.SYNC.DEFER_BLOCKING 0x0 ;  /* 0x0000000000007b1d */ /* 0x000fec0000010000 */
[----:B------:R-:W0:Y:S02]  /*cc570*/  LDS.128 R76, [R167] ;  /* 0x00000000a74c7984 */ /* 0x000e240000000c00 */
[----:B------:R-:W-:Y:S06]  /*cc580*/  BAR.SYNC.DEFER_BLOCKING 0x0 ;  /* 0x0000000000007b1d */ /* 0x000fec0000010000 */
[----:B------:R-:W-:Y:S02]  /*cc590*/  STSM.16.M88.4 [R222], R24 ;  /* 0x00000018de007844 */ /* 0x000fe40000000200 */
[----:B------:R-:W-:Y:S06]  /*cc5a0*/  BAR.SYNC.DEFER_BLOCKING 0x0 ;  /* 0x0000000000007b1d */ /* 0x000fec0000010000 */
[----:B------:R-:W0:Y:S01]  /*cc5b0*/  LDS.128 R24, [R167] ;  /* 0x00000000a7187984 */ /* 0x000e220000000c00 */
[----:B---3--:R-:W-:-:S02]  /*cc5c0*/  LOP3.LUT R36, R184, 0xffff, RZ, 0xc0, !PT ;  /* 0x0000ffffb8247812 */ /* 0x008fc400078ec0ff */
[----:B----4-:R-:W-:Y:S02]  /*cc5d0*/  LOP3.LUT R37, R185, 0xffff, RZ, 0xc0, !PT ;  /* 0x0000ffffb9257812 */ /* 0x010fe400078ec0ff */
[----:B------:R-:W-:Y:S02]  /*cc5e0*/  LOP3.LUT R38, R186, 0xffff, RZ, 0xc0, !PT ;  /* 0x0000ffffba267812 */ /* 0x000fe400078ec0ff */
[----:B------:R-:W-:Y:S02]  /*cc5f0*/  LOP3.LUT R39, R194, 0xffff, RZ, 0xc0, !PT ;  /* 0x0000ffffc2277812 */ /* 0x000fe400078ec0ff */
[----:B-1----:R-:W-:Y:S02]  /*cc600*/  PRMT R28, R245, 0x4210, R36 ;  /* 0x00004210f51c7816 */ /* 0x002fe40000000024 */
        /* <DEDUP_REMOVED lines=11> */
[----:B------:R0:W-:Y:S04]  /*cc6c0*/  STL.64 [R1+0x70], R24 ;  /* 0x0000701801007387 */ /* 0x0001e80000100a00 */
[----:B------:R1:W-:Y:S04]  /*cc6d0*/  STL.64 [R1+0x78], R26 ;  /* 0x0000781a01007387 */ /* 0x0003e80000100a00 */
[----:B------:R-:W4:Y:S04]  /*cc6e0*/  LDL.LU R186, [R1+0x48a8] ;  /* 0x0048a80001ba7983 */ /* 0x000f280000300800 */
[----:B------:R-:W4:Y:S01]  /*cc6f0*/  LDL.LU R194, [R1+0x48a4] ;  /* 0x0048a40001c27983 */ /* 0x000f220000300800 */
[----:B------:R-:W-:Y:S06]  /*cc700*/  BAR.SYNC.DEFER_BLOCKING 0x0 ;  /* 0x0000000000007b1d */ /* 0x000fec0000010000 */
[----:B------:R2:W-:Y:S02]  /*cc710*/  STSM.16.M88.4 [R222], R28 ;  /* 0x0000001cde007844 */ /* 0x0005e40000000200 */
        /* <DEDUP_REMOVED lines=10> */
[----:B--2---:R-:W-:-:S02]  /*cc7c0*/  LOP3.LUT R36, R192, 0xffff, RZ, 0xc0, !PT ;  /* 0x0000ffffc0247812 */ /* 0x004fc400078ec0ff */
[----:B------:R-:W-:Y:S02]  /*cc7d0*/  LOP3.LUT R37, R193, 0xffff, RZ, 0xc0, !PT ;  /* 0x0000ffffc1257812 */ /* 0x000fe400078ec0ff */
[----:B------:R-:W-:Y:S02]  /*cc7e0*/  PRMT R28, R221, 0x4210, R36 ;  /* 0x00004210dd1c7816 */ /* 0x000fe40000000024 */
[----:B------:R-:W2:Y:S01]  /*cc7f0*/  LDL.LU R221, [R1+0x53c0] ;  /* 0x0053c00001dd7983 */ /* 0x000ea20000300800 */
[----:B------:R-:W-:-:S03]  /*cc800*/  PRMT R29, R249, 0x4210, R37 ;  /* 0x00004210f91d7816 */ /* 0x000fc60000000025 */
[----:B------:R-:W2:Y:S01]  /*cc810*/  LDL.LU R249, [R1+0x53bc] ;  /* 0x0053bc0001f97983 */ /* 0x000ea20000300800 */
[----:B------:R-:W-:Y:S02]  /*cc820*/  LOP3.LUT R38, R200, 0xffff, RZ, 0xc0, !PT ;  /* 0x0000ffffc8267812 */ /* 0x000fe400078ec0ff */
[----:B------:R-:W-:Y:S02]  /*cc830*/  LOP3.LUT R39, R201, 0xffff, RZ, 0xc0, !PT ;  /* 0x0000ffffc9277812 */ /* 0x000fe400078ec0ff */
[----:B------:R-:W-:Y:S02]  /*cc840*/  PRMT R30, R235, 0x4210, R38 ;  /* 0x00004210eb1e7816 */ /* 0x000fe40000000026 */
[----:B------:R-:W2:Y:S01]  /*cc850*/  LDL.LU R235, [R1+0x53b8] ;  /* 0x0053b80001eb7983 */ /* 0x000ea20000300800 */
[----:B------:R-:W-:Y:S01]  /*cc860*/  PRMT R31, R16, 0x4210, R39 ;  /* 0x00004210101f7816 */ /* 0x000fe20000000027 */
[----:B------:R-:W-:Y:S06]  /*cc870*/  BAR.SYNC.DEFER_BLOCKING 0x0 ;  /* 0x0000000000007b1d */ /* 0x000fec0000010000 */
[----:B------:R-:W2:Y:S04]  /*cc880*/  LDL.LU R16, [R1+0x53b4] ;  /* 0x0053b40001107983 */ /* 0x000ea80000300800 */
[----:B0-----:R-:W-:Y:S04]  /*cc890*/  STL.64 [R1+0x60], R76 ;  /* 0x0000604c01007387 */ /* 0x001fe80000100a00 */
[----:B------:R-:W-:Y:S04]  /*cc8a0*/  STL.64 [R1+0x68], R78 ;  /* 0x0000684e01007387 */ /* 0x000fe80000100a00 */
[----:B------:R-:W2:Y:S04]  /*cc8b0*/  LDL.LU R192, [R1+0x4a1c] ;  /* 0x004a1c0001c07983 */ /* 0x000ea80000300800 */
[----:B------:R-:W2:Y:S04]  /*cc8c0*/  LDL.LU R193, [R1+0x4a18] ;  /* 0x004a180001c17983 */ /* 0x000ea80000300800 */
[----:B------:R-:W-:Y:S04]  /*cc8d0*/  STSM.16.M88.4 [R222], R28 ;  /* 0x0000001cde007844 */ /* 0x000fe80000000200 */
[----:B-1----:R0:W-:Y:S04]  /*cc8e0*/  STL.64 [R1+0x50], R24 ;  /* 0x0000501801007387 */ /* 0x0021e80000100a00 */
[----:B------:R1:W-:Y:S04]  /*cc8f0*/  STL.64 [R1+0x58], R26 ;  /* 0x0000581a01007387 */ /* 0x0003e80000100a00 */
[----:B------:R-:W2:Y:S04]  /*cc900*/  LDL.LU R200, [R1+0x48e0] ;  /* 0x0048e00001c87983 */ /* 0x000ea80000300800 */
[----:B------:R-:W2:Y:S01]  /*cc910*/  LDL.LU R201, [R1+0x48dc] ;  /* 0x0048dc0001c97983 */ /* 0x000ea20000300800 */
[----:B0-----:R-:W-:Y:S01]  /*cc920*/  PRMT R25, R72, 0x5210, R37 ;  /* 0x0000521048197816 */ /* 0x001fe20000000025 */
[----:B------:R-:W-:Y:S01]  /*cc930*/  BAR.SYNC.DEFER_BLOCKING 0x0 ;  /* 0x0000000000007b1d */ /* 0x000fe20000010000 */
[----:B------:R-:W-:-:S02]  /*cc940*/  PRMT R24, R32, 0x5210, R36 ;  /* 0x0000521020187816 */ /* 0x000fc40000000024 */
[----:B-1----:R-:W-:-:S03]  /*cc950*/  PRMT R26, R71, 0x5210, R38 ;  /* 0x00005210471a7816 */ /* 0x002fc60000000026 */
[----:B------:R-:W0:Y:S01]  /*cc960*/  LDS.128 R72, [R167] ;  /* 0x00000000a7487984 */ /* 0x000e220000000c00 */
[----:B------:R-:W-:Y:S01]  /*cc970*/  PRMT R27, R91, 0x5210, R39 ;  /* 0x000052105b1b7816 */ /* 0x000fe20000000027 */
[----:B------:R-:W-:Y:S06]  /*cc980*/  BAR.SYNC.DEFER_BLOCKING 0x0 ;  /* 0x0000000000007b1d */ /* 0x000fec0000010000 */
[----:B------:R-:W-:Y:S02]  /*cc990*/  STSM.16.M88.4 [R222], R24 ;  /* 0x00000018de007844 */ /* 0x000fe40000000200 */
[----:B------:R-:W-:Y:S06]  /*cc9a0*/  BAR.SYNC.DEFER_BLOCKING 0x0 ;  /* 0x0000000000007b1d */ /* 0x000fec0000010000 */
[----:B------:R-:W1:Y:S01]  /*cc9b0*/  LDS.128 R24, [R167] ;  /* 0x00000000a7187984 */ /* 0x000e620000000c00 */
[----:B---3--:R-:W-:-:S02]  /*cc9c0*/  LOP3.LUT R32, R184, 0xffff, RZ, 0xc0, !PT ;  /* 0x0000ffffb8207812 */ /* 0x008fc400078ec0ff */
[----:B----4-:R-:W-:Y:S02]  /*cc9d0*/  LOP3.LUT R36, R185, 0xffff, RZ, 0xc0, !PT ;  /* 0x0000ffffb9247812 */ /* 0x010fe400078ec0ff */
[----:B------:R-:W-:Y:S02]  /*cc9e0*/  PRMT R28, R18, 0x4210, R32 ;  /* 0x00004210121c7816 */ /* 0x000fe40000000020 */
[----:B------:R-:W3:Y:S01]  /*cc9f0*/  LDL.LU R18, [R1+0x53b0] ;  /* 0x0053b00001127983 */ /* 0x000ee20000300800 */
[----:B------:R-:W-:-:S03]  /*cca00*/  PRMT R29, R17, 0x4210, R36 ;  /* 0x00004210111d7816 */ /* 0x000fc60000000024 */
[----:B------:R-:W4:Y:S01]  /*cca10*/  LDL.LU R17, [R1+0x53ac] ;  /* 0x0053ac0001117983 */ /* 0x000f220000300800 */
[----:B------:R-:W-:Y:S02]  /*cca20*/  LOP3.LUT R37, R186, 0xffff, RZ, 0xc0, !PT ;  /* 0x0000ffffba257812 */ /* 0x000fe400078ec0ff */
[----:B------:R-:W-:Y:S02]  /*cca30*/  LOP3.LUT R38, R194, 0xffff, RZ, 0xc0, !PT ;  /* 0x0000ffffc2267812 */ /* 0x000fe400078ec0ff */
[----:B------:R-:W-:Y:S02]  /*cca40*/  PRMT R30, R216, 0x4210, R37 ;  /* 0x00004210d81e7816 */ /* 0x000fe40000000025 */
[----:B------:R-:W3:Y:S01]  /*cca50*/  LDL.LU R216, [R1+0x53a8] ;  /* 0x0053a80001d87983 */ /* 0x000ee20000300800 */
[----:B------:R-:W-:-:S03]  /*cca60*/  PRMT R31, R218, 0x4210, R38 ;  /* 0x00004210da1f7816 */ /* 0x000fc60000000026 */
[----:B------:R-:W4:Y:S04]  /*cca70*/  LDL.LU R218, [R1+0x53a4] ;  /* 0x0053a40001da7983 */ /* 0x000f280000300800 */
[----:B0-----:R-:W-:Y:S04]  /*cca80*/  STL.64 [R1+0xd0], R72 ;  /* 0x0000d04801007387 */ /* 0x001fe80000100a00 */
[----:B------:R-:W-:Y:S04]  /*cca90*/  STL.64 [R1+0xd8], R74 ;  /* 0x0000d84a01007387 */ /* 0x000fe80000100a00 */
[----:B------:R-:W3:Y:S04]  /*ccaa0*/  LDL.LU R184, [R1+0x4a30] ;  /* 0x004a300001b87983 */ /* 0x000ee80000300800 */
[----:B------:R-:W4:Y:S04]  /*ccab0*/  LDL.LU R185, [R1+0x4a2c] ;  /* 0x004a2c0001b97983 */ /* 0x000f280000300800 */
[----:B-1----:R0:W-:Y:S04]  /*ccac0*/  STL.64 [R1+0xc0], R24 ;  /* 0x0000c01801007387 */ /* 0x0021e80000100a00 */
[----:B------:R1:W-:Y:S04]  /*ccad0*/  STL.64 [R1+0xc8], R26 ;  /* 0x0000c81a01007387 */ /* 0x0003e80000100a00 */
[----:B------:R-:W4:Y:S04]  /*ccae0*/  LDL.LU R186, [R1+0x48f0] ;  /* 0x0048f00001ba7983 */ /* 0x000f280000300800 */
[----:B------:R-:W4:Y:S01]  /*ccaf0*/  LDL.LU R194, [R1+0x48ec] ;  /* 0x0048ec0001c27983 */ /* 0x000f220000300800 */
[----:B------:R-:W-:Y:S06]  /*ccb00*/  BAR.SYNC.DEFER_BLOCKING 0x0 ;  /* 0x0000000000007b1d */ /* 0x000fec0000010000 */
[----:B------:R2:W-:Y:S01]  /*ccb10*/  STSM.16.M88.4 [R222], R28 ;  /* 0x0000001cde007844 */ /* 0x0005e20000000200 */
[----:B0-----:R-:W-:-:S02]  /*ccb20*/  PRMT R25, R33, 0x5210, R36 ;  /* 0x0000521021197816 */ /* 0x001fc40000000024 */
[----:B-1----:R-:W-:Y:S02]  /*ccb30*/  PRMT R26, R35, 0x5210, R37 ;  /* 0x00005210231a7816 */ /* 0x002fe40000000025 */
[----:B------:R-:W-:Y:S01]  /*ccb40*/  PRMT R27, R140, 0x5210, R38 ;  /* 0x000052108c1b7816 */ /* 0x000fe20000000026 */
[----:B------:R-:W-:Y:S01]  /*ccb50*/  BAR.SYNC.DEFER_BLOCKING 0x0 ;  /* 0x0000000000007b1d */ /* 0x000fe20000010000 */
[----:B------:R-:W-:-:S05]  /*ccb60*/  PRMT R24, R34, 0x5210, R32 ;  /* 0x0000521022187816 */ /* 0x000fca0000000020 */
[----:B------:R-:W0:Y:S02]  /*ccb70*/  LDS.128 R36, [R167] ;  /* 0x00000000a7247984 */ /* 0x000e240000000c00 */
        /* <DEDUP_REMOVED lines=22> */
[----:B-1----:R0:W-:Y:S01]  /*ccce0*/  STL.64 [R1+0xa0], R24 ;  /* 0x0000a01801007387 */ /* 0x0021e20000100a00 */
[----:B------:R-:W-:Y:S06]  /*cccf0*/  BAR.SYNC.DEFER_BLOCKING 0x0 ;  /* 0x0000000000007b1d */ /* 0x000fec0000010000 */
[----:B------:R1:W-:Y:S04]  /*ccd00*/  STL.64 [R1+0xa8], R26 ;  /* 0x0000a81a01007387 */ /* 0x0003e80000100a00 */
[----:B------:R-:W2:Y:S04]  /*ccd10*/  LDL.LU R200, [R1+0x4900] ;  /* 0x0049000001c87983 */ /* 0x000ea80000300800 */
[----:B------:R-:W2:Y:S04]  /*ccd20*/  LDL.LU R201, [R1+0x48fc] ;  /* 0x0048fc0001c97983 */ /* 0x000ea80000300800 */
[----:B------:R-:W4:Y:S01]  /*ccd30*/  LDS.128 R36, [R167] ;  /* 0x00000000a7247984 */ /* 0x000f220000000c00 */
[----:B0-----:R-:W-:-:S02]  /*ccd40*/  PRMT R24, R65, 0x5210, R32 ;  /* 0x0000521041187816 */ /* 0x001fc40000000020 */
[----:B------:R-:W-:Y:S02]  /*ccd50*/  PRMT R25, R68, 0x5210, R33 ;  /* 0x0000521044197816 */ /* 0x000fe40000000021 */
[----:B-1----:R-:W-:Y:S02]  /*ccd60*/  PRMT R26, R70, 0x5210, R34 ;  /* 0x00005210461a7816 */ /* 0x002fe40000000022 */
[----:B------:R-:W-:Y:S01]  /*ccd70*/  PRMT R27, R69, 0x5210, R35 ;  /* 0x00005210451b7816 */ /* 0x000fe20000000023 */
[----:B------:R-:W-:Y:S06]  /*ccd80*/  BAR.SYNC.DEFER_BLOCKING 0x0 ;  /* 0x0000000000007b1d */ /* 0x000fec0000010000 */
[----:B------:R-:W-:Y:S02]  /*ccd90*/  STSM.16.M88.4 [R222], R24 ;  /* 0x00000018de007844 */ /* 0x000fe40000000200 */
[----:B------:R-:W-:Y:S06]  /*ccda0*/  BAR.SYNC.DEFER_BLOCKING 0x0 ;  /* 0x0000000000007b1d */ /* 0x000fec0000010000 */
[----:B------:R-:W0:Y:S01]  /*ccdb0*/  LDS.128 R24, [R167] ;  /* 0x00000000a7187984 */ /* 0x000e220000000c00 */
[----:B---3--:R-:W-:-:S02]  /*ccdc0*/  LOP3.LUT R32, R184, 0xffff, RZ, 0xc0, !PT ;  /* 0x0000ffffb8207812 */ /* 0x008fc400078ec0ff */
[----:B----4-:R-:W-:Y:S02]  /*ccdd0*/  LOP3.LUT R33, R185, 0xffff, RZ, 0xc0, !PT ;  /* 0x0000ffffb9217812 */ /* 0x010fe400078ec0ff */
[----:B------:R-:W-:Y:S02]  /*ccde0*/  PRMT R28, R234, 0x4210, R32 ;  /* 0x00004210ea1c7816 */ /* 0x000fe40000000020 */
[----:B------:R-:W3:Y:S01]  /*ccdf0*/  LDL.LU R234, [R1+0x5390] ;  /* 0x0053900001ea7983 */ /* 0x000ee20000300800 */
[----:B------:R-:W-:Y:S02]  /*cce00*/  PRMT R29, R237, 0x4210, R33 ;  /* 0x00004210ed1d7816 */ /* 0x000fe40000000021 */
[----:B------:R-:W-:Y:S01]  /*cce10*/  LOP3.LUT R34, R186, 0xffff, RZ, 0xc0, !PT ;  /* 0x0000ffffba227812 */ /* 0x000fe200078ec0ff */
[----:B------:R-:W4:Y:S01]  /*cce20*/  LDL.LU R237, [R1+0x538c] ;  /* 0x00538c0001ed7983 */ /* 0x000f220000300800 */
[----:B------:R-:W-:Y:S02]  /*cce30*/  LOP3.LUT R35, R194, 0xffff, RZ, 0xc0, !PT ;  /* 0x0000ffffc2237812 */ /* 0x000fe400078ec0ff */
[----:B------:R-:W-:-:S02]  /*cce40*/  PRMT R30, R240, 0x4210, R34 ;  /* 0x00004210f01e7816 */ /* 0x000fc40000000022 */
[----:B------:R-:W3:Y:S01]  /*cce50*/  LDL.LU R240, [R1+0x5388] ;  /* 0x0053880001f07983 */ /* 0x000ee20000300800 */
[----:B------:R-:W-:-:S03]  /*cce60*/  PRMT R31, R244, 0x4210, R35 ;  /* 0x00004210f41f7816 */ /* 0x000fc60000000023 */
[----:B------:R-:W4:Y:S04]  /*cce70*/  LDL.LU R244, [R1+0x5384] ;  /* 0x0053840001f47983 */ /* 0x000f280000300800 */
[----:B------:R-:W-:Y:S04]  /*cce80*/  STL.64 [R1+0x130], R36 ;  /* 0x0001302401007387 */ /* 0x000fe80000100a00 */
[----:B------:R-:W-:Y:S04]  /*cce90*/  STL.64 [R1+0x138], R38 ;  /* 0x0001382601007387 */ /* 0x000fe80000100a00 */
[----:B------:R-:W3:Y:S04]  /*ccea0*/  LDL.LU R184, [R1+0x4a60] ;  /* 0x004a600001b87983 */ /* 0x000ee80000300800 */
[----:B------:R-:W4:Y:S04]  /*cceb0*/  LDL.LU R185, [R1+0x4a5c] ;  /* 0x004a5c0001b97983 */ /* 0x000f280000300800 */
[----:B0-----:R0:W-:Y:S04]  /*ccec0*/  STL.64 [R1+0x120], R24 ;  /* 0x0001201801007387 */ /* 0x0011e80000100a00 */
        /* <DEDUP_REMOVED lines=18> */
[----:B------:R-:W-:Y:S01]  /*ccff0*/  PRMT R29, R246, 0x4210, R33 ;  /* 0x00004210f61d7816 */ /* 0x000fe20000000021 */
[----:B------:R-:W2:Y:S04]  /*cd000*/  LDL.LU R242, [R1+0x5380] ;  /* 0x0053800001f27983 */ /* 0x000ea80000300800 */
[----:B------:R-:W2:Y:S01]  /*cd010*/  LDL.LU R246, [R1+0x537c] ;  /* 0x00537c0001f67983 */ /* 0x000ea20000300800 */
[----:B------:R-:W-:-:S02]  /*cd020*/  LOP3.LUT R34, R200, 0xffff, RZ, 0xc0, !PT ;  /* 0x0000ffffc8227812 */ /* 0x000fc400078ec0ff */
[----:B------:R-:W-:Y:S02]  /*cd030*/  LOP3.LUT R35, R201, 0xffff, RZ, 0xc0, !PT ;  /* 0x0000ffffc9237812 */ /* 0x000fe400078ec0ff */
[----:B------:R-:W-:Y:S02]  /*cd040*/  PRMT R30, R9, 0x4210, R34 ;  /* 0x00004210091e7816 */ /* 0x000fe40000000022 */
[----:B------:R-:W-:Y:S01]  /*cd050*/  PRMT R31, R248, 0x4210, R35 ;  /* 0x00004210f81f7816 */ /* 0x000fe20000000023 */
[----:B------:R-:W-:Y:S06]  /*cd060*/  BAR.SYNC.DEFER_BLOCKING 0x0 ;  /* 0x0000000000007b1d */ /* 0x000fec0000010000 */
[----:B------:R-:W2:Y:S04]  /*cd070*/  LDL.LU R9, [R1+0x5378] ;  /* 0x0053780001097983 */ /* 0x000ea80000300800 */
[----:B------:R-:W2:Y:S04]  /*cd080*/  LDL.LU R248, [R1+0x5374] ;  /* 0x0053740001f87983 */ /* 0x000ea80000300800 */
[----:B------:R-:W-:Y:S04]  /*cd090*/  STSM.16.M88.4 [R222], R28 ;  /* 0x0000001cde007844 */ /* 0x000fe80000000200 */
[----:B0-----:R-:W-:Y:S04]  /*cd0a0*/  STL.64 [R1+0x110], R36 ;  /* 0x0001102401007387 */ /* 0x001fe80000100a00 */
[----:B------:R-:W-:Y:S01]  /*cd0b0*/  STL.64 [R1+0x118], R38 ;  /* 0x0001182601007387 */ /* 0x000fe20000100a00 */
[----:B------:R-:W-:Y:S06]  /*cd0c0*/  BAR.SYNC.DEFER_BLOCKING 0x0 ;  /* 0x0000000000007b1d */ /* 0x000fec0000010000 */
[----:B------:R-:W2:Y:S04]  /*cd0d0*/  LDL.LU R192, [R1+0x4a80] ;  /* 0x004a800001c07983 */ /* 0x000ea80000300800 */
[----:B------:R-:W2:Y:S04]  /*cd0e0*/  LDL.LU R193, [R1+0x4a74] ;  /* 0x004a740001c17983 */ /* 0x000ea80000300800 */
[----:B-1----:R0:W-:Y:S04]  /*cd0f0*/  STL.64 [R1+0x100], R24 ;  /* 0x0001001801007387 */ /* 0x0021e80000100a00 */
[----:B------:R-:W1:Y:S04]  /*cd100*/  LDS.128 R36, [R167] ;  /* 0x00000000a7247984 */ /* 0x000e680000000c00 */
[----:B------:R0:W-:Y:S04]  /*cd110*/  STL.64 [R1+0x108], R26 ;  /* 0x0001081a01007387 */ /* 0x0001e80000100a00 */
[----:B------:R-:W2:Y:S04]  /*cd120*/  LDL.LU R200, [R1+0x4934] ;  /* 0x0049340001c87983 */ /* 0x000ea80000300800 */
[----:B------:R-:W2:Y:S01]  /*cd130*/  LDL.LU R201, [R1+0x492c] ;  /* 0x00492c0001c97983 */ /* 0x000ea20000300800 */
[----:B0-----:R-:W-:-:S02]  /*cd140*/  PRMT R24, R60, 0x5210, R32 ;  /* 0x000052103c187816 */ /* 0x001fc40000000020 */
[----:B------:R-:W-:Y:S02]  /*cd150*/  PRMT R25, R62, 0x5210, R33 ;  /* 0x000052103e197816 */ /* 0x000fe40000000021 */
[----:B------:R-:W-:Y:S02]  /*cd160*/  PRMT R26, R64, 0x5210, R34 ;  /* 0x00005210401a7816 */ /* 0x000fe40000000022 */
[----:B------:R-:W-:Y:S01]  /*cd170*/  PRMT R27, R138, 0x5210, R35 ;  /* 0x000052108a1b7816 */ /* 0x000fe20000000023 */
        /* <DEDUP_REMOVED lines=15> */
[----:B------:R-:W3:Y:S04]  /*cd270*/  LDL.LU R250, [R1+0x5364] ;  /* 0x0053640001fa7983 */ /* 0x000ee80000300800 */
[----:B-1----:R-:W-:Y:S04]  /*cd280*/  STL.64 [R1+0xf0], R36 ;  /* 0x0000f02401007387 */ /* 0x002fe80000100a00 */
[----:B------:R-:W-:Y:S04]  /*cd290*/  STL.64 [R1+0xf8], R38 ;  /* 0x0000f82601007387 */ /* 0x000fe80000100a00 */
[----:B------:R-:W4:Y:S04]  /*cd2a0*/  LDL.LU R184, [R1+0x4a94] ;  /* 0x004a940001b87983 */ /* 0x000f280000300800 */
[----:B------:R-:W3:Y:S04]  /*cd2b0*/  LDL.LU R185, [R1+0x4a90] ;  /* 0x004a900001b97983 */ /* 0x000ee80000300800 */
[----:B0-----:R0:W-:Y:S04]  /*cd2c0*/  STL.64 [R1+0xe0], R24 ;  /* 0x0000e01801007387 */ /* 0x0011e80000100a00 */
[----:B------:R1:W-:Y:S04]  /*cd2d0*/  STL.64 [R1+0xe8], R26 ;  /* 0x0000e81a01007387 */ /* 0x0003e80000100a00 */
[----:B------:R-:W3:Y:S04]  /*cd2e0*/  LDL.LU R186, [R1+0x494c] ;  /* 0x00494c0001ba7983 */ /* 0x000ee80000300800 */
[----:B------:R-:W3:Y:S01]  /*cd2f0*/  LDL.LU R194, [R1+0x4948] ;  /* 0x0049480001c27983 */ /* 0x000ee20000300800 */
        /* <DEDUP_REMOVED lines=22> */
[----:B------:R-:W-:-:S03]  /*cd460*/  PRMT R31, R241, 0x4210, R35 ;  /* 0x00004210f11f7816 */ /* 0x000fc60000000023 */
[----:B------:R-:W2:Y:S04]  /*cd470*/  LDL.LU R241, [R1+0x5354] ;  /* 0x0053540001f17983 */ /* 0x000ea80000300800 */
[----:B0-----:R-:W-:Y:S04]  /*cd480*/  STL.64 [R1+0x170], R36 ;  /* 0x0001702401007387 */ /* 0x001fe80000100a00 */
[----:B------:R-:W-:Y:S04]  /*cd490*/  STL.64 [R1+0x178], R38 ;  /* 0x0001782601007387 */ /* 0x000fe80000100a00 */
[----:B------:R-:W2:Y:S04]  /*cd4a0*/  LDL.LU R193, [R1+0x4ab4] ;  /* 0x004ab40001c17983 */ /* 0x000ea80000300800 */
[----:B------:R-:W2:Y:S04]  /*cd4b0*/  LDL.LU R200, [R1+0x4aac] ;  /* 0x004aac0001c87983 */ /* 0x000ea80000300800 */
[----:B-1----:R0:W-:Y:S04]  /*cd4c0*/  STL.64 [R1+0x160], R24 ;  /* 0x0001601801007387 */ /* 0x0021e80000100a00 */
[----:B------:R1:W-:Y:S04]  /*cd4d0*/  STL.64 [R1+0x168], R26 ;  /* 0x0001681a01007387 */ /* 0x0003e80000100a00 */
[----:B------:R-:W2:Y:S04]  /*cd4e0*/  LDL.LU R201, [R1+0x4960] ;  /* 0x0049600001c97983 */ /* 0x000ea80000300800 */
[----:B------:R-:W2:Y:S01]  /*cd4f0*/  LDL.LU R192, [R1+0x495c] ;  /* 0x00495c0001c07983 */ /* 0x000ea20000300800 */
[----:B------:R-:W-:Y:S01]  /*cd500*/  BAR.SYNC.DEFER_BLOCKING 0x0 ;  /* 0x0000000000007b1d */ /* 0x000fe20000010000 */
[----:B0-----:R-:W-:-:S02]  /*cd510*/  PRMT R24, R52, 0x5210, R32 ;  /* 0x0000521034187816 */ /* 0x001fc40000000020 */
[----:B------:R-:W-:Y:S02]  /*cd520*/  PRMT R25, R58, 0x5210, R33 ;  /* 0x000052103a197816 */ /* 0x000fe40000000021 */
[----:B-1----:R-:W-:Y:S02]  /*cd530*/  PRMT R26, R57, 0x5210, R34 ;  /* 0x00005210391a7816 */ /* 0x002fe40000000022 */
[----:B------:R-:W-:Y:S01]  /*cd540*/  PRMT R27, R56, 0x5210, R35 ;  /* 0x00005210381b7816 */ /* 0x000fe20000000023 */
[----:B------:R0:W-:Y:S01]  /*cd550*/  STSM.16.M88.4 [R222], R28 ;  /* 0x0000001cde007844 */ /* 0x0001e20000000200 */
[----:B------:R-:W-:Y:S01]  /*cd560*/  BAR.SYNC.DEFER_BLOCKING 0x0 ;  /* 0x0000000000007b1d */ /* 0x000fe20000010000 */
[----:B----4-:R-:W-:-:S05]  /*cd570*/  LOP3.LUT R32, R184, 0xffff, RZ, 0xc0, !PT ;  /* 0x0000ffffb8207812 */ /* 0x010fca00078ec0ff */
[----:B------:R-:W1:Y:S01]  /*cd580*/  LDS.128 R36, [R167] ;  /* 0x00000000a7247984 */ /* 0x000e620000000c00 */
[----:B---3--:R-:W-:Y:S01]  /*cd590*/  LOP3.LUT R33, R185, 0xffff, RZ, 0xc0, !PT ;  /* 0x0000ffffb9217812 */ /* 0x008fe200078ec0ff */
[----:B------:R-:W-:Y:S01]  /*cd5a0*/  BAR.SYNC.DEFER_BLOCKING 0x0 ;  /* 0x0000000000007b1d */ /* 0x000fe20000010000 */
[----:B0-----:R-:W-:Y:S02]  /*cd5b0*/  PRMT R28, R247, 0x4210, R32 ;  /* 0x00004210f71c7816 */ /* 0x001fe40000000020 */
[----:B------:R-:W-:-:S03]  /*cd5c0*/  PRMT R29, R14, 0x4210, R33 ;  /* 0x000042100e1d7816 */ /* 0x000fc60000000021 */
[----:B------:R-:W3:Y:S01]  /*cd5d0*/  LDL.LU R247, [R1+0x5350] ;  /* 0x0053500001f77983 */ /* 0x000ee20000300800 */
[----:B------:R-:W-:-:S03]  /*cd5e0*/  LOP3.LUT R34, R186, 0xffff, RZ, 0xc0, !PT ;  /* 0x0000ffffba227812 */ /* 0x000fc600078ec0ff */
[----:B------:R-:W4:Y:S01]  /*cd5f0*/  LDL.LU R14, [R1+0x534c] ;  /* 0x00534c00010e7983 */ /* 0x000f220000300800 */
[----:B------:R-:W-:Y:S02]  /*cd600*/  LOP3.LUT R35, R194, 0xffff, RZ, 0xc0, !PT ;  /* 0x0000ffffc2237812 */ /* 0x000fe400078ec0ff */
[----:B------:R-:W-:Y:S02]  /*cd610*/  PRMT R30, R22, 0x4210, R34 ;  /* 0x00004210161e7816 */ /* 0x000fe40000000022 */
[----:B------:R-:W3:Y:S01]  /*cd620*/  LDL.LU R22, [R1+0x5348] ;  /* 0x0053480001167983 */ /* 0x000ee20000300800 */
[----:B------:R-:W-:-:S03]  /*cd630*/  PRMT R31, R243, 0x4210, R35 ;  /* 0x00004210f31f7816 */ /* 0x000fc60000000023 */
[----:B------:R-:W4:Y:S04]  /*cd640*/  LDL.LU R243, [R1+0x5344] ;  /* 0x0053440001f37983 */ /* 0x000f280000300800 */
[----:B------:R-:W3:Y:S04]  /*cd650*/  LDL.LU R194, [R1+0x4ac8] ;  /* 0x004ac80001c27983 */ /* 0x000ee80000300800 */
[----:B------:R-:W-:Y:S01]  /*cd660*/  STSM.16.M88.4 [R222], R24 ;  /* 0x00000018de007844 */ /* 0x000fe20000000200 */
[----:B------:R-:W-:Y:S06]  /*cd670*/  BAR.SYNC.DEFER_BLOCKING 0x0 ;  /* 0x0000000000007b1d */ /* 0x000fec0000010000 */
[----:B------:R-:W0:Y:S02]  /*cd680*/  LDS.128 R24, [R167] ;  /* 0x00000000a7187984 */ /* 0x000e240000000c00 */
[----:B------:R-:W-:Y:S06]  /*cd690*/  BAR.SYNC.DEFER_BLOCKING 0x0 ;  /* 0x0000000000007b1d */ /* 0x000fec0000010000 */
[----:B------:R-:W-:Y:S04]  /*cd6a0*/  STSM.16.M88.4 [R222], R28 ;  /* 0x0000001cde007844 */ /* 0x000fe80000000200 */
[----:B-1----:R-:W-:Y:S04]  /*cd6b0*/  STL.64 [R1+0x150], R36 ;  /* 0x0001502401007387 */ /* 0x002fe80000100a00 */
[----:B------:R-:W-:Y:S01]  /*cd6c0*/  STL.64 [R1+0x158], R38 ;  /* 0x0001582601007387 */ /* 0x000fe20000100a00 */
[----:B------:R-:W-:Y:S06]  /*cd6d0*/  BAR.SYNC.DEFER_BLOCKING 0x0 ;  /* 0x0000000000007b1d */ /* 0x000fec0000010000 */
[----:B------:R-:W1:Y:S04]  /*cd6e0*/  LDS.128 R36, [R167] ;  /* 0x00000000a7247984 */ /* 0x000e680000000c00 */
[----:B0-----:R0:W-:Y:S04]  /*cd6f0*/  STL.64 [R1+0x140], R24 ;  /* 0x0001401801007387 */ /* 0x0011e80000100a00 */
[----:B------:R1:W-:Y:S01]  /*cd700*/  STL.64 [R1+0x148], R26 ;  /* 0x0001481a01007387 */ /* 0x0003e20000100a00 */
        /* <DEDUP_REMOVED lines=8> */
[----:B--2---:R-:W-:-:S03]  /*cd790*/  LOP3.LUT R32, R193, 0xffff, RZ, 0xc0, !PT ;  /* 0x0000ffffc1207812 */ /* 0x004fc600078ec0ff */
[----:B------:R-:W2:Y:S01]  /*cd7a0*/  LDL.LU R193, [R1+0x4ad4] ;  /* 0x004ad40001c17983 */ /* 0x000ea20000300800 */
[----:B------:R-:W-:-:S03]  /*cd7b0*/  LOP3.LUT R33, R200, 0xffff, RZ, 0xc0, !PT ;  /* 0x0000ffffc8217812 */ /* 0x000fc600078ec0ff */
[----:B------:R-:W4:Y:S01]  /*cd7c0*/  LDL.LU R200, [R1+0x4984] ;  /* 0x0049840001c87983 */ /* 0x000f220000300800 */
[----:B------:R-:W-:Y:S02]  /*cd7d0*/  PRMT R28, R226, 0x4210, R32 ;  /* 0x00004210e21c7816 */ /* 0x000fe40000000020 */
[----:B------:R-:W-:Y:S02]  /*cd7e0*/  PRMT R29, R12, 0x4210, R33 ;  /* 0x000042100c1d7816 */ /* 0x000fe40000000021 */
[----:B------:R-:W-:Y:S02]  /*cd7f0*/  LOP3.LUT R34, R201, 0xffff, RZ, 0xc0, !PT ;  /* 0x0000ffffc9227812 */ /* 0x000fe400078ec0ff */
[----:B------:R-:W4:Y:S01]  /*cd800*/  LDL.LU R201, [R1+0x4980] ;  /* 0x0049800001c97983 */ /* 0x000f220000300800 */
[----:B------:R-:W-:Y:S02]  /*cd810*/  LOP3.LUT R35, R192, 0xffff, RZ, 0xc0, !PT ;  /* 0x0000ffffc0237812 */ /* 0x000fe400078ec0ff */
[----:B------:R-:W-:Y:S01]  /*cd820*/  PRMT R30, R19, 0x4210, R34 ;  /* 0x00004210131e7816 */ /* 0x000fe20000000022 */
[----:B------:R-:W4:Y:S01]  /*cd830*/  LDL.LU R226, [R1+0x5340] ;  /* 0x0053400001e27983 */ /* 0x000f220000300800 */
[----:B------:R-:W-:Y:S01]  /*cd840*/  PRMT R31, R229, 0x4210, R35 ;  /* 0x00004210e51f7816 */ /* 0x000fe20000000023 */
[----:B------:R-:W-:Y:S01]  /*cd850*/  BAR.SYNC.DEFER_BLOCKING 0x0 ;  /* 0x0000000000007b1d */ /* 0x000fe20000010000 */
[----:B------:R-:W-:-:S04]  /*cd860*/  LOP3.LUT R47, R47, 0xffff, RZ, 0xc0, !PT ;  /* 0x0000ffff2f2f7812 */ /* 0x000fc800078ec0ff */
[----:B------:R-:W-:Y:S01]  /*cd870*/  PRMT R47, R47, 0x3340, R0 ;  /* 0x000033402f2f7816 */ /* 0x000fe20000000000 */
[----:B------:R-:W4:Y:S04]  /*cd880*/  LDL.LU R12, [R1+0x533c] ;  /* 0x00533c00010c7983 */ /* 0x000f280000300800 */
[----:B------:R-:W-:Y:S01]  /*cd890*/  STSM.16.M88.4 [R222], R28 ;  /* 0x0000001cde007844 */ /* 0x000fe20000000200 */
[----:B------:R-:W-:-:S03]  /*cd8a0*/  PRMT R47, R157, 0x5410, R47 ;  /* 0x000054109d2f7816 */ /* 0x000fc6000000002f */
[----:B------:R-:W4:Y:S04]  /*cd8b0*/  LDL.LU R19, [R1+0x5338] ;  /* 0x0053380001137983 */ /* 0x000f280000300800 */
[----:B------:R-:W4:Y:S04]  /*cd8c0*/  LDL.LU R229, [R1+0x5334] ;  /* 0x0053340001e57983 */ /* 0x000f280000300800 */
[----:B------:R-:W-:Y:S04]  /*cd8d0*/  STL.64 [R1+0x1e0], R36 ;  /* 0x0001e02401007387 */ /* 0x000fe80000100a00 */
[----:B------:R-:W-:Y:S01]  /*cd8e0*/  STL.64 [R1+0x1e8], R38 ;  /* 0x0001e82601007387 */ /* 0x000fe20000100a00 */
[----:B------:R-:W-:Y:S06]  /*cd8f0*/  BAR.SYNC.DEFER_BLOCKING 0x0 ;  /* 0x0000000000007b1d */ /* 0x000fec0000010000 */
[----:B0-----:R0:W-:Y:S04]  /*cd900*/  STL.64 [R1+0x1d0], R24 ;  /* 0x0001d01801007387 */ /* 0x0011e80000100a00 */
[----:B------:R1:W-:Y:S04]  /*cd910*/  STL.64 [R1+0x1d8], R26 ;  /* 0x0001d81a01007387 */ /* 0x0003e80000100a00 */
[----:B------:R-:W4:Y:S01]  /*cd920*/  LDL.LU R177, [R1+0x4af8] ;  /* 0x004af80001b17983 */ /* 0x000f220000300800 */
[----:B0-----:R-:W-:-:S03]  /*cd930*/  PRMT R24, R47, 0x5210, R32 ;  /* 0x000052102f187816 */ /* 0x001fc60000000020 */
[----:B------:R-:W4:Y:S01]  /*cd940*/  LDL.LU R184, [R1+0x4af0] ;  /* 0x004af00001b87983 */ /* 0x000f220000300800 */
[----:B------:R-:W-:Y:S02]  /*cd950*/  PRMT R25, R49, 0x5210, R33 ;  /* 0x0000521031197816 */ /* 0x000fe40000000021 */
[----:B-1----:R-:W-:Y:S02]  /*cd960*/  PRMT R26, R51, 0x5210, R34 ;  /* 0x00005210331a7816 */ /* 0x002fe40000000022 */
[----:B------:R-:W-:Y:S02]  /*cd970*/  PRMT R27, R135, 0x5210, R35 ;  /* 0x00005210871b7816 */ /* 0x000fe40000000023 */
[----:B------:R-:W0:Y:S01]  /*cd980*/  LDS.128 R32, [R167] ;  /* 0x00000000a7207984 */ /* 0x000e220000000c00 */
[----:B------:R-:W-:Y:S01]  /*cd990*/  BAR.SYNC.DEFER_BLOCKING 0x0 ;  /* 0x0000000000007b1d */ /* 0x000fe20000010000 */
[----:B---3--:R-:W-:-:S05]  /*cd9a0*/  LOP3.LUT R29, R194, 0xffff, RZ, 0xc0, !PT ;  /* 0x0000ffffc21d7812 */ /* 0x008fca00078ec0ff */
[----:B0-----:R-:W-:Y:S04]  /*cd9b0*/  STL.64 [R1+0x1c0], R32 ;  /* 0x0001c02001007387 */ /* 0x001fe80000100a00 */
[----:B------:R-:W-:Y:S04]  /*cd9c0*/  STL.64 [R1+0x1c8], R34 ;  /* 0x0001c82201007387 */ /* 0x000fe80000100a00 */
[----:B------:R-:W3:Y:S04]  /*cd9d0*/  LDL.LU R185, [R1+0x4994] ;  /* 0x0049940001b97983 */ /* 0x000ee80000300800 */
[----:B------:R-:W3:Y:S04]  /*cd9e0*/  LDL.LU R194, [R1+0x4988] ;  /* 0x0049880001c27983 */ /* 0x000ee80000300800 */
[----:B------:R0:W-:Y:S01]  /*cd9f0*/  STSM.16.M88.4 [R222], R24 ;  /* 0x00000018de007844 */ /* 0x0001e20000000200 */
[----:B------:R-:W-:Y:S01]  /*cda00*/  BAR.SYNC.DEFER_BLOCKING 0x0 ;  /* 0x0000000000007b1d */ /* 0x000fe20000010000 */
[----:B------:R-:W-:-:S04]  /*cda10*/  LOP3.LUT R42, R42, 0xffff, RZ, 0xc0, !PT ;  /* 0x0000ffff2a2a7812 */ /* 0x000fc800078ec0ff */
[----:B------:R-:W-:-:S04]  /*cda20*/  PRMT R42, R42, 0x3340, R0 ;  /* 0x000033402a2a7816 */ /* 0x000fc80000000000 */
[----:B------:R-:W-:Y:S01]  /*cda30*/  PRMT R42, R154, 0x5410, R42 ;  /* 0x000054109a2a7816 */ /* 0x000fe2000000002a */
[----:B------:R-:W1:Y:S01]  /*cda40*/  LDS.128 R32, [R167] ;  /* 0x00000000a7207984 */ /* 0x000e620000000c00 */
[--C-:B------:R-:W-:Y:S02]  /*cda50*/  PRMT R28, R238, 0x4210, R29.reuse ;  /* 0x00004210ee1c7816 */ /* 0x100fe4000000001d */
[----:B0-----:R-:W-:Y:S01]  /*cda60*/  PRMT R24, R42, 0x5210, R29 ;  /* 0x000052102a187816 */ /* 0x001fe2000000001d */
[----:B------:R-:W3:Y:S01]  /*cda70*/  LDL.LU R238, [R1+0x5330] ;  /* 0x0053300001ee7983 */ /* 0x000ee20000300800 */
[----:B------:R-:W-:Y:S02]  /*cda80*/  LOP3.LUT R48, R48, 0xffff, RZ, 0xc0, !PT ;  /* 0x0000ffff30307812 */ /* 0x000fe400078ec0ff */
[----:B------:R-:W-:Y:S02]  /*cda90*/  LOP3.LUT R46, R46, 0xffff, RZ, 0xc0, !PT ;  /* 0x0000ffff2e2e7812 */ /* 0x000fe400078ec0ff */
[----:B------:R-:W-:-:S02]  /*cdaa0*/  PRMT R48, R48, 0x3340, R0 ;  /* 0x0000334030307816 */ /* 0x000fc40000000000 */
[----:B------:R-:W-:Y:S02]  /*cdab0*/  PRMT R46, R46, 0x3340, R0 ;  /* 0x000033402e2e7816 */ /* 0x000fe40000000000 */
[----:B------:R-:W-:Y:S02]  /*cdac0*/  PRMT R48, R155, 0x5410, R48 ;  /* 0x000054109b307816 */ /* 0x000fe40000000030 */
[----:B------:R-:W-:Y:S02]  /*cdad0*/  PRMT R46, R156, 0x5410, R46 ;  /* 0x000054109c2e7816 */ /* 0x000fe4000000002e */
[----:B--2---:R-:W-:Y:S02]  /*cdae0*/  LOP3.LUT R25, R193, 0xffff, RZ, 0xc0, !PT ;  /* 0x0000ffffc1197812 */ /* 0x004fe400078ec0ff */
[----:B----4-:R-:W-:Y:S02]  /*cdaf0*/  LOP3.LUT R26, R200, 0xffff, RZ, 0xc0, !PT ;  /* 0x0000ffffc81a7812 */ /* 0x010fe400078ec0ff */
[----:B------:R-:W-:-:S02]  /*cdb00*/  PRMT R29, R245, 0x4210, R25 ;  /* 0x00004210f51d7816 */ /* 0x000fc40000000019 */
[----:B------:R-:W-:Y:S01]  /*cdb10*/  PRMT R30, R10, 0x4210, R26 ;  /* 0x000042100a1e7816 */ /* 0x000fe2000000001a */
[----:B------:R-:W2:Y:S04]  /*cdb20*/  LDL.LU R245, [R1+0x532c] ;  /* 0x00532c0001f57983 */ /* 0x000ea80000300800 */
[----:B------:R-:W4:Y:S01]  /*cdb30*/  LDL.LU R186, [R1+0x49fc] ;  /* 0x0049fc0001ba7983 */ /* 0x000f220000300800 */
[----:B------:R-:W-:-:S03]  /*cdb40*/  LOP3.LUT R27, R201, 0xffff, RZ, 0xc0, !PT ;  /* 0x0000ffffc91b7812 */ /* 0x000fc600078ec0ff */
[----:B------:R-:W2:Y:S01]  /*cdb50*/  LDL.LU R10, [R1+0x5328] ;  /* 0x00532800010a7983 */ /* 0x000ea20000300800 */
[----:B------:R-:W-:Y:S01]  /*cdb60*/  PRMT R31, R251, 0x4210, R27 ;  /* 0x00004210fb1f7816 */ /* 0x000fe2000000001b */
[----:B------:R-:W-:Y:S06]  /*cdb70*/  BAR.SYNC.DEFER_BLOCKING 0x0 ;  /* 0x0000000000007b1d */ /* 0x000fec0000010000 */
[----:B------:R-:W2:Y:S04]  /*cdb80*/  LDL.LU R251, [R1+0x5324] ;  /* 0x0053240001fb7983 */ /* 0x000ea80000300800 */
[----:B------:R-:W2:Y:S04]  /*cdb90*/  LDL.LU R178, [R1+0x4a04] ;  /* 0x004a040001b27983 */ /* 0x000ea80000300800 */
[----:B------:R-:W2:Y:S04]  /*cdba0*/  LDL.LU R200, [R1+0x5014] ;  /* 0x0050140001c87983 */ /* 0x000ea80000300800 */
[----:B------:R-:W-:Y:S01]  /*cdbb0*/  STSM.16.M88.4 [R222], R28 ;  /* 0x0000001cde007844 */ /* 0x000fe20000000200 */
[----:B------:R-:W-:Y:S06]  /*cdbc0*/  BAR.SYNC.DEFER_BLOCKING 0x0 ;  /* 0x0000000000007b1d */ /* 0x000fec0000010000 */
[----:B------:R-:W0:Y:S04]  /*cdbd0*/  LDS.128 R28, [R167] ;  /* 0x00000000a71c7984 */ /* 0x000e280000000c00 */
[----:B-1----:R-:W-:Y:S04]  /*cdbe0*/  STL.64 [R1+0x1b0], R32 ;  /* 0x0001b02001007387 */ /* 0x002fe80000100a00 */
[----:B------:R-:W-:Y:S01]  /*cdbf0*/  STL.64 [R1+0x1b8], R34 ;  /* 0x0001b82201007387 */ /* 0x000fe20000100a00 */
[----:B------:R-:W-:-:S03]  /*cdc00*/  PRMT R25, R46, 0x5210, R25 ;  /* 0x000052102e197816 */ /* 0x000fc60000000019 */
[----:B------:R-:W2:Y:S01]  /*cdc10*/  LDL.LU R169, [R1+0x4a10] ;  /* 0x004a100001a97983 */ /* 0x000ea20000300800 */
[----:B------:R-:W-:-:S03]  /*cdc20*/  PRMT R26, R48, 0x5210, R26 ;  /* 0x00005210301a7816 */ /* 0x000fc6000000001a */
[----:B------:R-:W2:Y:S01]  /*cdc30*/  LDL.LU R201, [R1+0x500c] ;  /* 0x00500c0001c97983 */ /* 0x000ea20000300800 */
[----:B------:R-:W-:Y:S01]  /*cdc40*/  PRMT R27, R134, 0x5210, R27 ;  /* 0x00005210861b7816 */ /* 0x000fe2000000001b */
[----:B------:R-:W-:Y:S06]  /*cdc50*/  BAR.SYNC.DEFER_BLOCKING 0x0 ;  /* 0x0000000000007b1d */ /* 0x000fec0000010000 */
[----:B------:R-:W2:Y:S04]  /*cdc60*/  LDL.LU R170, [R1+0x4a14] ;  /* 0x004a140001aa7983 */ /* 0x000ea80000300800 */
[----:B------:R-:W2:Y:S04]  /*cdc70*/  LDL.LU R192, [R1+0x4ffc] ;  /* 0x004ffc0001c07983 */ /* 0x000ea80000300800 */
[----:B0-----:R0:W-:Y:S04]  /*cdc80*/  STL.64 [R1+0x1a0], R28 ;  /* 0x0001a01c01007387 */ /* 0x0011e80000100a00 */
[----:B------:R1:W-:Y:S04]  /*cdc90*/  STL.64 [R1+0x1a8], R30 ;  /* 0x0001a81e01007387 */ /* 0x0003e80000100a00 */
[----:B------:R-:W2:Y:S01]  /*cdca0*/  LDL.LU R193, [R1+0x4974] ;  /* 0x0049740001c17983 */ /* 0x000ea20000300800 */
[----:B0-----:R-:W-:-:S03]  /*cdcb0*/  LOP3.LUT R29, R177, 0xffff, RZ, 0xc0, !PT ;  /* 0x0000ffffb11d7812 */ /* 0x001fc600078ec0ff */
[----:B------:R0:W-:Y:S01]  /*cdcc0*/  STSM.16.M88.4 [R222], R24 ;  /* 0x00000018de007844 */ /* 0x0001e20000000200 */
[----:B-1----:R-:W-:Y:S01]  /*cdcd0*/  LOP3.LUT R30, R184, 0xffff, RZ, 0xc0, !PT ;  /* 0x0000ffffb81e7812 */ /* 0x002fe200078ec0ff */
[----:B------:R-:W-:Y:S01]  /*cdce0*/  BAR.SYNC.DEFER_BLOCKING 0x0 ;  /* 0x0000000000007b1d */ /* 0x000fe20000010000 */
[----:B0-----:R-:W-:Y:S02]  /*cdcf0*/  PRMT R24, R235, 0x4210, R29 ;  /* 0x00004210eb187816 */ /* 0x001fe4000000001d */
[----:B---3--:R-:W-:Y:S02]  /*cdd00*/  LOP3.LUT R31, R185, 0xffff, RZ, 0xc0, !PT ;  /* 0x0000ffffb91f7812 */ /* 0x008fe400078ec0ff */
[----:B------:R-:W-:Y:S02]  /*cdd10*/  PRMT R25, R221, 0x4210, R30 ;  /* 0x00004210dd197816 */ /* 0x000fe4000000001e */
[----:B------:R-:W-:Y:S02]  /*cdd20*/  LOP3.LUT R32, R194, 0xffff, RZ, 0xc0, !PT ;  /* 0x0000ffffc2207812 */ /* 0x000fe400078ec0ff */
[----:B------:R-:W3:Y:S01]  /*cdd30*/  LDL.LU R194, [R1+0x4a24] ;  /* 0x004a240001c27983 */ /* 0x000ee20000300800 */
[----:B------:R-:W-:-:S03]  /*cdd40*/  PRMT R26, R249, 0x4210, R31 ;  /* 0x00004210f91a7816 */ /* 0x000fc6000000001f */
[----:B------:R-:W3:Y:S01]  /*cdd50*/  LDL.LU R235, [R1+0x5320] ;  /* 0x0053200001eb7983 */ /* 0x000ee20000300800 */
[----:B------:R-:W-:-:S03]  /*cdd60*/  PRMT R27, R20, 0x4210, R32 ;  /* 0x00004210141b7816 */ /* 0x000fc60000000020 */
[----:B------:R-:W3:Y:S04]  /*cdd70*/  LDL.LU R221, [R1+0x531c] ;  /* 0x00531c0001dd7983 */ /* 0x000ee80000300800 */
[----:B------:R-:W3:Y:S04]  /*cdd80*/  LDL.LU R184, [R1+0x4a28] ;  /* 0x004a280001b87983 */ /* 0x000ee80000300800 */
[----:B------:R-:W3:Y:S04]  /*cdd90*/  LDL.LU R249, [R1+0x5318] ;  /* 0x0053180001f97983 */ /* 0x000ee80000300800 */
[----:B------:R-:W3:Y:S04]  /*cdda0*/  LDL.LU R20, [R1+0x5314] ;  /* 0x0053140001147983 */ /* 0x000ee80000300800 */
[----:B------:R-:W0:Y:S01]  /*cddb0*/  LDS.128 R36, [R167] ;  /* 0x00000000a7247984 */ /* 0x000e220000000c00 */
[----:B------:R-:W-:Y:S06]  /*cddc0*/  BAR.SYNC.DEFER_BLOCKING 0x0 ;  /* 0x0000000000007b1d */ /* 0x000fec0000010000 */
[----:B------:R-:W3:Y:S04]  /*cddd0*/  LDL.LU R185, [R1+0x4958] ;  /* 0x0049580001b97983 */ /* 0x000ee80000300800 */
[----:B------:R2:W-:Y:S01]  /*cdde0*/  STSM.16.M88.4 [R222], R24 ;  /* 0x00000018de007844 */ /* 0x0005e20000000200 */
[----:B----4-:R-:W-:-:S03]  /*cddf0*/  LOP3.LUT R28, R186, 0xffff, RZ, 0xc0, !PT ;  /* 0x0000ffffba1c7812 */ /* 0x010fc600078ec0ff */
[----:B------:R-:W4:Y:S04]  /*cde00*/  LDL.LU R186, [R1+0x4a38] ;  /* 0x004a380001ba7983 */ /* 0x000f280000300800 */
[----:B------:R-:W4:Y:S04]  /*cde10*/  LDL.LU R176, [R1+0x4a3c] ;  /* 0x004a3c0001b07983 */ /* 0x000f280000300800 */
[----:B0-----:R0:W-:Y:S04]  /*cde20*/  STL.64 [R1+0x1f0], R36 ;  /* 0x0001f02401007387 */ /* 0x0011e80000100a00 */
[----:B------:R1:W-:Y:S04]  /*cde30*/  STL.64 [R1+0x1f8], R38 ;  /* 0x0001f82601007387 */ /* 0x0003e80000100a00 */
[----:B------:R-:W4:Y:S01]  /*cde40*/  LDL.LU R177, [R1+0x4930] ;  /* 0x0049300001b17983 */ /* 0x000f220000300800 */
[----:B--2---:R-:W-:-:S03]  /*cde50*/  LOP3.LUT R24, R178, 0xffff, RZ, 0xc0, !PT ;  /* 0x0000ffffb2187812 */ /* 0x004fc600078ec0ff */
[----:B------:R-:W2:Y:S01]  /*cde60*/  LDL.LU R178, [R1+0x4a50] ;  /* 0x004a500001b27983 */ /* 0x000ea20000300800 */
[--C-:B------:R-:W-:Y:S02]  /*cde70*/  PRMT R205, R205, 0x5210, R24.reuse ;  /* 0x00005210cdcd7816 */ /* 0x100fe40000000018 */
[----:B------:R-:W-:Y:S02]  /*cde80*/  LOP3.LUT R25, R169, 0xffff, RZ, 0xc0, !PT ;  /* 0x0000ffffa9197812 */ /* 0x000fe400078ec0ff */
[----:B------:R-:W2:Y:S01]  /*cde90*/  LDL.LU R169, [R1+0x4a54] ;  /* 0x004a540001a97983 */ /* 0x000ea20000300800 */
[----:B------:R-:W-:Y:S02]  /*cdea0*/  PRMT R201, R201, 0x4210, R24 ;  /* 0x00004210c9c97816 */ /* 0x000fe40000000018 */
[----:B------:R-:W-:Y:S02]  /*cdeb0*/  PRMT R196, R196, 0x5210, R25 ;  /* 0x00005210c4c47816 */ /* 0x000fe40000000019 */
[----:B------:R-:W-:-:S02]  /*cdec0*/  LOP3.LUT R26, R170, 0xffff, RZ, 0xc0, !PT ;  /* 0x0000ffffaa1a7812 */ /* 0x000fc400078ec0ff */
[----:B------:R-:W2:Y:S01]  /*cded0*/  LDL.LU R170, [R1+0x4a6c] ;  /* 0x004a6c0001aa7983 */ /* 0x000ea20000300800 */
[----:B------:R-:W-:Y:S02]  /*cdee0*/  PRMT R192, R192, 0x4210, R25 ;  /* 0x00004210c0c07816 */ /* 0x000fe40000000019 */
[----:B------:R-:W-:Y:S02]  /*cdef0*/  PRMT R197, R197, 0x5210, R26 ;  /* 0x00005210c5c57816 */ /* 0x000fe4000000001a */
[----:B------:R-:W-:Y:S02]  /*cdf00*/  LOP3.LUT R24, R193, 0xffff, RZ, 0xc0, !PT ;  /* 0x0000ffffc1187812 */ /* 0x000fe400078ec0ff */
[----:B---3--:R-:W-:Y:S02]  /*cdf10*/  LOP3.LUT R25, R194, 0xffff, RZ, 0xc0, !PT ;  /* 0x0000ffffc2197812 */ /* 0x008fe400078ec0ff */
[----:B------:R-:W-:Y:S02]  /*cdf20*/  PRMT R194, R249, 0x4210, R24 ;  /* 0x00004210f9c27816 */ /* 0x000fe40000000018 */
[----:B------:R-:W-:-:S02]  /*cdf30*/  PRMT R193, R20, 0x4210, R26 ;  /* 0x0000421014c17816 */ /* 0x000fc4000000001a */
[----:B------:R-:W3:Y:S01]  /*cdf40*/  LDL.LU R20, [R1+0x5310] ;  /* 0x0053100001147983 */ /* 0x000ee20000300800 */
[----:B------:R-:W-:Y:S02]  /*cdf50*/  LOP3.LUT R26, R184, 0xffff, RZ, 0xc0, !PT ;  /* 0x0000ffffb81a7812 */ /* 0x000fe400078ec0ff */
[----:B------:R-:W-:Y:S01]  /*cdf60*/  PRMT R184, R221, 0x4210, R25 ;  /* 0x00004210ddb87816 */ /* 0x000fe20000000019 */
[----:B------:R-:W3:Y:S04]  /*cdf70*/  LDL.LU R166, [R1+0x4a70] ;  /* 0x004a700001a67983 */ /* 0x000ee80000300800 */
[----:B------:R-:W3:Y:S04]  /*cdf80*/  LDL.LU R249, [R1+0x530c] ;  /* 0x00530c0001f97983 */ /* 0x000ee80000300800 */
[----:B------:R-:W3:Y:S01]  /*cdf90*/  LDL.LU R221, [R1+0x5308] ;  /* 0x0053080001dd7983 */ /* 0x000ee20000300800 */
[----:B------:R-:W-:-:S02]  /*cdfa0*/  PRMT R198, R198, 0x5210, R24 ;  /* 0x00005210c6c67816 */ /* 0x000fc40000000018 */
[----:B------:R-:W-:Y:S02]  /*cdfb0*/  LOP3.LUT R24, R185, 0xffff, RZ, 0xc0, !PT ;  /* 0x0000ffffb9187812 */ /* 0x000fe400078ec0ff */
[----:B------:R-:W-:Y:S02]  /*cdfc0*/  PRMT R188, R188, 0x5210, R25 ;  /* 0x00005210bcbc7816 */ /* 0x000fe40000000019 */
[--C-:B------:R-:W-:Y:S02]  /*cdfd0*/  PRMT R185, R235, 0x4210, R26.reuse ;  /* 0x00004210ebb97816 */ /* 0x100fe4000000001a */
[----:B------:R-:W-:Y:S01]  /*cdfe0*/  PRMT R189, R189, 0x5210, R26 ;  /* 0x00005210bdbd7816 */ /* 0x000fe2000000001a */
[----:B------:R-:W3:Y:S01]  /*cdff0*/  LDL.LU R235, [R1+0x5304] ;  /* 0x0053040001eb7983 */ /* 0x000ee20000300800 */
[----:B------:R-:W-:Y:S02]  /*ce000*/  PRMT R190, R190, 0x5210, R24 ;  /* 0x00005210bebe7816 */ /* 0x000fe40000000018 */
[----:B----4-:R-:W-:-:S02]  /*ce010*/  LOP3.LUT R25, R186, 0xffff, RZ, 0xc0, !PT ;  /* 0x0000ffffba197812 */ /* 0x010fc400078ec0ff */
[----:B------:R-:W-:Y:S02]  /*ce020*/  PRMT R186, R251, 0x4210, R24 ;  /* 0x00004210fbba7816 */ /* 0x000fe40000000018 */
[----:B------:R-:W-:Y:S01]  /*ce030*/  LOP3.LUT R26, R176, 0xffff, RZ, 0xc0, !PT ;  /* 0x0000ffffb01a7812 */ /* 0x000fe200078ec0ff */
[----:B------:R-:W4:Y:S01]  /*ce040*/  LDL.LU R251, [R1+0x5300] ;  /* 0x0053000001fb7983 */ /* 0x000f220000300800 */
[--C-:B------:R-:W-:Y:S02]  /*ce050*/  PRMT R176, R10, 0x4210, R25.reuse ;  /* 0x000042100ab07816 */ /* 0x100fe40000000019 */
[----:B------:R-:W-:Y:S01]  /*ce060*/  PRMT R180, R180, 0x5210, R25 ;  /* 0x00005210b4b47816 */ /* 0x000fe20000000019 */
[----:B------:R-:W4:Y:S01]  /*ce070*/  LDL.LU R10, [R1+0x52fc] ;  /* 0x0052fc00010a7983 */ /* 0x000f220000300800 */
[----:B------:R-:W-:Y:S02]  /*ce080*/  PRMT R181, R181, 0x5210, R26 ;  /* 0x00005210b5b57816 */ /* 0x000fe4000000001a */
[----:B------:R-:W-:-:S02]  /*ce090*/  LOP3.LUT R24, R177, 0xffff, RZ, 0xc0, !PT ;  /* 0x0000ffffb1187812 */ /* 0x000fc400078ec0ff */
[----:B------:R-:W-:Y:S02]  /*ce0a0*/  PRMT R177, R245, 0x4210, R26 ;  /* 0x00004210f5b17816 */ /* 0x000fe4000000001a */
[----:B--2---:R-:W-:Y:S01]  /*ce0b0*/  LOP3.LUT R25, R178, 0xffff, RZ, 0xc0, !PT ;  /* 0x0000ffffb2197812 */ /* 0x004fe200078ec0ff */
[----:B------:R-:W2:Y:S01]  /*ce0c0*/  LDL.LU R245, [R1+0x52f8] ;  /* 0x0052f80001f57983 */ /* 0x000ea20000300800 */
[--C-:B------:R-:W-:Y:S02]  /*ce0d0*/  PRMT R178, R238, 0x4210, R24.reuse ;  /* 0x00004210eeb27816 */ /* 0x100fe40000000018 */
[----:B------:R-:W-:Y:S01]  /*ce0e0*/  PRMT R182, R182, 0x5210, R24 ;  /* 0x00005210b6b67816 */ /* 0x000fe20000000018 */
[----:B------:R-:W2:Y:S01]  /*ce0f0*/  LDL.LU R238, [R1+0x52f4] ;  /* 0x0052f40001ee7983 */ /* 0x000ea20000300800 */
[----:B------:R-:W-:-:S03]  /*ce100*/  PRMT R168, R229, 0x4210, R25 ;  /* 0x00004210e5a87816 */ /* 0x000fc60000000019 */
[----:B------:R-:W2:Y:S01]  /*ce110*/  LDL.LU R229, [R1+0x52f0] ;  /* 0x0052f00001e57983 */ /* 0x000ea20000300800 */
[----:B------:R-:W-:-:S04]  /*ce120*/  LOP3.LUT R26, R169, 0xffff, RZ, 0xc0, !PT ;  /* 0x0000ffffa91a7812 */ /* 0x000fc800078ec0ff */
[----:B------:R-:W-:Y:S02]  /*ce130*/  PRMT R169, R19, 0x4210, R26 ;  /* 0x0000421013a97816 */ /* 0x000fe4000000001a */
[----:B------:R-:W-:Y:S02]  /*ce140*/  LOP3.LUT R164, R170, 0xffff, RZ, 0xc0, !PT ;  /* 0x0000ffffaaa47812 */ /* 0x000fe400078ec0ff */
[----:B---3--:R-:W-:Y:S02]  /*ce150*/  LOP3.LUT R24, R221, 0xffff, RZ, 0xc0, !PT ;  /* 0x0000ffffdd187812 */ /* 0x008fe400078ec0ff */
[----:B------:R-:W3:Y:S02]  /*ce160*/  LDL.LU R221, [R1+0x52ec] ;  /* 0x0052ec0001dd7983 */ /* 0x000ee40000300800 */
[----:B------:R-:W-:Y:S02]  /*ce170*/  PRMT R170, R12, 0x4210, R24 ;  /* 0x000042100caa7816 */ /* 0x000fe40000000018 */
[----:B------:R-:W3:Y:S04]  /*ce180*/  LDL.LU R19, [R1+0x52e8] ;  /* 0x0052e80001137983 */ /* 0x000ee80000300800 */
[----:B------:R-:W4:Y:S01]  /*ce190*/  LDL.LU R12, [R1+0x52e4] ;  /* 0x0052e400010c7983 */ /* 0x000f220000300800 */
[----:B------:R-:W-:-:S03]  /*ce1a0*/  PRMT R160, R226, 0x4210, R164 ;  /* 0x00004210e2a07816 */ /* 0x000fc600000000a4 */
[----:B------:R-:W2:Y:S01]  /*ce1b0*/  LDL.LU R226, [R1+0x52e0] ;  /* 0x0052e00001e27983 */ /* 0x000ea20000300800 */
[----:B------:R-:W-:Y:S02]  /*ce1c0*/  LOP3.LUT R165, R166, 0xffff, RZ, 0xc0, !PT ;  /* 0x0000ffffa6a57812 */ /* 0x000fe400078ec0ff */
[----:B------:R-:W-:Y:S02]  /*ce1d0*/  LOP3.LUT R166, R20, 0xffff, RZ, 0xc0, !PT ;  /* 0x0000ffff14a67812 */ /* 0x000fe400078ec0ff */
[----:B------:R-:W3:Y:S01]  /*ce1e0*/  LDL.LU R20, [R1+0x52dc] ;  /* 0x0052dc0001147983 */ /* 0x000ee20000300800 */
[----:B------:R-:W-:-:S03]  /*ce1f0*/  PRMT R161, R243, 0x4210, R165 ;  /* 0x00004210f3a17816 */ /* 0x000fc600000000a5 */
[----:B------:R-:W3:Y:S01]  /*ce200*/  LDL.LU R243, [R1+0x52d8] ;  /* 0x0052d80001f37983 */ /* 0x000ee20000300800 */
[----:B------:R-:W-:Y:S02]  /*ce210*/  PRMT R162, R22, 0x4210, R166 ;  /* 0x0000421016a27816 */ /* 0x000fe400000000a6 */
[----:B------:R-:W-:Y:S02]  /*ce220*/  LOP3.LUT R158, R249, 0xffff, RZ, 0xc0, !PT ;  /* 0x0000fffff99e7812 */ /* 0x000fe400078ec0ff */
[----:B------:R-:W-:Y:S02]  /*ce230*/  LOP3.LUT R44, R44, 0xffff, RZ, 0xc0, !PT ;  /* 0x0000ffff2c2c7812 */ /* 0x000fe400078ec0ff */
[----:B------:R-:W-:Y:S02]  /*ce240*/  LOP3.LUT R2, R2, 0x7fffffff, RZ, 0xc0, !PT ;  /* 0x7fffffff02027812 */ /* 0x000fe400078ec0ff */
[----:B------:R-:W-:Y:S02]  /*ce250*/  LOP3.LUT R3, R3, 0x7fffffff, RZ, 0xc0, !PT ;  /* 0x7fffffff03037812 */ /* 0x000fe400078ec0ff */
[----:B------:R-:W-:-:S02]  /*ce260*/  SHF.R.U32.HI R131, RZ, 0x8, R131 ;  /* 0x00000008ff837819 */ /* 0x000fc40000011683 */
[----:B------:R-:W-:Y:S01]  /*ce270*/  LOP3.LUT R13, R13, 0x7fffffff, RZ, 0xc0, !PT ;  /* 0x7fffffff0d0d7812 */ /* 0x000fe200078ec0ff */
[----:B------:R-:W-:Y:S01]  /*ce280*/  BAR.SYNC.DEFER_BLOCKING 0x0 ;  /* 0x0000000000007b1d */ /* 0x000fe20000010000 */
[----:B----4-:R-:W-:-:S05]  /*ce290*/  LOP3.LUT R156, R12, 0xffff, RZ, 0xc0, !PT ;  /* 0x0000ffff0c9c7812 */ /* 0x010fca00078ec0ff */
[----:B------:R-:W4:Y:S01]  /*ce2a0*/  LDL.LU R12, [R1+0x52d4] ;  /* 0x0052d400010c7983 */ /* 0x000f220000300800 */
[----:B--2---:R-:W-:-:S03]  /*ce2b0*/  LOP3.LUT R157, R226, 0xffff, RZ, 0xc0, !PT ;  /* 0x0000ffffe29d7812 */ /* 0x004fc600078ec0ff */
[----:B------:R-:W2:Y:S04]  /*ce2c0*/  LDL.LU R22, [R1+0x52d0] ;  /* 0x0052d00001167983 */ /* 0x000ea80000300800 */
[----:B------:R-:W2:Y:S01]  /*ce2d0*/  LDL.LU R226, [R1+0x52cc] ;  /* 0x0052cc0001e27983 */ /* 0x000ea20000300800 */
[----:B------:R-:W-:-:S03]  /*ce2e0*/  PRMT R152, R14, 0x4210, R156 ;  /* 0x000042100e987816 */ /* 0x000fc6000000009c */
[----:B------:R-:W2:Y:S04]  /*ce2f0*/  LDL.LU R14, [R1+0x52c8] ;  /* 0x0052c800010e7983 */ /* 0x000ea80000300800 */
[----:B------:R-:W2:Y:S01]  /*ce300*/  LDL.LU R249, [R1+0x52c4] ;  /* 0x0052c40001f97983 */ /* 0x000ea20000300800 */
[----:B------:R-:W-:-:S04]  /*ce310*/  PRMT R44, R44, 0x3340, R0 ;  /* 0x000033402c2c7816 */ /* 0x000fc80000000000 */
[----:B------:R-:W-:Y:S02]  /*ce320*/  PRMT R44, R153, 0x5410, R44 ;  /* 0x00005410992c7816 */ /* 0x000fe4000000002c */
[----:B------:R-:W-:Y:S02]  /*ce330*/  PRMT R153, R247, 0x4210, R157 ;  /* 0x00004210f7997816 */ /* 0x000fe4000000009d */
[----:B------:R-:W2:Y:S01]  /*ce340*/  LDL.LU R247, [R1+0x52c0] ;  /* 0x0052c00001f77983 */ /* 0x000ea20000300800 */
[----:B------:R-:W-:Y:S02]  /*ce350*/  PRMT R154, R241, 0x4210, R158 ;  /* 0x00004210f19a7816 */ /* 0x000fe4000000009e */
[----:B---3--:R-:W-:Y:S02]  /*ce360*/  LOP3.LUT R149, R243, 0xffff, RZ, 0xc0, !PT ;  /* 0x0000fffff3957812 */ /* 0x008fe400078ec0ff */
[----:B------:R-:W-:Y:S02]  /*ce370*/  LOP3.LUT R150, R235, 0xffff, RZ, 0xc0, !PT ;  /* 0x0000ffffeb967812 */ /* 0x000fe400078ec0ff */
[----:B------:R-:W-:-:S02]  /*ce380*/  PRMT R145, R223, 0x4210, R149 ;  /* 0x00004210df917816 */ /* 0x000fc40000000095 */
[----:B------:R-:W-:Y:S02]  /*ce390*/  PRMT R146, R21, 0x4210, R150 ;  /* 0x0000421015927816 */ /* 0x000fe40000000096 */
[----:B------:R-:W-:-:S04]  /*ce3a0*/  LOP3.LUT R142, R251, 0xffff, RZ, 0xc0, !PT ;  /* 0x0000fffffb8e7812 */ /* 0x000fc800078ec0ff */
[----:B------:R-:W-:Y:S02]  /*ce3b0*/  PRMT R138, R8, 0x4210, R142 ;  /* 0x00004210088a7816 */ /* 0x000fe4000000008e */
[----:B----4-:R-:W-:Y:S02]  /*ce3c0*/  LOP3.LUT R148, R12, 0xffff, RZ, 0xc0, !PT ;  /* 0x0000ffff0c947812 */ /* 0x010fe400078ec0ff */
[----:B------:R-:W3:Y:S02]  /*ce3d0*/  LDL.LU R12, [R1+0x52bc] ;  /* 0x0052bc00010c7983 */ /* 0x000ee40000300800 */
[----:B------:R-:W-:Y:S02]  /*ce3e0*/  PRMT R144, R232, 0x4210, R148 ;  /* 0x00004210e8907816 */ /* 0x000fe40000000094 */
[----:B------:R-:W4:Y:S01]  /*ce3f0*/  LDL.LU R241, [R1+0x52b8] ;  /* 0x0052b80001f17983 */ /* 0x000f220000300800 */
[----:B--2---:R-:W-:-:S03]  /*ce400*/  LOP3.LUT R140, R226, 0xffff, RZ, 0xc0, !PT ;  /* 0x0000ffffe28c7812 */ /* 0x004fc600078ec0ff */
[----:B------:R-:W2:Y:S01]  /*ce410*/  LDL.LU R243, [R1+0x52b4] ;  /* 0x0052b40001f37983 */ /* 0x000ea20000300800 */
[----:B------:R-:W-:-:S03]  /*ce420*/  LOP3.LUT R141, R22, 0xffff, RZ, 0xc0, !PT ;  /* 0x0000ffff168d7812 */ /* 0x000fc600078ec0ff */
[----:B------:R-:W4:Y:S04]  /*ce430*/  LDL.LU R232, [R1+0x52b0] ;  /* 0x0052b00001e87983 */ /* 0x000f280000300800 */
[----:B------:R-:W4:Y:S01]  /*ce440*/  LDL.LU R235, [R1+0x52ac] ;  /* 0x0052ac0001eb7983 */ /* 0x000f220000300800 */
[----:B------:R-:W-:-:S03]  /*ce450*/  PRMT R136, R252, 0x4210, R140 ;  /* 0x00004210fc887816 */ /* 0x000fc6000000008c */
[----:B------:R-:W4:Y:S04]  /*ce460*/  LDL.LU R223, [R1+0x52a8] ;  /* 0x0052a80001df7983 */ /* 0x000f280000300800 */
[----:B------:R-:W4:Y:S01]  /*ce470*/  LDL.LU R226, [R1+0x52a4] ;  /* 0x0052a40001e27983 */ /* 0x000f220000300800 */
[----:B------:R-:W-:-:S03]  /*ce480*/  PRMT R137, R250, 0x4210, R141 ;  /* 0x00004210fa897816 */ /* 0x000fc6000000008d */
[----:B------:R-:W4:Y:S01]  /*ce490*/  LDL.LU R21, [R1+0x52a0] ;  /* 0x0052a00001157983 */ /* 0x000f220000300800 */
[----:B------:R-:W-:-:S03]  /*ce4a0*/  LOP3.LUT R132, R249, 0xffff, RZ, 0xc0, !PT ;  /* 0x0000fffff9847812 */ /* 0x000fc600078ec0ff */
[----:B------:R-:W4:Y:S04]  /*ce4b0*/  LDL.LU R22, [R1+0x529c] ;  /* 0x00529c0001167983 */ /* 0x000f280000300800 */
[----:B------:R-:W2:Y:S04]  /*ce4c0*/  LDL.LU R252, [R1+0x5298] ;  /* 0x0052980001fc7983 */ /* 0x000ea80000300800 */
[----:B------:R-:W4:Y:S04]  /*ce4d0*/  LDL.LU R251, [R1+0x5294] ;  /* 0x0052940001fb7983 */ /* 0x000f280000300800 */
[----:B------:R-:W2:Y:S04]  /*ce4e0*/  LDL.LU R250, [R1+0x5290] ;  /* 0x0052900001fa7983 */ /* 0x000ea80000300800 */
[----:B------:R-:W4:Y:S04]  /*ce4f0*/  LDL.LU R249, [R1+0x528c] ;  /* 0x00528c0001f97983 */ /* 0x000f280000300800 */
[----:B------:R-:W2:Y:S01]  /*ce500*/  LDL.LU R8, [R1+0x5288] ;  /* 0x0052880001087983 */ /* 0x000ea20000300800 */
[----:B------:R-:W-:-:S03]  /*ce510*/  LOP3.LUT R133, R14, 0xffff, RZ, 0xc0, !PT ;  /* 0x0000ffff0e857812 */ /* 0x000fc600078ec0ff */
[----:B------:R-:W4:Y:S01]  /*ce520*/  LDL.LU R14, [R1+0x5284] ;  /* 0x00528400010e7983 */ /* 0x000f220000300800 */
[----:B------:R-:W-:-:S03]  /*ce530*/  PRMT R128, R11, 0x4210, R132 ;  /* 0x000042100b807816 */ /* 0x000fc60000000084 */
[----:B------:R-:W4:Y:S01]  /*ce540*/  LDL.LU R11, [R1+0x5280] ;  /* 0x00528000010b7983 */ /* 0x000f220000300800 */
[----:B------:R-:W-:-:S03]  /*ce550*/  LOP3.LUT R134, R10, 0xffff, RZ, 0xc0, !PT ;  /* 0x0000ffff0a867812 */ /* 0x000fc600078ec0ff */
[----:B------:R-:W4:Y:S01]  /*ce560*/  LDL.LU R10, [R1+0x527c] ;  /* 0x00527c00010a7983 */ /* 0x000f220000300800 */
[----:B------:R-:W-:-:S03]  /*ce570*/  PRMT R129, R9, 0x4210, R133 ;  /* 0x0000421009817816 */ /* 0x000fc60000000085 */
[----:B------:R-:W4:Y:S01]  /*ce580*/  LDL.LU R9, [R1+0x5278] ;  /* 0x0052780001097983 */ /* 0x000f220000300800 */
[----:B---3--:R-:W-:-:S03]  /*ce590*/  LOP3.LUT R124, R12, 0xffff, RZ, 0xc0, !PT ;  /* 0x0000ffff0c7c7812 */ /* 0x008fc600078ec0ff */
[----:B------:R-:W3:Y:S01]  /*ce5a0*/  LDL.LU R12, [R1+0x5274] ;  /* 0x00527400010c7983 */ /* 0x000ee20000300800 */
[----:B------:R-:W-:Y:S02]  /*ce5b0*/  PRMT R27, R44, 0x5210, R32 ;  /* 0x000052102c1b7816 */ /* 0x000fe40000000020 */
[----:B--2---:R-:W-:Y:S02]  /*ce5c0*/  ISETP.LT.AND P1, PT, R8, UR23, !P1 ;  /* 0x0000001708007c0c */ /* 0x004fe4000cf21270 */
[----:B----4-:R-:W-:Y:S01]  /*ce5d0*/  LOP3.LUT R14, R14, 0xfff7ffff, RZ, 0xc0, !PT ;  /* 0xfff7ffff0e0e7812 */ /* 0x010fe200078ec0ff */
[----:B------:R-:W-:Y:S01]  /*ce5e0*/  VIADD R32, R8, 0x1ad ;  /* 0x000001ad08207836 */ /* 0x000fe20000000000 */
[----:B------:R-:W-:Y:S01]  /*ce5f0*/  PRMT R174, R174, 0x5210, R24 ;  /* 0x00005210aeae7816 */ /* 0x000fe20000000018 */
[----:B------:R-:W-:Y:S01]  /*ce600*/  VIADD R33, R8, 0x1ae ;  /* 0x000001ae08217836 */ /* 0x000fe20000000000 */
[----:B------:R-:W-:Y:S01]  /*ce610*/  PRMT R172, R172, 0x5210, R25 ;  /* 0x00005210acac7816 */ /* 0x000fe20000000019 */
[C---:B------:R-:W-:Y:S01]  /*ce620*/  VIADD R34, R8.reuse, 0x1af ;  /* 0x000001af08227836 */ /* 0x040fe20000000000 */
[----:B------:R-:W-:Y:S01]  /*ce630*/  PRMT R173, R173, 0x5210, R26 ;  /* 0x00005210adad7816 */ /* 0x000fe2000000001a */
[C---:B------:R-:W-:Y:S01]  /*ce640*/  VIADD R35, R8.reuse, 0x1b0 ;  /* 0x000001b008237836 */ /* 0x040fe20000000000 */
[----:B------:R-:W-:Y:S01]  /*ce650*/  LOP3.LUT R131, R131, 0xffff, RZ, 0xc0, !PT ;  /* 0x0000ffff83837812 */ /* 0x000fe200078ec0ff */
[----:B0-----:R-:W-:-:S02]  /*ce660*/  VIADD R36, R8, 0x1b1 ;  /* 0x000001b108247836 */ /* 0x001fc40000000000 */
[----:B------:R-:W-:Y:S01]  /*ce670*/  @P1 LOP3.LUT R14, R14, 0x80000, RZ, 0xfc, !PT ;  /* 0x000800000e0e1812 */ /* 0x000fe200078efcff */
[C---:B------:R-:W-:Y:S01]  /*ce680*/  VIADD R37, R8.reuse, 0x1b2 ;  /* 0x000001b208257836 */ /* 0x040fe20000000000 */
[----:B------:R-:W-:Y:S01]  /*ce690*/  ISETP.LT.AND P1, PT, R11, UR24, !P0 ;  /* 0x000000180b007c0c */ /* 0x000fe2000c721270 */
[----:B-1----:R-:W-:Y:S01]  /*ce6a0*/  VIADD R38, R8, 0x1b3 ;  /* 0x000001b308267836 */ /* 0x002fe20000000000 */
[----:B------:R-:W-:Y:S01]  /*ce6b0*/  ISETP.LT.AND P0, PT, R10, UR26, !P0 ;  /* 0x0000001a0a007c0c */ /* 0x000fe2000c701270 */
[----:B------:R-:W-:Y:S01]  /*ce6c0*/  ULDC UR26, c[0x0][0x228] ;  /* 0x00008a00001a7ab9 */ /* 0x000fe20000000800 */
[----:B------:R-:W-:Y:S01]  /*ce6d0*/  LOP3.LUT R14, R14, 0xffffbfff, RZ, 0xc0, !PT ;  /* 0xffffbfff0e0e7812 */ /* 0x000fe200078ec0ff */
[C---:B------:R-:W-:Y:S02]  /*ce6e0*/  VIADD R39, R8.reuse, 0x1b4 ;  /* 0x000001b408277836 */ /* 0x040fe40000000000 */
[C---:B------:R-:W-:Y:S01]  /*ce6f0*/  VIADD R40, R8.reuse, 0x1b5 ;  /* 0x000001b508287836 */ /* 0x040fe20000000000 */
[----:B------:R-:W-:Y:S01]  /*ce700*/  PRMT R24, R41, 0x5210, R29 ;  /* 0x0000521029187816 */ /* 0x000fe2000000001d */
[C---:B------:R-:W-:Y:S01]  /*ce710*/  VIADD R42, R8.reuse, 0x1b7 ;  /* 0x000001b7082a7836 */ /* 0x040fe20000000000 */
[----:B------:R-:W-:Y:S01]  /*ce720*/  PRMT R25, R43, 0x5210, R30 ;  /* 0x000052102b197816 */ /* 0x000fe2000000001e */
[C---:B------:R-:W-:Y:S01]  /*ce730*/  VIADD R44, R8.reuse, 0x1b9 ;  /* 0x000001b9082c7836 */ /* 0x040fe20000000000 */
[----:B------:R-:W-:Y:S01]  /*ce740*/  PRMT R26, R45, 0x5210, R31 ;  /* 0x000052102d1a7816 */ /* 0x000fe2000000001f */
[----:B------:R-:W-:Y:S01]  /*ce750*/  VIADD R46, R8, 0x1bb ;  /* 0x000001bb082e7836 */ /* 0x000fe20000000000 */
[----:B------:R-:W-:Y:S01]  /*ce760*/  @P1 LOP3.LUT R14, R14, 0x4000, RZ, 0xfc, !PT ;  /* 0x000040000e0e1812 */ /* 0x000fe200078efcff */
[----:B------:R-:W-:-:S02]  /*ce770*/  VIADD R47, R8, 0x1bc ;  /* 0x000001bc082f7836 */ /* 0x000fc40000000000 */
[----:B------:R-:W-:Y:S01]  /*ce780*/  VIADD R48, R8, 0x1bd ;  /* 0x000001bd08307836 */ /* 0x000fe20000000000 */
[----:B------:R-:W-:Y:S01]  /*ce790*/  LOP3.LUT R14, R14, 0xffffdfff, RZ, 0xc0, !PT ;  /* 0xffffdfff0e0e7812 */ /* 0x000fe200078ec0ff */
[C---:B------:R-:W-:Y:S02]  /*ce7a0*/  VIADD R49, R8.reuse, 0x1be ;  /* 0x000001be08317836 */ /* 0x040fe40000000000 */
[----:B------:R-:W-:Y:S01]  /*ce7b0*/  VIADD R50, R8, 0x1bf ;  /* 0x000001bf08327836 */ /* 0x000fe20000000000 */
[----:B------:R-:W-:Y:S01]  /*ce7c0*/  @P0 LOP3.LUT R14, R14, 0x2000, RZ, 0xfc, !PT ;  /* 0x000020000e0e0812 */ /* 0x000fe200078efcff */
[----:B------:R-:W-:Y:S01]  /*ce7d0*/  VIADD R51, R8, 0x1c0 ;  /* 0x000001c008337836 */ /* 0x000fe20000000000 */
[----:B------:R-:W-:Y:S01]  /*ce7e0*/  ISETP.GE.AND P0, PT, R32, UR38, PT ;  /* 0x0000002620007c0c */ /* 0x000fe2000bf06270 */
[----:B------:R-:W-:Y:S01]  /*ce7f0*/  ULDC.64 UR38, c[0x0][0x228] ;  /* 0x00008a0000267ab9 */ /* 0x000fe20000000a00 */
[----:B------:R-:W-:Y:S02]  /*ce800*/  PRMT R131, R131, 0x3340, R0 ;  /* 0x0000334083837816 */ /* 0x000fe40000000000 */
[----:B------:R-:W-:Y:S01]  /*ce810*/  PRMT R158, R195, 0x5210, R158 ;  /* 0x00005210c39e7816 */ /* 0x000fe2000000009e */
[----:B------:R-:W-:Y:S01]  /*ce820*/  VIADD R163, R8, 0x1fd ;  /* 0x000001fd08a37836 */ /* 0x000fe20000000000 */
[----:B------:R-:W-:Y:S01]  /*ce830*/  ISETP.LT.AND P3, PT, R9, UR28, !P0 ;  /* 0x0000001c09007c0c */ /* 0x000fe2000c761270 */
[----:B------:R-:W-:Y:S01]  /*ce840*/  ULDC UR28, c[0x0][0x228] ;  /* 0x00008a00001c7ab9 */ /* 0x000fe20000000800 */
[----:B------:R-:W-:Y:S01]  /*ce850*/  LOP3.LUT R14, R14, 0xffffefff, RZ, 0xc0, !PT ;  /* 0xffffefff0e0e7812 */ /* 0x000fe200078ec0ff */
[C---:B------:R-:W-:Y:S01]  /*ce860*/  VIADD R159, R8.reuse, 0x1fc ;  /* 0x000001fc089f7836 */ /* 0x040fe20000000000 */
[----:B------:R-:W-:Y:S01]  /*ce870*/  ISETP.LT.AND P1, PT, R11, UR32, !P0 ;  /* 0x000000200b007c0c */ /* 0x000fe2000c721270 */
[----:B------:R-:W-:Y:S01]  /*ce880*/  ULDC UR32, c[0x0][0x22c] ;  /* 0x00008b0000207ab9 */ /* 0x000fe20000000800 */
[----:B------:R-:W-:Y:S01]  /*ce890*/  PRMT R164, R171, 0x5210, R164 ;  /* 0x00005210aba47816 */ /* 0x000fe200000000a4 */
[C---:B------:R-:W-:Y:S01]  /*ce8a0*/  VIADD R155, R8.reuse, 0x1fb ;  /* 0x000001fb089b7836 */ /* 0x040fe20000000000 */
[----:B------:R-:W-:Y:S01]  /*ce8b0*/  ULDC UR23, c[0x0][0x22c] ;  /* 0x00008b0000177ab9 */ /* 0x000fe20000000800 */
[C---:B------:R-:W-:Y:S01]  /*ce8c0*/  VIADD R151, R8.reuse, 0x1fa ;  /* 0x000001fa08977836 */ /* 0x040fe20000000000 */
[----:B------:R-:W-:Y:S01]  /*ce8d0*/  LOP3.LUT R249, R249, 0x7fffffff, RZ, 0xc0, !PT ;  /* 0x7ffffffff9f97812 */ /* 0x000fe200078ec0ff */
[----:B------:R-:W-:Y:S01]  /*ce8e0*/  VIADD R147, R8, 0x1f9 ;  /* 0x000001f908937836 */ /* 0x000fe20000000000 */
[----:B------:R-:W-:Y:S01]  /*ce8f0*/  LOP3.LUT R250, R250, 0x7fffffff, RZ, 0xc0, !PT ;  /* 0x7ffffffffafa7812 */ /* 0x000fe200078ec0ff */
[----:B------:R-:W-:Y:S01]  /*ce900*/  VIADD R143, R8, 0x1f8 ;  /* 0x000001f8088f7836 */ /* 0x000fe20000000000 */
[----:B------:R-:W-:Y:S01]  /*ce910*/  @P3 LOP3.LUT R14, R14, 0x1000, RZ, 0xfc, !PT ;  /* 0x000010000e0e3812 */ /* 0x000fe200078efcff */
[----:B------:R-:W-:Y:S01]  /*ce920*/  VIADD R139, R8, 0x1f7 ;  /* 0x000001f7088b7836 */ /* 0x000fe20000000000 */
[----:B------:R-:W-:-:S02]  /*ce930*/  ULDC UR24, c[0x0][0x22c] ;  /* 0x00008b0000187ab9 */ /* 0x000fc40000000800 */
[----:B------:R-:W-:Y:S02]  /*ce940*/  LOP3.LUT R14, R14, 0xfffff7ff, RZ, 0xc0, !PT ;  /* 0xfffff7ff0e0e7812 */ /* 0x000fe400078ec0ff */
[----:B---3--:R-:W-:Y:S01]  /*ce950*/  ISETP.LT.AND P2, PT, R12, UR30, !P0 ;  /* 0x0000001e0c007c0c */ /* 0x008fe2000c741270 */
[----:B------:R-:W-:Y:S01]  /*ce960*/  ULDC UR30, c[0x0][0x22c] ;  /* 0x00008b00001e7ab9 */ /* 0x000fe20000000800 */
[----:B------:R-:W-:Y:S01]  /*ce970*/  ISETP.LT.AND P0, PT, R10, UR34, !P0 ;  /* 0x000000220a007c0c */ /* 0x000fe2000c701270 */
[----:B------:R-:W-:-:S10]  /*ce980*/  ULDC UR34, c[0x0][0x22c] ;  /* 0x00008b0000227ab9 */ /* 0x000fd40000000800 */
[----:B------:R-:W-:-:S04]  /*ce990*/  @P2 LOP3.LUT R14, R14, 0x800, RZ, 0xfc, !PT ;  /* 0x000008000e0e2812 */ /* 0x000fc800078efcff */
[----:B------:R-:W-:-:S04]  /*ce9a0*/  LOP3.LUT R14, R14, 0xfffffbff, RZ, 0xc0, !PT ;  /* 0xfffffbff0e0e7812 */ /* 0x000fc800078ec0ff */
[----:B------:R-:W-:-:S04]  /*ce9b0*/  @P1 LOP3.LUT R14, R14, 0x400, RZ, 0xfc, !PT ;  /* 0x000004000e0e1812 */ /* 0x000fc800078efcff */
[----:B------:R-:W-:-:S04]  /*ce9c0*/  LOP3.LUT R14, R14, 0xfffffdff, RZ, 0xc0, !PT ;  /* 0xfffffdff0e0e7812 */ /* 0x000fc800078ec0ff */
[----:B------:R-:W-:Y:S02]  /*ce9d0*/  @P0 LOP3.LUT R14, R14, 0x200, RZ, 0xfc, !PT ;  /* 0x000002000e0e0812 */ /* 0x000fe400078efcff */
[----:B------:R-:W-:Y:S01]  /*ce9e0*/  ISETP.GE.AND P0, PT, R33, UR44, PT ;  /* 0x0000002c21007c0c */ /* 0x000fe2000bf06270 */
[----:B------:R-:W-:-:S03]  /*ce9f0*/  ULDC.64 UR44, c[0x0][0x228] ;  /* 0x00008a00002c7ab9 */ /* 0x000fc60000000a00 */
[----:B------:R-:W-:Y:S01]  /*cea00*/  ISETP.LT.AND P3, PT, R9, UR36, !P0 ;  /* 0x0000002409007c0c */ /* 0x000fe2000c761270 */
[----:B------:R-:W-:Y:S01]  /*cea10*/  ULDC UR36, c[0x0][0x22c] ;  /* 0x00008b0000247ab9 */ /* 0x000fe20000000800 */
[----:B------:R-:W-:Y:S01]  /*cea20*/  ISETP.LT.AND P2, PT, R12, UR38, !P0 ;  /* 0x000000260c007c0c */ /* 0x000fe2000c741270 */
[----:B------:R-:W-:Y:S01]  /*cea30*/  ULDC UR38, c[0x0][0x22c] ;  /* 0x00008b0000267ab9 */ /* 0x000fe20000000800 */
[----:B------:R-:W-:Y:S02]  /*cea40*/  LOP3.LUT R14, R14, 0xfffffeff, RZ, 0xc0, !PT ;  /* 0xfffffeff0e0e7812 */ /* 0x000fe400078ec0ff */
[----:B------:R-:W-:Y:S01]  /*cea50*/  ISETP.LT.AND P1, PT, R11, UR40, !P0 ;  /* 0x000000280b007c0c */ /* 0x000fe2000c721270 */
[----:B------:R-:W-:-:S06]  /*cea60*/  ULDC UR40, c[0x0][0x22c] ;  /* 0x00008b0000287ab9 */ /* 0x000fcc0000000800 */
[----:B------:R-:W-:-:S04]  /*cea70*/  @P3 LOP3.LUT R14, R14, 0x100, RZ, 0xfc, !PT ;  /* 0x000001000e0e3812 */ /* 0x000fc800078efcff */
[----:B------:R-:W-:-:S04]  /*cea80*/  LOP3.LUT R14, R14, 0xffffff7f, RZ, 0xc0, !PT ;  /* 0xffffff7f0e0e7812 */ /* 0x000fc800078ec0ff */
[----:B------:R-:W-:Y:S02]  /*cea90*/  @P2 LOP3.LUT R14, R14, 0x80, RZ, 0xfc, !PT ;  /* 0x000000800e0e2812 */ /* 0x000fe400078efcff */
[----:B------:R-:W-:Y:S01]  /*ceaa0*/  ISETP.LT.AND P0, PT, R10, UR42, !P0 ;  /* 0x0000002a0a007c0c */ /* 0x000fe2000c701270 */
[----:B------:R-:W-:Y:S01]  /*ceab0*/  VIADD R41, R8, 0x1b6 ;  /* 0x000001b608297836 */ /* 0x000fe20000000000 */
[----:B------:R-:W-:Y:S01]  /*ceac0*/  LOP3.LUT R14, R14, 0xffffffbf, RZ, 0xc0, !PT ;  /* 0xffffffbf0e0e7812 */ /* 0x000fe200078ec0ff */
[----:B------:R-:W-:-:S03]  /*cead0*/  ULDC UR42, c[0x0][0x22c] ;  /* 0x00008b00002a7ab9 */ /* 0x000fc60000000800 */
[----:B------:R-:W-:-:S04]  /*ceae0*/  @P1 LOP3.LUT R14, R14, 0x40, RZ, 0xfc, !PT ;  /* 0x000000400e0e1812 */ /* 0x000fc800078efcff */
[----:B------:R-:W-:-:S04]  /*ceaf0*/  LOP3.LUT R14, R14, 0xffffffdf, RZ, 0xc0, !PT ;  /* 0xffffffdf0e0e7812 */ /* 0x000fc800078ec0ff */
[----:B------:R-:W-:Y:S02]  /*ceb00*/  @P0 LOP3.LUT R14, R14, 0x20, RZ, 0xfc, !PT ;  /* 0x000000200e0e0812 */ /* 0x000fe400078efcff */
[----:B------:R-:W-:Y:S01]  /*ceb10*/  ISETP.GE.AND P0, PT, R34, UR30, PT ;  /* 0x0000001e22007c0c */ /* 0x000fe2000bf06270 */
[----:B------:R-:W-:-:S03]  /*ceb20*/  ULDC UR30, c[0x0][0x228] ;  /* 0x00008a00001e7ab9 */ /* 0x000fc60000000800 */
        /* <DEDUP_REMOVED lines=32> */
[----:B------:R-:W-:Y:S01]  /*ced30*/  ISETP.GE.AND P0, PT, R36, UR32, PT ;  /* 0x0000002024007c0c */ /* 0x000fe2000bf06270 */
[----:B------:R-:W-:Y:S01]  /*ced40*/  ULDC UR32, c[0x0][0x228] ;  /* 0x00008a0000207ab9 */ /* 0x000fe20000000800 */
[----:B------:R-:W-:Y:S02]  /*ced50*/  @P3 LOP3.LUT R14, R14, 0x1, RZ, 0xfc, !PT ;  /* 0x000000010e0e3812 */ /* 0x000fe400078efcff */
[----:B------:R-:W-:Y:S01]  /*ced60*/  ISETP.LT.AND P3, PT, R9, UR22, !P0 ;  /* 0x0000001609007c0c */ /* 0x000fe2000c761270 */
[----:B------:R-:W-:Y:S01]  /*ced70*/  VIADD R43, R8, 0x1b8 ;  /* 0x000001b8082b7836 */ /* 0x000fe20000000000 */
[----:B------:R-:W-:Y:S01]  /*ced80*/  ISETP.LT.AND P2, PT, R12, UR26, !P0 ;  /* 0x0000001a0c007c0c */ /* 0x000fe2000c741270 */
[----:B------:R-:W-:Y:S01]  /*ced90*/  ULDC UR26, c[0x0][0x228] ;  /* 0x00008a00001a7ab9 */ /* 0x000fe20000000800 */
[----:B------:R-:W-:Y:S01]  /*ceda0*/  LOP3.LUT R2, R2, 0xefffffff, RZ, 0xc0, !PT ;  /* 0xefffffff02027812 */ /* 0x000fe200078ec0ff */
[----:B------:R-:W-:Y:S01]  /*cedb0*/  VIADD R45, R8, 0x1ba ;  /* 0x000001ba082d7836 */ /* 0x000fe20000000000 */
[----:B------:R-:W-:Y:S01]  /*cedc0*/  ISETP.LT.AND P1, PT, R11, UR28, !P0 ;  /* 0x0000001c0b007c0c */ /* 0x000fe2000c721270 */
[----:B------:R-:W-:Y:S01]  /*cedd0*/  ULDC UR28, c[0x0][0x228] ;  /* 0x00008a00001c7ab9 */ /* 0x000fe20000000800 */
[----:B------:R-:W-:Y:S01]  /*cede0*/  PRMT R215, R215, 0x5410, R131 ;  /* 0x00005410d7d77816 */ /* 0x000fe20000000083 */
[----:B------:R-:W-:Y:S01]  /*cedf0*/  IMAD.MOV.U32 R195, RZ, RZ, R167 ;  /* 0x000000ffffc37224 */ /* 0x000fe200078e00a7 */
[----:B------:R-:W-:-:S03]  /*cee00*/  ULDC UR22, c[0x0][0x22c] ;  /* 0x00008b0000167ab9 */ /* 0x000fc60000000800 */
[----:B------:R-:W-:Y:S02]  /*cee10*/  @P3 LOP3.LUT R2, R2, 0x10000000, RZ, 0xfc, !PT ;  /* 0x1000000002023812 */ /* 0x000fe400078efcff */
[----:B------:R-:W-:Y:S01]  /*cee20*/  ISETP.LT.AND P0, PT, R10, UR30, !P0 ;  /* 0x0000001e0a007c0c */ /* 0x000fe2000c701270 */
[----:B------:R-:W-:Y:S01]  /*cee30*/  ULDC UR30, c[0x0][0x228] ;  /* 0x00008a00001e7ab9 */ /* 0x000fe20000000800 */
[----:B------:R-:W-:Y:S01]  /*cee40*/  LOP3.LUT R2, R2, 0xf7ffffff, RZ, 0xc0, !PT ;  /* 0xf7ffffff02027812 */ /* 0x000fe200078ec0ff */
[C---:B------:R-:W-:Y:S02]  /*cee50*/  VIADD R171, R8.reuse, 0x1ff ;  /* 0x000001ff08ab7836 */ /* 0x040fe40000000000 */
[----:B------:R-:W-:Y:S01]  /*cee60*/  VIADD R135, R8, 0x1f6 ;  /* 0x000001f608877836 */ /* 0x000fe20000000000 */
[----:B------:R-:W-:Y:S01]  /*cee70*/  @P2 LOP3.LUT R2, R2, 0x8000000, RZ, 0xfc, !PT ;  /* 0x0800000002022812 */ /* 0x000fe200078efcff */
[C---:B------:R-:W-:Y:S02]  /*cee80*/  VIADD R167, R8.reuse, 0x1fe ;  /* 0x000001fe08a77836 */ /* 0x040fe40000000000 */
[----:B------:R-:W-:Y:S01]  /*cee90*/  VIADD R127, R8, 0x1f4 ;  /* 0x000001f4087f7836 */ /* 0x000fe20000000000 */
[----:B------:R-:W-:Y:S01]  /*ceea0*/  LOP3.LUT R2, R2, 0xfbffffff, RZ, 0xc0, !PT ;  /* 0xfbffffff02027812 */ /* 0x000fe200078ec0ff */
[----:B------:R-:W-:-:S02]  /*ceeb0*/  VIADD R131, R8, 0x1f5 ;  /* 0x000001f508837836 */ /* 0x000fc40000000000 */
[----:B------:R-:W-:Y:S01]  /*ceec0*/  VIADD R123, R8, 0x1f3 ;  /* 0x000001f3087b7836 */ /* 0x000fe20000000000 */
[----:B------:R-:W-:Y:S01]  /*ceed0*/  @P1 LOP3.LUT R2, R2, 0x4000000, RZ, 0xfc, !PT ;  /* 0x0400000002021812 */ /* 0x000fe200078efcff */
[C---:B------:R-:W-:Y:S02]  /*ceee0*/  VIADD R119, R8.reuse, 0x1f2 ;  /* 0x000001f208777836 */ /* 0x040fe40000000000 */
[----:B------:R-:W-:Y:S01]  /*ceef0*/  VIADD R115, R8, 0x1f1 ;  /* 0x000001f108737836 */ /* 0x000fe20000000000 */
[----:B------:R-:W-:Y:S01]  /*cef00*/  LOP3.LUT R2, R2, 0xfdffffff, RZ, 0xc0, !PT ;  /* 0xfdffffff02027812 */ /* 0x000fe200078ec0ff */
[C---:B------:R-:W-:Y:S02]  /*cef10*/  VIADD R111, R8.reuse, 0x1f0 ;  /* 0x000001f0086f7836 */ /* 0x040fe40000000000 */
[----:B------:R-:W-:Y:S01]  /*cef20*/  VIADD R107, R8, 0x1ef ;  /* 0x000001ef086b7836 */ /* 0x000fe20000000000 */
[----:B------:R-:W-:Y:S01]  /*cef30*/  @P0 LOP3.LUT R2, R2, 0x2000000, RZ, 0xfc, !PT ;  /* 0x0200000002020812 */ /* 0x000fe200078efcff */
[C---:B------:R-:W-:Y:S01]  /*cef40*/  VIADD R103, R8.reuse, 0x1ee ;  /* 0x000001ee08677836 */ /* 0x040fe20000000000 */
[----:B------:R-:W-:Y:S01]  /*cef50*/  ISETP.GE.AND P0, PT, R37, UR34, PT ;  /* 0x0000002225007c0c */ /* 0x000fe2000bf06270 */
[----:B------:R-:W-:Y:S01]  /*cef60*/  ULDC UR34, c[0x0][0x228] ;  /* 0x00008a0000227ab9 */ /* 0x000fe20000000800 */
[----:B------:R-:W-:-:S02]  /*cef70*/  VIADD R99, R8, 0x1ed ;  /* 0x000001ed08637836 */ /* 0x000fc40000000000 */
[C---:B------:R-:W-:Y:S01]  /*cef80*/  VIADD R95, R8.reuse, 0x1ec ;  /* 0x000001ec085f7836 */ /* 0x040fe20000000000 */
[----:B------:R-:W-:Y:S01]  /*cef90*/  ISETP.LT.AND P3, PT, R9, UR26, !P0 ;  /* 0x0000001a09007c0c */ /* 0x000fe2000c761270 */
[----:B------:R-:W-:Y:S01]  /*cefa0*/  VIADD R94, R8, 0x1eb ;  /* 0x000001eb085e7836 */ /* 0x000fe20000000000 */
[----:B------:R-:W-:Y:S01]  /*cefb0*/  ISETP.LT.AND P2, PT, R12, UR28, !P0 ;  /* 0x0000001c0c007c0c */ /* 0x000fe2000c741270 */
[----:B------:R-:W-:Y:S01]  /*cefc0*/  ULDC UR28, c[0x0][0x228] ;  /* 0x00008a00001c7ab9 */ /* 0x000fe20000000800 */
[----:B------:R-:W-:Y:S01]  /*cefd0*/  LOP3.LUT R2, R2, 0xfeffffff, RZ, 0xc0, !PT ;  /* 0xfeffffff02027812 */ /* 0x000fe200078ec0ff */
[C---:B------:R-:W-:Y:S01]  /*cefe0*/  VIADD R93, R8.reuse, 0x1ea ;  /* 0x000001ea085d7836 */ /* 0x040fe20000000000 */
[----:B------:R-:W-:Y:S01]  /*ceff0*/  ISETP.LT.AND P1, PT, R11, UR30, !P0 ;  /* 0x0000001e0b007c0c */ /* 0x000fe2000c721270 */
[----:B------:R-:W-:Y:S01]  /*cf000*/  ULDC UR30, c[0x0][0x228] ;  /* 0x00008a00001e7ab9 */ /* 0x000fe20000000800 */
[C---:B------:R-:W-:Y:S01]  /*cf010*/  VIADD R92, R8.reuse, 0x1e9 ;  /* 0x000001e9085c7836 */ /* 0x040fe20000000000 */
[----:B------:R-:W-:Y:S01]  /*cf020*/  ULDC UR26, c[0x0][0x22c] ;  /* 0x00008b00001a7ab9 */ /* 0x000fe20000000800 */
        /* <DEDUP_REMOVED lines=9> */
[----:B------:R-:W-:Y:S01]  /*cf0c0*/  VIADD R85, R8, 0x1e2 ;  /* 0x000001e208557836 */ /* 0x000fe20000000000 */
[----:B------:R-:W-:Y:S01]  /*cf0d0*/  ISETP.LT.AND P0, PT, R10, UR32, !P0 ;  /* 0x000000200a007c0c */ /* 0x000fe2000c701270 */
[----:B------:R-:W-:Y:S01]  /*cf0e0*/  ULDC UR32, c[0x0][0x228] ;  /* 0x00008a0000207ab9 */ /* 0x000fe20000000800 */
        /* <DEDUP_REMOVED lines=61> */
[----:B------:R-:W-:Y:S01]  /*cf4c0*/  LOP3.LUT R251, R251, 0x7fffffff, RZ, 0xc0, !PT ;  /* 0x7ffffffffbfb7812 */ /* 0x000fe200078ec0ff */
[C---:B------:R-:W-:Y:S01]  /*cf4d0*/  VIADD R53, R8.reuse, 0x1c2 ;  /* 0x000001c208357836 */ /* 0x040fe20000000000 */
[----:B------:R-:W-:Y:S01]  /*cf4e0*/  ULDC UR30, c[0x0][0x22c] ;  /* 0x00008b00001e7ab9 */ /* 0x000fe20000000800 */
[----:B------:R-:W-:Y:S01]  /*cf4f0*/  VIADD R52, R8, 0x1c1 ;  /* 0x000001c108347836 */ /* 0x000fe20000000000 */
[----:B------:R-:W-:Y:S01]  /*cf500*/  @P3 LOP3.LUT R2, R2, 0x10000, RZ, 0xfc, !PT ;  /* 0x0001000002023812 */ /* 0x000fe200078efcff */
[----:B------:R-:W0:Y:S03]  /*cf510*/  LDS.128 R32, [R195] ;  /* 0x00000000c3207984 */ /* 0x000e260000000c00 */
        /* <DEDUP_REMOVED lines=82> */
[----:B------:R-:W-:Y:S01]  /*cfa40*/  ULDC UR4, c[0x0][0x228] ;  /* 0x00008a0000047ab9 */ /* 0x000fe20000000800 */
[----:B------:R-:W-:Y:S01]  /*cfa50*/  ISETP.LT.AND P2, PT, R12, UR38, !P0 ;  /* 0x000000260c007c0c */ /* 0x000fe2000c741270 */
[----:B------:R-:W-:Y:S01]  /*cfa60*/  ULDC UR38, c[0x0][0x228] ;  /* 0x00008a0000267ab9 */ /* 0x000fe20000000800 */
[----:B------:R-:W-:-:S02]  /*cfa70*/  LOP3.LUT R3, R3, 0xefffffff, RZ, 0xc0, !PT ;  /* 0xefffffff03037812 */ /* 0x000fc400078ec0ff */
        /* <DEDUP_REMOVED lines=127> */
[----:B------:R-:W-:Y:S01]  /*d0270*/  ULDC UR8, c[0x0][0x22c] ;  /* 0x00008b0000087ab9 */ /* 0x000fe20000000800 */
[----:B------:R-:W-:Y:S01]  /*d0280*/  ISETP.LT.AND P0, PT, R10, UR13, !P0 ;  /* 0x0000000d0a007c0c */ /* 0x000fe2000c701270 */
[----:B------:R-:W-:-:S04]  /*d0290*/  ULDC UR13, c[0x0][0x228] ;  /* 0x00008a00000d7ab9 */ /* 0x000fc80000000800 */
        /* <DEDUP_REMOVED lines=655> */
[----:B------:R-:W-:Y:S02]  /*d2b90*/  ISETP.LT.AND P3, PT, R12, UR21, !P0 ;  /* 0x000000150c007c0c */ /* 0x000fe4000c761270 */
[----:B------:R-:W-:-:S09]  /*d2ba0*/  LOP3.LUT R251, R251, 0xffffefff, RZ, 0xc0, !PT ;  /* 0xffffeffffbfb7812 */ /* 0x000fd200078ec0ff */
[----:B------:R-:W-:Y:S02]  /*d2bb0*/  @P1 LOP3.LUT R251, R251, 0x1000, RZ, 0xfc, !PT ;  /* 0x00001000fbfb1812 */ /* 0x000fe400078efcff */
[----:B------:R-:W-:Y:S02]  /*d2bc0*/  ISETP.LT.AND P1, PT, R11, UR22, !P0 ;  /* 0x000000160b007c0c */ /* 0x000fe4000c721270 */
[----:B------:R-:W-:-:S04]  /*d2bd0*/  LOP3.LUT R251, R251, 0xfffff7ff, RZ, 0xc0, !PT ;  /* 0xfffff7fffbfb7812 */ /* 0x000fc800078ec0ff */
[----:B------:R-:W-:Y:S02]  /*d2be0*/  @P3 LOP3.LUT R251, R251, 0x800, RZ, 0xfc, !PT ;  /* 0x00000800fbfb3812 */ /* 0x000fe400078efcff */
[----:B------:R-:W-:Y:S02]  /*d2bf0*/  ISETP.LT.AND P2, PT, R10, UR18, !P0 ;  /* 0x000000120a007c0c */ /* 0x000fe4000c741270 */
[----:B------:R-:W-:Y:S02]  /*d2c00*/  LOP3.LUT R251, R251, 0xfffffbff, RZ, 0xc0, !PT ;  /* 0xfffffbfffbfb7812 */ /* 0x000fe400078ec0ff */
[----:B------:R-:W-:Y:S01]  /*d2c10*/  ISETP.GE.AND P0, PT, R89, UR20, PT ;  /* 0x0000001459007c0c */ /* 0x000fe2000bf06270 */
[----:B------:R-:W-:Y:S01]  /*d2c20*/  ULDC UR20, c[0x0][0x22c] ;  /* 0x00008b0000147ab9 */ /* 0x000fe20000000800 */
        /* <DEDUP_REMOVED lines=26> */
[----:B------:R-:W-:Y:S02]  /*d2dd0*/  ISETP.GE.AND P0, PT, R91, UR20, PT ;  /* 0x000000145b007c0c */ /* 0x000fe4000bf06270 */
[----:B------:R-:W-:Y:S02]  /*d2de0*/  @P2 LOP3.LUT R251, R251, 0x4, RZ, 0xfc, !PT ;  /* 0x00000004fbfb2812 */ /* 0x000fe400078efcff */
[----:B------:R-:W-:-:S02]  /*d2df0*/  ISETP.LT.AND P3, PT, R12, UR56, !P0 ;  /* 0x000000380c007c0c */ /* 0x000fc4000c761270 */
[----:B------:R-:W-:Y:S02]  /*d2e00*/  ISETP.LT.AND P2, PT, R9, UR24, !P0 ;  /* 0x0000001809007c0c */ /* 0x000fe4000c741270 */
[----:B------:R-:W-:Y:S02]  /*d2e10*/  LOP3.LUT R251, R251, 0xfffffffd, RZ, 0xc0, !PT ;  /* 0xfffffffdfbfb7812 */ /* 0x000fe400078ec0ff */
[----:B------:R-:W-:Y:S02]  /*d2e20*/  LOP3.LUT R252, R252, 0x7fffffff, RZ, 0xc0, !PT ;  /* 0x7ffffffffcfc7812 */ /* 0x000fe400078ec0ff */
[----:B------:R-:W-:Y:S02]  /*d2e30*/  @P1 LOP3.LUT R251, R251, 0x2, RZ, 0xfc, !PT ;  /* 0x00000002fbfb1812 */ /* 0x000fe400078efcff */
[----:B------:R-:W-:Y:S02]  /*d2e40*/  ISETP.LT.AND P1, PT, R11, UR55, !P0 ;  /* 0x000000370b007c0c */ /* 0x000fe4000c721270 */
[----:B------:R-:W-:-:S02]  /*d2e50*/  LOP3.LUT R251, R251, 0xfffffffe, RZ, 0xc0, !PT ;  /* 0xfffffffefbfb7812 */ /* 0x000fc400078ec0ff */
[----:B------:R-:W-:Y:S02]  /*d2e60*/  @P3 LOP3.LUT R252, R252, 0x80000000, RZ, 0xfc, !PT ;  /* 0x80000000fcfc3812 */ /* 0x000fe400078efcff */
[----:B------:R-:W-:Y:S02]  /*d2e70*/  @P2 LOP3.LUT R251, R251, 0x1, RZ, 0xfc, !PT ;  /* 0x00000001fbfb2812 */ /* 0x000fe400078efcff */
[----:B------:R-:W-:Y:S02]  /*d2e80*/  ISETP.LT.AND P2, PT, R10, UR54, !P0 ;  /* 0x000000360a007c0c */ /* 0x000fe4000c741270 */
[----:B------:R-:W-:Y:S02]  /*d2e90*/  LOP3.LUT R252, R252, 0xbfffffff, RZ, 0xc0, !PT ;  /* 0xbffffffffcfc7812 */ /* 0x000fe400078ec0ff */
[----:B------:R-:W-:Y:S02]  /*d2ea0*/  ISETP.GE.AND P0, PT, R92, UR4, PT ;  /* 0x000000045c007c0c */ /* 0x000fe4000bf06270 */
[----:B------:R-:W-:-:S02]  /*d2eb0*/  @P1 LOP3.LUT R252, R252, 0x40000000, RZ, 0xfc, !PT ;  /* 0x40000000fcfc1812 */ /* 0x000fc400078efcff */
        /* <DEDUP_REMOVED lines=51> */
[----:B------:R-:W-:Y:S02]  /*d31f0*/  ISETP.GE.AND P1, PT, R131, UR25, PT ;  /* 0x0000001983007c0c */ /* 0x000fe4000bf26270 */
        /* <DEDUP_REMOVED lines=15> */
[----:B------:R-:W-:Y:S02]  /*d32f0*/  LOP3.LUT R252, R252, 0xff7fffff, RZ, 0xc0, !PT ;  /* 0xff7ffffffcfc7812 */ /* 0x000fe400078ec0ff */
[----:B------:R-:W-:Y:S02]  /*d3300*/  ISETP.GE.AND P4, PT, R151, UR35, PT ;  /* 0x0000002397007c0c */ /* 0x000fe4000bf86270 */
[----:B------:R-:W-:-:S04]  /*d3310*/  @P0 LOP3.LUT R252, R252, 0x800000, RZ, 0xfc, !PT ;  /* 0x00800000fcfc0812 */ /* 0x000fc800078efcff */
[----:B------:R-:W-:Y:S02]  /*d3320*/  LOP3.LUT R252, R252, 0xfffffffd, RZ, 0xc0, !PT ;  /* 0xfffffffdfcfc7812 */ /* 0x000fe400078ec0ff */
[----:B------:R-:W-:Y:S02]  /*d3330*/  ISETP.GE.AND P6, PT, R107, UR12, PT ;  /* 0x0000000c6b007c0c */ /* 0x000fe4000bfc6270 */
[----:B------:R-:W-:Y:S02]  /*d3340*/  LOP3.LUT R0, R0, 0xfffffffd, RZ, 0xc0, !PT ;  /* 0xfffffffd00007812 */ /* 0x000fe400078ec0ff */
[----:B------:R-:W-:Y:S02]  /*d3350*/  @P5 LOP3.LUT R252, R252, 0x2, RZ, 0xfc, !PT ;  /* 0x00000002fcfc5812 */ /* 0x000fe400078efcff */
[----:B------:R-:W-:Y:S02]  /*d3360*/  @P4 LOP3.LUT R0, R0, 0x2, RZ, 0xfc, !PT ;  /* 0x0000000200004812 */ /* 0x000fe400078efcff */
[----:B------:R-:W-:-:S02]  /*d3370*/  LOP3.LUT R252, R252, 0xfffffffb, RZ, 0xc0, !PT ;  /* 0xfffffffbfcfc7812 */ /* 0x000fc400078ec0ff */
[----:B------:R-:W-:Y:S02]  /*d3380*/  ISETP.GE.AND P4, PT, R99, UR8, PT ;  /* 0x0000000863007c0c */ /* 0x000fe4000bf86270 */
[----:B------:R-:W-:Y:S02]  /*d3390*/  LOP3.LUT R252, R252, 0xfffffffe, RZ, 0xc0, !PT ;  /* 0xfffffffefcfc7812 */ /* 0x000fe400078ec0ff */
[----:B------:R-:W-:Y:S02]  /*d33a0*/  PRMT R130, R248, 0x4210, R134 ;  /* 0x00004210f8827816 */ /* 0x000fe40000000086 */
[----:B------:R-:W-:Y:S01]  /*d33b0*/  @P6 LOP3.LUT R252, R252, 0x1, RZ, 0xfc, !PT ;  /* 0x00000001fcfc6812 */ /* 0x000fe200078efcff */
[----:B------:R-:W2:Y:S01]  /*d33c0*/  LDL.LU R248, [R1+0x5270] ;  /* 0x0052700001f87983 */ /* 0x000ea20000300800 */
[----:B------:R-:W-:Y:S02]  /*d33d0*/  ISETP.GE.AND P6, PT, R115, UR14, PT ;  /* 0x0000000e73007c0c */ /* 0x000fe4000bfc6270 */
[----:B------:R-:W-:-:S02]  /*d33e0*/  LOP3.LUT R125, R247, 0xffff, RZ, 0xc0, !PT ;  /* 0x0000fffff77d7812 */ /* 0x000fc400078ec0ff */
[----:B------:R-:W3:Y:S01]  /*d33f0*/  LDL.LU R247, [R1+0x526c] ;  /* 0x00526c0001f77983 */ /* 0x000ee20000300800 */
[----:B------:R-:W-:Y:S02]  /*d3400*/  PRMT R120, R246, 0x4210, R124 ;  /* 0x00004210f6787816 */ /* 0x000fe4000000007c */
[----:B------:R-:W-:Y:S01]  /*d3410*/  LOP3.LUT R126, R245, 0xffff, RZ, 0xc0, !PT ;  /* 0x0000fffff57e7812 */ /* 0x000fe200078ec0ff */
[----:B------:R-:W4:Y:S01]  /*d3420*/  LDL.LU R246, [R1+0x5268] ;  /* 0x0052680001f67983 */ /* 0x000f220000300800 */
[----:B------:R-:W-:Y:S02]  /*d3430*/  PRMT R121, R244, 0x4210, R125 ;  /* 0x00004210f4797816 */ /* 0x000fe4000000007d */
[----:B------:R-:W-:Y:S01]  /*d3440*/  LOP3.LUT R116, R243, 0xffff, RZ, 0xc0, !PT ;  /* 0x0000fffff3747812 */ /* 0x000fe200078ec0ff */
[----:B------:R-:W2:Y:S01]  /*d3450*/  LDL.LU R245, [R1+0x5264] ;  /* 0x0052640001f57983 */ /* 0x000ea20000300800 */
[----:B------:R-:W-:Y:S02]  /*d3460*/  @P4 LOP3.LUT R252, R252, 0x4, RZ, 0xfc, !PT ;  /* 0x00000004fcfc4812 */ /* 0x000fe400078efcff */
[----:B------:R-:W-:Y:S01]  /*d3470*/  PRMT R122, R242, 0x4210, R126 ;  /* 0x00004210f27a7816 */ /* 0x000fe2000000007e */
[----:B------:R-:W3:Y:S01]  /*d3480*/  LDL.LU R244, [R1+0x5260] ;  /* 0x0052600001f47983 */ /* 0x000ee20000300800 */
[----:B------:R-:W-:-:S03]  /*d3490*/  LOP3.LUT R117, R241, 0xffff, RZ, 0xc0, !PT ;  /* 0x0000fffff1757812 */ /* 0x000fc600078ec0ff */
[----:B------:R-:W4:Y:S01]  /*d34a0*/  LDL.LU R243, [R1+0x525c] ;  /* 0x00525c0001f37983 */ /* 0x000f220000300800 */
[--C-:B------:R-:W-:Y:S02]  /*d34b0*/  PRMT R112, R240, 0x4210, R116.reuse ;  /* 0x00004210f0707816 */ /* 0x100fe40000000074 */
[----:B------:R-:W-:Y:S01]  /*d34c0*/  LOP3.LUT R252, R252, 0xffffffdf, RZ, 0xc0, !PT ;  /* 0xffffffdffcfc7812 */ /* 0x000fe200078ec0ff */
[----:B------:R-:W2:Y:S01]  /*d34d0*/  LDL.LU R242, [R1+0x5258] ;  /* 0x0052580001f27983 */ /* 0x000ea20000300800 */
[----:B------:R-:W-:-:S03]  /*d34e0*/  PRMT R116, R239, 0x5210, R116 ;  /* 0x00005210ef747816 */ /* 0x000fc60000000074 */
[----:B------:R-:W3:Y:S01]  /*d34f0*/  LDL.LU R241, [R1+0x5254] ;  /* 0x0052540001f17983 */ /* 0x000ee20000300800 */
[----:B------:R-:W-:-:S03]  /*d3500*/  LOP3.LUT R118, R238, 0xffff, RZ, 0xc0, !PT ;  /* 0x0000ffffee767812 */ /* 0x000fc600078ec0ff */
[----:B------:R-:W4:Y:S01]  /*d3510*/  LDL.LU R240, [R1+0x5250] ;  /* 0x0052500001f07983 */ /* 0x000f220000300800 */
[----:B------:R-:W-:-:S03]  /*d3520*/  PRMT R113, R237, 0x4210, R117 ;  /* 0x00004210ed717816 */ /* 0x000fc60000000075 */
[----:B------:R-:W2:Y:S01]  /*d3530*/  LDL.LU R239, [R1+0x524c] ;  /* 0x00524c0001ef7983 */ /* 0x000ea20000300800 */
[----:B------:R-:W-:Y:S02]  /*d3540*/  PRMT R117, R236, 0x5210, R117 ;  /* 0x00005210ec757816 */ /* 0x000fe40000000075 */
[----:B------:R-:W-:Y:S01]  /*d3550*/  @P6 LOP3.LUT R252, R252, 0x20, RZ, 0xfc, !PT ;  /* 0x00000020fcfc6812 */ /* 0x000fe200078efcff */
[----:B------:R-:W3:Y:S01]  /*d3560*/  LDL.LU R238, [R1+0x5248] ;  /* 0x0052480001ee7983 */ /* 0x000ee20000300800 */
[----:B------:R-:W-:Y:S02]  /*d3570*/  LOP3.LUT R108, R235, 0xffff, RZ, 0xc0, !PT ;  /* 0x0000ffffeb6c7812 */ /* 0x000fe400078ec0ff */
[----:B------:R-:W-:Y:S01]  /*d3580*/  ISETP.GE.AND P6, PT, R119, UR15, PT ;  /* 0x0000000f77007c0c */ /* 0x000fe2000bfc6270 */
[----:B------:R-:W4:Y:S01]  /*d3590*/  LDL.LU R237, [R1+0x5244] ;  /* 0x0052440001ed7983 */ /* 0x000f220000300800 */
[----:B------:R-:W-:-:S03]  /*d35a0*/  PRMT R114, R234, 0x4210, R118 ;  /* 0x00004210ea727816 */ /* 0x000fc60000000076 */
[----:B------:R-:W2:Y:S01]  /*d35b0*/  LDL.LU R236, [R1+0x5240] ;  /* 0x0052400001ec7983 */ /* 0x000ea20000300800 */
[----:B------:R-:W-:-:S03]  /*d35c0*/  PRMT R118, R233, 0x5210, R118 ;  /* 0x00005210e9767816 */ /* 0x000fc60000000076 */
[----:B------:R-:W3:Y:S01]  /*d35d0*/  LDL.LU R235, [R1+0x523c] ;  /* 0x00523c0001eb7983 */ /* 0x000ee20000300800 */
[----:B------:R-:W-:-:S03]  /*d35e0*/  LOP3.LUT R109, R232, 0xffff, RZ, 0xc0, !PT ;  /* 0x0000ffffe86d7812 */ /* 0x000fc600078ec0ff */
[----:B------:R-:W3:Y:S01]  /*d35f0*/  LDL.LU R234, [R1+0x5238] ;  /* 0x0052380001ea7983 */ /* 0x000ee20000300800 */
[----:B------:R-:W-:-:S03]  /*d3600*/  PRMT R104, R231, 0x4210, R108 ;  /* 0x00004210e7687816 */ /* 0x000fc6000000006c */
[----:B------:R-:W4:Y:S01]  /*d3610*/  LDL.LU R233, [R1+0x5234] ;  /* 0x0052340001e97983 */ /* 0x000f220000300800 */
[----:B------:R-:W-:-:S03]  /*d3620*/  PRMT R108, R230, 0x5210, R108 ;  /* 0x00005210e66c7816 */ /* 0x000fc6000000006c */
[----:B------:R-:W4:Y:S01]  /*d3630*/  LDL.LU R232, [R1+0x5230] ;  /* 0x0052300001e87983 */ /* 0x000f220000300800 */
[----:B------:R-:W-:-:S03]  /*d3640*/  LOP3.LUT R110, R229, 0xffff, RZ, 0xc0, !PT ;  /* 0x0000ffffe56e7812 */ /* 0x000fc600078ec0ff */
[----:B------:R-:W2:Y:S01]  /*d3650*/  LDL.LU R231, [R1+0x522c] ;  /* 0x00522c0001e77983 */ /* 0x000ea20000300800 */
[----:B------:R-:W-:-:S03]  /*d3660*/  PRMT R105, R228, 0x4210, R109 ;  /* 0x00004210e4697816 */ /* 0x000fc6000000006d */
[----:B------:R-:W2:Y:S01]  /*d3670*/  LDL.LU R230, [R1+0x5228] ;  /* 0x0052280001e67983 */ /* 0x000ea20000300800 */
[----:B------:R-:W-:-:S03]  /*d3680*/  PRMT R109, R227, 0x5210, R109 ;  /* 0x00005210e36d7816 */ /* 0x000fc6000000006d */
[----:B------:R-:W3:Y:S01]  /*d3690*/  LDL.LU R229, [R1+0x5224] ;  /* 0x0052240001e57983 */ /* 0x000ee20000300800 */
[----:B------:R-:W-:Y:S02]  /*d36a0*/  LOP3.LUT R100, R226, 0xffff, RZ, 0xc0, !PT ;  /* 0x0000ffffe2647812 */ /* 0x000fe400078ec0ff */
[----:B------:R-:W-:Y:S01]  /*d36b0*/  LOP3.LUT R252, R252, 0xfffffeff, RZ, 0xc0, !PT ;  /* 0xfffffefffcfc7812 */ /* 0x000fe200078ec0ff */
[----:B------:R-:W3:Y:S01]  /*d36c0*/  LDL.LU R228, [R1+0x5220] ;  /* 0x0052200001e47983 */ /* 0x000ee20000300800 */
[----:B------:R-:W-:-:S03]  /*d36d0*/  PRMT R106, R225, 0x4210, R110 ;  /* 0x00004210e16a7816 */ /* 0x000fc6000000006e */
[----:B------:R-:W4:Y:S01]  /*d36e0*/  LDL.LU R227, [R1+0x521c] ;  /* 0x00521c0001e37983 */ /* 0x000f220000300800 */
[----:B------:R-:W-:-:S03]  /*d36f0*/  PRMT R110, R224, 0x5210, R110 ;  /* 0x00005210e06e7816 */ /* 0x000fc6000000006e */
[----:B------:R-:W4:Y:S01]  /*d3700*/  LDL.LU R226, [R1+0x5218] ;  /* 0x0052180001e27983 */ /* 0x000f220000300800 */
[----:B------:R-:W-:-:S03]  /*d3710*/  LOP3.LUT R101, R223, 0xffff, RZ, 0xc0, !PT ;  /* 0x0000ffffdf657812 */ /* 0x000fc600078ec0ff */
[----:B------:R-:W2:Y:S01]  /*d3720*/  LDL.LU R225, [R1+0x5214] ;  /* 0x0052140001e17983 */ /* 0x000ea20000300800 */
[----:B------:R-:W-:Y:S02]  /*d3730*/  LOP3.LUT R102, R221, 0xffff, RZ, 0xc0, !PT ;  /* 0x0000ffffdd667812 */ /* 0x000fe400078ec0ff */
[----:B------:R-:W-:Y:S01]  /*d3740*/  @P6 LOP3.LUT R252, R252, 0x100, RZ, 0xfc, !PT ;  /* 0x00000100fcfc6812 */ /* 0x000fe200078efcff */
[----:B------:R-:W2:Y:S01]  /*d3750*/  LDL.LU R224, [R1+0x5210] ;  /* 0x0052100001e07983 */ /* 0x000ea20000300800 */
[--C-:B------:R-:W-:Y:S02]  /*d3760*/  PRMT R96, R220, 0x4210, R100.reuse ;  /* 0x00004210dc607816 */ /* 0x100fe40000000064 */
[----:B------:R-:W-:Y:S01]  /*d3770*/  ISETP.GE.AND P6, PT, R123, UR16, PT ;  /* 0x000000107b007c0c */ /* 0x000fe2000bfc6270 */
        /* <DEDUP_REMOVED lines=9> */
[----:B------:R-:W-:Y:S02]  /*d3810*/  PRMT R165, R179, 0x5210, R165 ;  /* 0x00005210b3a57816 */ /* 0x000fe400000000a5 */
[----:B------:R-:W-:Y:S01]  /*d3820*/  PRMT R102, R23, 0x5210, R102 ;  /* 0x0000521017667816 */ /* 0x000fe20000000066 */
[----:B------:R-:W3:Y:S01]  /*d3830*/  LDL.LU R217, [R1+0x51f8] ;  /* 0x0051f80001d97983 */ /* 0x000ee20000300800 */
[----:B------:R-:W-:Y:S02]  /*d3840*/  PRMT R166, R183, 0x5210, R166 ;  /* 0x00005210b7a67816 */ /* 0x000fe400000000a6 */
[----:B------:R-:W-:Y:S01]  /*d3850*/  LOP3.LUT R179, R22, 0xffff, RZ, 0xc0, !PT ;  /* 0x0000ffff16b37812 */ /* 0x000fe200078ec0ff */
[----:B------:R-:W3:Y:S01]  /*d3860*/  LDL.LU R216, [R1+0x51f4] ;  /* 0x0051f40001d87983 */ /* 0x000ee20000300800 */
[----:B------:R-:W-:Y:S02]  /*d3870*/  PRMT R156, R187, 0x5210, R156 ;  /* 0x00005210bb9c7816 */ /* 0x000fe4000000009c */
[----:B------:R-:W-:Y:S01]  /*d3880*/  LOP3.LUT R183, R21, 0xffff, RZ, 0xc0, !PT ;  /* 0x0000ffff15b77812 */ /* 0x000fe200078ec0ff */
[----:B------:R-:W3:Y:S01]  /*d3890*/  LDL.LU R23, [R1+0x51f0] ;  /* 0x0051f00001177983 */ /* 0x000ee20000300800 */
[----:B------:R-:W-:-:S02]  /*d38a0*/  PRMT R157, R191, 0x5210, R157 ;  /* 0x00005210bf9d7816 */ /* 0x000fc4000000009d */
[----:B------:R-:W-:Y:S01]  /*d38b0*/  LOP3.LUT R187, R20, 0xffff, RZ, 0xc0, !PT ;  /* 0x0000ffff14bb7812 */ /* 0x000fe200078ec0ff */
[----:B------:R-:W3:Y:S01]  /*d38c0*/  LDL.LU R22, [R1+0x51ec] ;  /* 0x0051ec0001167983 */ /* 0x000ee20000300800 */
[--C-:B------:R-:W-:Y:S02]  /*d38d0*/  PRMT R200, R200, 0x4210, R28.reuse ;  /* 0x00004210c8c87816 */ /* 0x100fe4000000001c */
[----:B------:R-:W-:Y:S01]  /*d38e0*/  PRMT R204, R204, 0x5210, R28 ;  /* 0x00005210cccc7816 */ /* 0x000fe2000000001c */
[----:B------:R-:W3:Y:S01]  /*d38f0*/  LDL.LU R21, [R1+0x51e8] ;  /* 0x0051e80001157983 */ /* 0x000ee20000300800 */
[----:B------:R-:W-:Y:S02]  /*d3900*/  LOP3.LUT R191, R19, 0xffff, RZ, 0xc0, !PT ;  /* 0x0000ffff13bf7812 */ /* 0x000fe400078ec0ff */
[----:B------:R-:W-:Y:S01]  /*d3910*/  LOP3.LUT R252, R252, 0xfffffbff, RZ, 0xc0, !PT ;  /* 0xfffffbfffcfc7812 */ /* 0x000fe200078ec0ff */
[----:B------:R-:W3:Y:S01]  /*d3920*/  LDL.LU R20, [R1+0x51e4] ;  /* 0x0051e40001147983 */ /* 0x000ee20000300800 */
[----:B------:R-:W-:-:S02]  /*d3930*/  PRMT R28, R18, 0x4210, R179 ;  /* 0x00004210121c7816 */ /* 0x000fc400000000b3 */
[----:B------:R-:W-:Y:S01]  /*d3940*/  PRMT R29, R17, 0x4210, R183 ;  /* 0x00004210111d7816 */ /* 0x000fe200000000b7 */
[----:B------:R-:W3:Y:S01]  /*d3950*/  LDL.LU R19, [R1+0x51e0] ;  /* 0x0051e00001137983 */ /* 0x000ee20000300800 */
[----:B------:R-:W-:-:S03]  /*d3960*/  PRMT R30, R16, 0x4210, R187 ;  /* 0x00004210101e7816 */ /* 0x000fc600000000bb */
[----:B------:R-:W3:Y:S01]  /*d3970*/  LDL.LU R18, [R1+0x51dc] ;  /* 0x0051dc0001127983 */ /* 0x000ee20000300800 */
[----:B------:R-:W-:Y:S02]  /*d3980*/  PRMT R31, R15, 0x4210, R191 ;  /* 0x000042100f1f7816 */ /* 0x000fe400000000bf */
[----:B------:R-:W-:Y:S01]  /*d3990*/  @P6 LOP3.LUT R252, R252, 0x400, RZ, 0xfc, !PT ;  /* 0x00000400fcfc6812 */ /* 0x000fe200078efcff */
[----:B------:R-:W3:Y:S01]  /*d39a0*/  LDL.LU R17, [R1+0x51d8] ;  /* 0x0051d80001117983 */ /* 0x000ee20000300800 */
[----:B------:R-:W-:-:S03]  /*d39b0*/  ISETP.GE.AND P6, PT, R127, UR17, PT ;  /* 0x000000117f007c0c */ /* 0x000fc6000bfc6270 */
[----:B------:R-:W3:Y:S04]  /*d39c0*/  LDL.LU R16, [R1+0x51d4] ;  /* 0x0051d40001107983 */ /* 0x000ee80000300800 */
[----:B------:R-:W3:Y:S04]  /*d39d0*/  LDL.LU R15, [R1+0x51d0] ;  /* 0x0051d000010f7983 */ /* 0x000ee80000300800 */
[----:B0-----:R-:W-:Y:S04]  /*d39e0*/  STL.64 [R1+0x190], R32 ;  /* 0x0001902001007387 */ /* 0x001fe80000100a00 */
[----:B------:R-:W-:Y:S01]  /*d39f0*/  STL.64 [R1+0x198], R34 ;  /* 0x0001982201007387 */ /* 0x000fe20000100a00 */
[----:B------:R-:W-:-:S02]  /*d3a00*/  ISETP.LT.AND P4, PT, R9, UR42, !P4 ;  /* 0x0000002a09007c0c */ /* 0x000fc4000e781270 */
[----:B------:R-:W-:-:S04]  /*d3a10*/  LOP3.LUT R252, R252, 0xffffdfff, RZ, 0xc0, !PT ;  /* 0xffffdffffcfc7812 */ /* 0x000fc800078ec0ff */
[----:B------:R-:W-:-:S04]  /*d3a20*/  @P6 LOP3.LUT R252, R252, 0x2000, RZ, 0xfc, !PT ;  /* 0x00002000fcfc6812 */ /* 0x000fc800078efcff */
[----:B------:R-:W-:Y:S02]  /*d3a30*/  LOP3.LUT R252, R252, 0xfffffff7, RZ, 0xc0, !PT ;  /* 0xfffffff7fcfc7812 */ /* 0x000fe400078ec0ff */
[----:B------:R-:W-:Y:S02]  /*d3a40*/  PRMT R148, R199, 0x5210, R148 ;  /* 0x00005210c7947816 */ /* 0x000fe40000000094 */
[----:B------:R-:W-:Y:S02]  /*d3a50*/  @P4 LOP3.LUT R252, R252, 0x8, RZ, 0xfc, !PT ;  /* 0x00000008fcfc4812 */ /* 0x000fe400078efcff */
        /* <DEDUP_REMOVED lines=10> */
[----:B------:R-:W-:Y:S01]  /*d3b00*/  PRMT R126, R214, 0x5210, R126 ;  /* 0x00005210d67e7816 */ /* 0x000fe2000000007e */
[----:B------:R-:W-:Y:S01]  /*d3b10*/  BAR.SYNC.DEFER_BLOCKING 0x0 ;  /* 0x0000000000007b1d */ /* 0x000fe20000010000 */
[----:B------:R-:W-:Y:S02]  /*d3b20*/  ISETP.GE.AND P3, PT, R155, UR37, PT ;  /* 0x000000259b007c0c */ /* 0x000fe4000bf66270 */
[----:B------:R-:W-:Y:S02]  /*d3b30*/  ISETP.GE.AND P2, PT, R159, UR39, PT ;  /* 0x000000279f007c0c */ /* 0x000fe4000bf46270 */
[----:B------:R-:W-:Y:S02]  /*d3b40*/  ISETP.GE.AND P1, PT, R163, UR41, PT ;  /* 0x00000029a3007c0c */ /* 0x000fe4000bf26270 */
[----:B------:R-:W-:-:S02]  /*d3b50*/  ISETP.GE.AND P0, PT, R167, UR43, PT ;  /* 0x0000002ba7007c0c */ /* 0x000fc4000bf06270 */
[----:B------:R-:W-:Y:S02]  /*d3b60*/  ISETP.GE.AND P5, PT, R111, UR13, PT ;  /* 0x0000000d6f007c0c */ /* 0x000fe4000bfa6270 */
[----:B------:R-:W-:Y:S02]  /*d3b70*/  ISETP.GE.AND P6, PT, R171, UR45, PT ;  /* 0x0000002dab007c0c */ /* 0x000fe4000bfc6270 */
[C---:B------:R-:W-:Y:S01]  /*d3b80*/  LOP3.LUT P4, RZ, R0.reuse, 0x2, RZ, 0xc0, !PT ;  /* 0x0000000200ff7812 */ /* 0x040fe2000788c0ff */
[----:B------:R-:W3:Y:S01]  /*d3b90*/  LDL.LU R195, [R1+0x1630] ;  /* 0x0016300001c37983 */ /* 0x000ee20000300800 */
[----:B------:R-:W-:Y:S01]  /*d3ba0*/  LOP3.LUT R0, R0, 0xff7fffff, RZ, 0xc0, !PT ;  /* 0xff7fffff00007812 */ /* 0x000fe200078ec0ff */
[----:B------:R-:W-:Y:S01]  /*d3bb0*/  ULDC UR4, c[0x0][0x228] ;  /* 0x00008a0000047ab9 */ /* 0x000fe20000000800 */
[----:B------:R-:W-:Y:S01]  /*d3bc0*/  ULDC UR5, c[0x0][0x228] ;  /* 0x00008a0000057ab9 */ /* 0x000fe20000000800 */
[----:B------:R-:W3:Y:S01]  /*d3bd0*/  LDL.LU R214, [R1+0x210] ;  /* 0x0002100001d67983 */ /* 0x000ee20000300800 */
[----:B------:R-:W-:-:S03]  /*d3be0*/  ULDC UR6, c[0x0][0x228] ;  /* 0x00008a0000067ab9 */ /* 0x000fc60000000800 */
        /* <DEDUP_REMOVED lines=10> */
[----:B------:R0:W-:Y:S04]  /*d3c90*/  STL.64 [R1+0x52a8], R6 ;  /* 0x0052a80601007387 */ /* 0x0001e80000100a00 */
[----:B0-----:R-:W3:Y:S04]  /*d3ca0*/  LDL R6, [R1+0x400] ;  /* 0x0004000001067983 */ /* 0x001ee80000100800 */
[----:B--2---:R-:W-:Y:S04]  /*d3cb0*/  STL.64 [R1+0x52a0], R224 ;  /* 0x0052a0e001007387 */ /* 0x004fe80000100a00 */
[----:B----4-:R-:W-:Y:S04]  /*d3cc0*/  STL.64 [R1+0x5298], R226 ;  /* 0x005298e201007387 */ /* 0x010fe80000100a00 */
[----:B---3--:R-:W-:Y:S04]  /*d3cd0*/  STL.64 [R1+0x5290], R228 ;  /* 0x005290e401007387 */ /* 0x008fe80000100a00 */
[----:B------:R-:W-:Y:S04]  /*d3ce0*/  STL.64 [R1+0x5280], R230 ;  /* 0x005280e601007387 */ /* 0x000fe80000100a00 */
[----:B------:R-:W-:Y:S04]  /*d3cf0*/  STL.64 [R1+0x5278], R232 ;  /* 0x005278e801007387 */ /* 0x000fe80000100a00 */
[----:B------:R-:W-:Y:S04]  /*d3d00*/  STL.64 [R1+0x5268], R234 ;  /* 0x005268ea01007387 */ /* 0x000fe80000100a00 */
[----:B------:R-:W-:Y:S04]  /*d3d10*/  STL [R1+0x5254], R236 ;  /* 0x005254ec01007387 */ /* 0x000fe80000100800 */
[----:B------:R0:W-:Y:S04]  /*d3d20*/  STSM.16.M88.4 [R222], R24 ;  /* 0x00000018de007844 */ /* 0x0001e80000000200 */
        /* <DEDUP_REMOVED lines=24> */
[----:B------:R-:W-:Y:S01]  /*d3eb0*/  BAR.SYNC.DEFER_BLOCKING 0x0 ;  /* 0x0000000000007b1d */ /* 0x000fe20000010000 */
[----:B------:R-:W-:-:S04]  /*d3ec0*/  LOP3.LUT R195, R195, 0xffffff7f, RZ, 0xc0, !PT ;  /* 0xffffff7fc3c37812 */ /* 0x000fc800078ec0ff */
[----:B------:R-:W-:Y:S02]  /*d3ed0*/  @P5 LOP3.LUT R195, R195, 0x80, RZ, 0xfc, !PT ;  /* 0x00000080c3c35812 */ /* 0x000fe400078efcff */
[----:B0-----:R-:W-:Y:S02]  /*d3ee0*/  PRMT R24, R214, 0x5210, R179 ;  /* 0x00005210d6187816 */ /* 0x001fe400000000b3 */
[----:B------:R-:W-:Y:S02]  /*d3ef0*/  LOP3.LUT R195, R195, 0xffffffbf, RZ, 0xc0, !PT ;  /* 0xffffffbfc3c37812 */ /* 0x000fe400078ec0ff */
[----:B------:R-:W-:Y:S02]  /*d3f00*/  PRMT R25, R213, 0x5210, R183 ;  /* 0x00005210d5197816 */ /* 0x000fe400000000b7 */
[----:B------:R-:W-:Y:S02]  /*d3f10*/  @P4 LOP3.LUT R195, R195, 0x40, RZ, 0xfc, !PT ;  /* 0x00000040c3c34812 */ /* 0x000fe400078efcff */
[----:B------:R-:W-:-:S02]  /*d3f20*/  PRMT R26, R202, 0x5210, R187 ;  /* 0x00005210ca1a7816 */ /* 0x000fc400000000bb */
[----:B------:R-:W-:Y:S02]  /*d3f30*/  LOP3.LUT R195, R195, 0xffffffdf, RZ, 0xc0, !PT ;  /* 0xffffffdfc3c37812 */ /* 0x000fe400078ec0ff */
[----:B------:R-:W-:Y:S02]  /*d3f40*/  PRMT R27, R175, 0x5210, R191 ;  /* 0x00005210af1b7816 */ /* 0x000fe400000000bf */
[----:B------:R-:W-:Y:S02]  /*d3f50*/  @P3 LOP3.LUT R195, R195, 0x20, RZ, 0xfc, !PT ;  /* 0x00000020c3c33812 */ /* 0x000fe400078efcff */
        /* <DEDUP_REMOVED lines=8> */
[----:B------:R-:W-:-:S02]  /*d3fe0*/  LOP3.LUT P3, RZ, R14, 0x80000, RZ, 0xc0, !PT ;  /* 0x000800000eff7812 */ /* 0x000fc4000786c0ff */
[----:B------:R-:W-:Y:S02]  /*d3ff0*/  LOP3.LUT R195, R195, 0xfffffffb, RZ, 0xc0, !PT ;  /* 0xfffffffbc3c37812 */ /* 0x000fe400078ec0ff */
[C---:B------:R-:W-:Y:S02]  /*d4000*/  LOP3.LUT P4, RZ, R14.reuse, 0x8000, RZ, 0xc0, !PT ;  /* 0x000080000eff7812 */ /* 0x040fe4000788c0ff */
[----:B------:R-:W-:Y:S02]  /*d4010*/  @P0 LOP3.LUT R195, R195, 0x4, RZ, 0xfc, !PT ;  /* 0x00000004c3c30812 */ /* 0x000fe400078efcff */
[C---:B------:R-:W-:Y:S02]  /*d4020*/  LOP3.LUT P1, RZ, R14.reuse, 0x10000000, RZ, 0xc0, !PT ;  /* 0x100000000eff7812 */ /* 0x040fe4000782c0ff */
[----:B------:R-:W-:Y:S02]  /*d4030*/  LOP3.LUT R195, R195, 0xfffffffd, RZ, 0xc0, !PT ;  /* 0xfffffffdc3c37812 */ /* 0x000fe400078ec0ff */
[----:B------:R-:W-:-:S02]  /*d4040*/  LOP3.LUT P5, RZ, R14, 0x10000, RZ, 0xc0, !PT ;  /* 0x000100000eff7812 */ /* 0x000fc400078ac0ff */
[----:B------:R-:W-:Y:S02]  /*d4050*/  @P6 LOP3.LUT R195, R195, 0x2, RZ, 0xfc, !PT ;  /* 0x00000002c3c36812 */ /* 0x000fe400078efcff */
[C---:B------:R-:W-:Y:S02]  /*d4060*/  LOP3.LUT P6, RZ, R14.reuse, 0x4000000, RZ, 0xc0, !PT ;  /* 0x040000000eff7812 */ /* 0x040fe400078cc0ff */
[----:B------:R-:W-:Y:S01]  /*d4070*/  LOP3.LUT P0, RZ, R14, 0x8000000, RZ, 0xc0, !PT ;  /* 0x080000000eff7812 */ /* 0x000fe2000780c0ff */
[----:B------:R-:W-:Y:S02]  /*d4080*/  STL [R1+0x1630], R195 ;  /* 0x001630c301007387 */ /* 0x000fe40000100800 */
[----:B------:R-:W-:Y:S02]  /*d4090*/  @P1 LOP3.LUT R0, R0, 0x800000, RZ, 0xfc, !PT ;  /* 0x0080000000001812 */ /* 0x000fe400078efcff */
[----:B------:R-:W0:Y:S01]  /*d40a0*/  LDS.128 R8, [R6] ;  /* 0x0000000006087984 */ /* 0x000e220000000c00 */
[----:B------:R-:W-:Y:S01]  /*d40b0*/  BAR.SYNC.DEFER_BLOCKING 0x0 ;  /* 0x0000000000007b1d */ /* 0x000fe20000010000 */
[----:B------:R-:W-:-:S02]  /*d40c0*/  LOP3.LUT P1, RZ, R14, 0x2000000, RZ, 0xc0, !PT ;  /* 0x020000000eff7812 */ /* 0x000fc4000782c0ff */
[----:B------:R-:W-:-:S11]  /*d40d0*/  LOP3.LUT R0, R0, 0xfeffffff, RZ, 0xc0, !PT ;  /* 0xfeffffff00007812 */ /* 0x000fd600078ec0ff */
[----:B------:R-:W-:Y:S02]  /*d40e0*/  @P1 LOP3.LUT R0, R0, 0x1000000, RZ, 0xfc, !PT ;  /* 0x0100000000001812 */ /* 0x000fe400078efcff */
[----:B------:R-:W-:Y:S02]  /*d40f0*/  LOP3.LUT P1, RZ, R14, 0x1000000, RZ, 0xc0, !PT ;  /* 0x010000000eff7812 */ /* 0x000fe4000782c0ff */
[----:B------:R-:W-:Y:S01]  /*d4100*/  LOP3.LUT R0, R0, 0xfdffffff, RZ, 0xc0, !PT ;  /* 0xfdffffff00007812 */ /* 0x000fe200078ec0ff */
[----:B0-----:R-:W-:Y:S01]  /*d4110*/  STL [R1+0x324], R9 ;  /* 0x0003240901007387 */ /* 0x001fe20000100800 */
[----:B------:R-:W-:-:S09]  /*d4120*/  IMAD.MOV.U32 R236, RZ, RZ, R8 ;  /* 0x000000ffffec7224 */ /* 0x000fd200078e0008 */
[----:B------:R-:W-:Y:S01]  /*d4130*/  @P1 LOP3.LUT R0, R0, 0x2000000, RZ, 0xfc, !PT ;  /* 0x0200000000001812 */ /* 0x000fe200078efcff */
[----:B------:R-:W-:Y:S01]  /*d4140*/  IMAD.MOV.U32 R237, RZ, RZ, R11 ;  /* 0x000000ffffed7224 */ /* 0x000fe200078e000b */
[----:B------:R-:W-:Y:S01]  /*d4150*/  STL [R1+0x328], R10 ;  /* 0x0003280a01007387 */ /* 0x000fe20000100800 */
[----:B------:R-:W-:Y:S02]  /*d4160*/  LOP3.LUT P1, RZ, R14, 0x800000, RZ, 0xc0, !PT ;  /* 0x008000000eff7812 */ /* 0x000fe4000782c0ff */
[----:B------:R-:W-:Y:S01]  /*d4170*/  LOP3.LUT R0, R0, 0xfbffffff, RZ, 0xc0, !PT ;  /* 0xfbffffff00007812 */ /* 0x000fe200078ec0ff */
[----:B------:R-:W2:Y:S04]  /*d4180*/  LDL.LU R209, [R1+0x21c] ;  /* 0x00021c0001d17983 */ /* 0x000ea80000300800 */
[----:B------:R-:W3:Y:S04]  /*d4190*/  LDL.LU R195, [R1+0x218] ;  /* 0x0002180001c37983 */ /* 0x000ee80000300800 */
[----:B------:R0:W-:Y:S02]  /*d41a0*/  STSM.16.M88.4 [R222], R28 ;  /* 0x0000001cde007844 */ /* 0x0001e40000000200 */
[----:B------:R-:W-:Y:S01]  /*d41b0*/  @P1 LOP3.LUT R0, R0, 0x4000000, RZ, 0xfc, !PT ;  /* 0x0400000000001812 */ /* 0x000fe200078efcff */
[----:B------:R-:W-:Y:S01]  /*d41c0*/  BAR.SYNC.DEFER_BLOCKING 0x0 ;  /* 0x0000000000007b1d */ /* 0x000fe20000010000 */
[----:B------:R-:W-:-:S02]  /*d41d0*/  LOP3.LUT P1, RZ, R14, 0x400000, RZ, 0xc0, !PT ;  /* 0x004000000eff7812 */ /* 0x000fc4000782c0ff */
[----:B------:R-:W-:-:S03]  /*d41e0*/  LOP3.LUT R0, R0, 0xf7ffffff, RZ, 0xc0, !PT ;  /* 0xf7ffffff00007812 */ /* 0x000fc600078ec0ff */
[----:B------:R-:W-:Y:S04]  /*d41f0*/  STL.64 [R1+0x5258], R236 ;  /* 0x005258ec01007387 */ /* 0x000fe80000100a00 */
[----:B------:R-:W4:Y:S01]  /*d4200*/  LDL.LU R202, [R1+0x220] ;  /* 0x0002200001ca7983 */ /* 0x000f220000300800 */
[----:B0-----:R-:W-:Y:S02]  /*d4210*/  PRMT R28, R203, 0x4210, R32 ;  /* 0x00004210cb1c7816 */ /* 0x001fe40000000020 */
[----:B------:R-:W-:Y:S01]  /*d4220*/  PRMT R29, R212, 0x4210, R33 ;  /* 0x00004210d41d7816 */ /* 0x000fe20000000021 */
[----:B------:R-:W4:Y:S01]  /*d4230*/  LDL.LU R208, [R1+0x4c3c] ;  /* 0x004c3c0001d07983 */ /* 0x000f220000300800 */
[----:B------:R-:W-:Y:S02]  /*d4240*/  PRMT R30, R211, 0x4210, R34 ;  /* 0x00004210d31e7816 */ /* 0x000fe40000000022 */
[----:B------:R-:W-:Y:S01]  /*d4250*/  PRMT R31, R210, 0x4210, R35 ;  /* 0x00004210d21f7816 */ /* 0x000fe20000000023 */
[----:B------:R-:W4:Y:S01]  /*d4260*/  LDL.LU R207, [R1+0x4c38] ;  /* 0x004c380001cf7983 */ /* 0x000f220000300800 */
[----:B------:R-:W-:-:S02]  /*d4270*/  @P1 LOP3.LUT R0, R0, 0x8000000, RZ, 0xfc, !PT ;  /* 0x0800000000001812 */ /* 0x000fc400078efcff */
[----:B------:R-:W-:Y:S01]  /*d4280*/  LOP3.LUT P1, RZ, R14, 0x200000, RZ, 0xc0, !PT ;  /* 0x002000000eff7812 */ /* 0x000fe2000782c0ff */
[----:B------:R-:W0:Y:S01]  /*d4290*/  LDS.128 R8, [R6] ;  /* 0x0000000006087984 */ /* 0x000e220000000c00 */
[----:B------:R-:W-:Y:S01]  /*d42a0*/  LOP3.LUT R0, R0, 0xefffffff, RZ, 0xc0, !PT ;  /* 0xefffffff00007812 */ /* 0x000fe200078ec0ff */
[----:B------:R-:W-:Y:S06]  /*d42b0*/  BAR.SYNC.DEFER_BLOCKING 0x0 ;  /* 0x0000000000007b1d */ /* 0x000fec0000010000 */
[----:B------:R-:W4:Y:S04]  /*d42c0*/  LDL.LU R199, [R1+0x4b0c] ;  /* 0x004b0c0001c77983 */ /* 0x000f280000300800 */
[----:B------:R-:W-:-:S02]  /*d42d0*/  @P1 LOP3.LUT R0, R0, 0x10000000, RZ, 0xfc, !PT ;  /* 0x1000000000001812 */ /* 0x000fc400078efcff */
[----:B------:R-:W-:Y:S01]  /*d42e0*/  LOP3.LUT P1, RZ, R14, 0x100000, RZ, 0xc0, !PT ;  /* 0x001000000eff7812 */ /* 0x000fe2000782c0ff */
[----:B------:R-:W4:Y:S01]  /*d42f0*/  LDL.LU R206, [R1+0x4b08] ;  /* 0x004b080001ce7983 */ /* 0x000f220000300800 */
[----:B------:R-:W-:-:S03]  /*d4300*/  LOP3.LUT R0, R0, 0xdfffffff, RZ, 0xc0, !PT ;  /* 0xdfffffff00007812 */ /* 0x000fc600078ec0ff */
[----:B------:R-:W4:Y:S04]  /*d4310*/  LDL.LU R203, [R1+0x4694] ;  /* 0x0046940001cb7983 */ /* 0x000f280000300800 */
[----:B------:R-:W4:Y:S04]  /*d4320*/  LDL.LU R37, [R1+0x4690] ;  /* 0x0046900001257983 */ /* 0x000f280000300800 */
[----:B------:R3:W-:Y:S01]  /*d4330*/  STSM.16.M88.4 [R222], R24 ;  /* 0x00000018de007844 */ /* 0x0007e20000000200 */
[----:B------:R-:W-:Y:S02]  /*d4340*/  @P1 LOP3.LUT R0, R0, 0x20000000, RZ, 0xfc, !PT ;  /* 0x2000000000001812 */ /* 0x000fe400078efcff */
[----:B------:R-:W-:Y:S01]  /*d4350*/  LOP3.LUT P1, RZ, R14, 0x40000, RZ, 0xc0, !PT ;  /* 0x000400000eff7812 */ /* 0x000fe2000782c0ff */
[----:B------:R-:W4:Y:S01]  /*d4360*/  LDL.LU R36, [R1+0x468c] ;  /* 0x00468c0001247983 */ /* 0x000f220000300800 */
[----:B------:R-:W-:-:S03]  /*d4370*/  LOP3.LUT R0, R0, 0xbfffffff, RZ, 0xc0, !PT ;  /* 0xbfffffff00007812 */ /* 0x000fc600078ec0ff */
[----:B------:R-:W4:Y:S04]  /*d4380*/  LDL.LU R214, [R1+0x4688] ;  /* 0x0046880001d67983 */ /* 0x000f280000300800 */
[----:B0-----:R-:W-:Y:S04]  /*d4390*/  STL.64 [R1+0x310], R8 ;  /* 0x0003100801007387 */ /* 0x001fe80000100a00 */
[----:B------:R-:W-:Y:S01]  /*d43a0*/  STL.64 [R1+0x318], R10 ;  /* 0x0003180a01007387 */ /* 0x000fe20000100a00 */
[----:B---3--:R-:W-:Y:S01]  /*d43b0*/  PRMT R25, R195, 0x5210, R33 ;  /* 0x00005210c3197816 */ /* 0x008fe20000000021 */
[----:B------:R-:W-:Y:S01]  /*d43c0*/  BAR.SYNC.DEFER_BLOCKING 0x0 ;  /* 0x0000000000007b1d */ /* 0x000fe20000010000 */
[----:B--2---:R-:W-:-:S02]  /*d43d0*/  PRMT R24, R209, 0x5210, R32 ;  /* 0x00005210d1187816 */ /* 0x004fc40000000020 */
[----:B------:R-:W-:Y:S02]  /*d43e0*/  PRMT R27, R215, 0x5210, R35 ;  /* 0x00005210d71b7816 */ /* 0x000fe40000000023 */
[----:B------:R-:W-:Y:S02]  /*d43f0*/  @P1 LOP3.LUT R0, R0, 0x40000000, RZ, 0xfc, !PT ;  /* 0x4000000000001812 */ /* 0x000fe400078efcff */
[----:B------:R-:W-:Y:S01]  /*d4400*/  LOP3.LUT P1, RZ, R14, 0x20000, RZ, 0xc0, !PT ;  /* 0x000200000eff7812 */ /* 0x000fe2000782c0ff */
[----:B------:R-:W0:Y:S01]  /*d4410*/  LDS.128 R8, [R6] ;  /* 0x0000000006087984 */ /* 0x000e220000000c00 */
[----:B------:R-:W-:Y:S06]  /*d4420*/  BAR.SYNC.DEFER_BLOCKING 0x0 ;  /* 0x0000000000007b1d */ /* 0x000fec0000010000 */
[----:B0-----:R-:W-:Y:S04]  /*d4430*/  STL.64 [R1+0x300], R8 ;  /* 0x0003000801007387 */ /* 0x001fe80000100a00 */
[----:B------:R-:W-:Y:S04]  /*d4440*/  STL.64 [R1+0x308], R10 ;  /* 0x0003080a01007387 */ /* 0x000fe80000100a00 */
[----:B------:R-:W2:Y:S04]  /*d4450*/  LDL.LU R213, [R1+0x22c] ;  /* 0x00022c0001d57983 */ /* 0x000ea80000300800 */
[----:B------:R-:W3:Y:S04]  /*d4460*/  LDL.LU R212, [R1+0x228] ;  /* 0x0002280001d47983 */ /* 0x000ee80000300800 */
[----:B------:R-:W2:Y:S04]  /*d4470*/  LDL.LU R211, [R1+0x230] ;  /* 0x0002300001d37983 */ /* 0x000ea80000300800 */
[----:B------:R-:W3:Y:S04]  /*d4480*/  LDL.LU R195, [R1+0x200] ;  /* 0x0002000001c37983 */ /* 0x000ee80000300800 */
[----:B------:R0:W-:Y:S01]  /*d4490*/  STSM.16.M88.4 [R222], R28 ;  /* 0x0000001cde007844 */ /* 0x0001e20000000200 */
[----:B------:R-:W-:Y:S01]  /*d44a0*/  BAR.SYNC.DEFER_BLOCKING 0x0 ;  /* 0x0000000000007b1d */ /* 0x000fe20000010000 */
[----:B----4-:R-:W-:-:S05]  /*d44b0*/  PRMT R26, R202, 0x5210, R34 ;  /* 0x00005210ca1a7816 */ /* 0x010fca0000000022 */
[----:B------:R-:W4:Y:S04]  /*d44c0*/  LDL.LU R210, [R1+0x4c60] ;  /* 0x004c600001d27983 */ /* 0x000f280000300800 */
[----:B------:R-:W4:Y:S04]  /*d44d0*/  LDL.LU R209, [R1+0x4c54] ;  /* 0x004c540001d17983 */ /* 0x000f280000300800 */
[----:B------:R-:W4:Y:S04]  /*d44e0*/  LDL.LU R202, [R1+0x4b2c] ;  /* 0x004b2c0001ca7983 */ /* 0x000f280000300800 */
[----:B------:R-:W1:Y:S01]  /*d44f0*/  LDS.128 R8, [R6] ;  /* 0x0000000006087984 */ /* 0x000e620000000c00 */
[----:B------:R-:W-:Y:S01]  /*d4500*/  BAR.SYNC.DEFER_BLOCKING 0x0 ;  /* 0x0000000000007b1d */ /* 0x000fe20000010000 */
[----:B------:R-:W-:-:S02]  /*d4510*/  LOP3.LUT R32, R208, 0xffff, RZ, 0xc0, !PT ;  /* 0x0000ffffd0207812 */ /* 0x000fc400078ec0ff */
[----:B------:R-:W-:Y:S02]  /*d4520*/  LOP3.LUT R34, R199, 0xffff, RZ, 0xc0, !PT ;  /* 0x0000ffffc7227812 */ /* 0x000fe400078ec0ff */
[----:B------:R-:W-:Y:S01]  /*d4530*/  LOP3.LUT R33, R207, 0xffff, RZ, 0xc0, !PT ;  /* 0x0000ffffcf217812 */ /* 0x000fe200078ec0ff */
[----:B------:R-:W4:Y:S04]  /*d4540*/  LDL.LU R199, [R1+0x4b28] ;  /* 0x004b280001c77983 */ /* 0x000f280000300800 */
[----:B------:R-:W-:Y:S01]  /*d4550*/  STSM.16.M88.4 [R222], R24 ;  /* 0x00000018de007844 */ /* 0x000fe20000000200 */
[----:B------:R-:W-:-:S03]  /*d4560*/  LOP3.LUT R35, R206, 0xffff, RZ, 0xc0, !PT ;  /* 0x0000ffffce237812 */ /* 0x000fc600078ec0ff */
[----:B------:R-:W4:Y:S01]  /*d4570*/  LDL.LU R208, [R1+0x46a0] ;  /* 0x0046a00001d07983 */ /* 0x000f220000300800 */
[----:B0-----:R-:W-:-:S03]  /*d4580*/  PRMT R28, R203, 0x4210, R32 ;  /* 0x00004210cb1c7816 */ /* 0x001fc60000000020 */
[----:B------:R-:W4:Y:S04]  /*d4590*/  LDL.LU R207, [R1+0x469c] ;  /* 0x00469c0001cf7983 */ /* 0x000f280000300800 */
[----:B------:R-:W4:Y:S04]  /*d45a0*/  LDL.LU R206, [R1+0x4698] ;  /* 0x0046980001ce7983 */ /* 0x000f280000300800 */
[----:B------:R-:W4:Y:S04]  /*d45b0*/  LDL.LU R203, [R1+0x462c] ;  /* 0x00462c0001cb7983 */ /* 0x000f280000300800 */
[----:B-1----:R-:W-:Y:S04]  /*d45c0*/  STL.64 [R1+0x2f0], R8 ;  /* 0x0002f00801007387 */ /* 0x002fe80000100a00 */
[----:B------:R-:W-:Y:S01]  /*d45d0*/  STL.64 [R1+0x2f8], R10 ;  /* 0x0002f80a01007387 */ /* 0x000fe20000100a00 */
[----:B------:R-:W-:Y:S06]  /*d45e0*/  BAR.SYNC.DEFER_BLOCKING 0x0 ;  /* 0x0000000000007b1d */ /* 0x000fec0000010000 */
[----:B------:R-:W0:Y:S04]  /*d45f0*/  LDS.128 R8, [R6] ;  /* 0x0000000006087984 */ /* 0x000e280000000c00 */
[----:B0-----:R-:W-:Y:S04]  /*d4600*/  STL [R1+0x2e4], R9 ;  /* 0x0002e40901007387 */ /* 0x001fe80000100800 */
[----:B------:R-:W-:Y:S01]  /*d4610*/  STL.64 [R1+0x2e8], R10 ;  /* 0x0002e80a01007387 */ /* 0x000fe20000100a00 */
[----:B---3--:R-:W-:-:S03]  /*d4620*/  PRMT R27, R195, 0x5210, R35 ;  /* 0x00005210c31b7816 */ /* 0x008fc60000000023 */
[----:B------:R-:W3:Y:S01]  /*d4630*/  LDL.LU R195, [R1+0x240] ;  /* 0x0002400001c37983 */ /* 0x000ee20000300800 */
[----:B------:R-:W-:Y:S02]  /*d4640*/  PRMT R29, R37, 0x4210, R33 ;  /* 0x00004210251d7816 */ /* 0x000fe40000000021 */
[----:B------:R-:W-:Y:S02]  /*d4650*/  PRMT R30, R36, 0x4210, R34 ;  /* 0x00004210241e7816 */ /* 0x000fe40000000022 */
[----:B------:R-:W-:Y:S01]  /*d4660*/  PRMT R31, R214, 0x4210, R35 ;  /* 0x00004210d61f7816 */ /* 0x000fe20000000023 */
[----:B------:R-:W-:Y:S06]  /*d4670*/  BAR.SYNC.DEFER_BLOCKING 0x0 ;  /* 0x0000000000007b1d */ /* 0x000fec0000010000 */
[----:B------:R-:W-:Y:S01]  /*d4680*/  STSM.16.M88.4 [R222], R28 ;  /* 0x0000001cde007844 */ /* 0x000fe20000000200 */
[----:B------:R-:W-:Y:S01]  /*d4690*/  IMAD.MOV.U32 R238, RZ, RZ, R8 ;  /* 0x000000ffffee7224 */ /* 0x000fe200078e0008 */
[----:B------:R-:W-:Y:S01]  /*d46a0*/  BAR.SYNC.DEFER_BLOCKING 0x0 ;  /* 0x0000000000007b1d */ /* 0x000fe20000010000 */
[----:B------:R-:W-:-:S02]  /*d46b0*/  PRMT R25, R212, 0x5210, R33 ;  /* 0x00005210d4197816 */ /* 0x000fc40000000021 */
[----:B--2---:R-:W-:Y:S02]  /*d46c0*/  PRMT R24, R213, 0x5210, R32 ;  /* 0x00005210d5187816 */ /* 0x004fe40000000020 */
[----:B------:R-:W-:Y:S01]  /*d46d0*/  PRMT R26, R211, 0x5210, R34 ;  /* 0x00005210d31a7816 */ /* 0x000fe20000000022 */
[----:B------:R-:W0:Y:S02]  /*d46e0*/  LDS.128 R8, [R6] ;  /* 0x0000000006087984 */ /* 0x000e240000000c00 */
[----:B------:R-:W-:Y:S01]  /*d46f0*/  BAR.SYNC.DEFER_BLOCKING 0x0 ;  /* 0x0000000000007b1d */ /* 0x000fe20000010000 */
[----:B----4-:R-:W-:Y:S02]  /*d4700*/  LOP3.LUT R32, R210, 0xffff, RZ, 0xc0, !PT ;  /* 0x0000ffffd2207812 */ /* 0x010fe400078ec0ff */
[----:B------:R-:W-:-:S03]  /*d4710*/  LOP3.LUT R34, R202, 0xffff, RZ, 0xc0, !PT ;  /* 0x0000ffffca227812 */ /* 0x000fc600078ec0ff */
[----:B------:R-:W2:Y:S04]  /*d4720*/  LDL.LU R212, [R1+0x23c] ;  /* 0x00023c0001d47983 */ /* 0x000ea80000300800 */
[----:B------:R-:W4:Y:S04]  /*d4730*/  LDL.LU R211, [R1+0x238] ;  /* 0x0002380001d37983 */ /* 0x000f280000300800 */
[----:B------:R-:W4:Y:S04]  /*d4740*/  LDL.LU R210, [R1+0x234] ;  /* 0x0002340001d27983 */ /* 0x000f280000300800 */
[----:B------:R-:W4:Y:S04]  /*d4750*/  LDL.LU R202, [R1+0x4c7c] ;  /* 0x004c7c0001ca7983 */ /* 0x000f280000300800 */
[----:B------:R-:W-:Y:S01]  /*d4760*/  STSM.16.M88.4 [R222], R24 ;  /* 0x00000018de007844 */ /* 0x000fe20000000200 */
[----:B------:R-:W-:-:S02]  /*d4770*/  LOP3.LUT R33, R209, 0xffff, RZ, 0xc0, !PT ;  /* 0x0000ffffd1217812 */ /* 0x000fc400078ec0ff */
[----:B------:R-:W-:Y:S01]  /*d4780*/  LOP3.LUT R35, R199, 0xffff, RZ, 0xc0, !PT ;  /* 0x0000ffffc7237812 */ /* 0x000fe200078ec0ff */
[----:B------:R-:W4:Y:S04]  /*d4790*/  LDL.LU R209, [R1+0x4c78] ;  /* 0x004c780001d17983 */ /* 0x000f280000300800 */
[----:B------:R-:W4:Y:S04]  /*d47a0*/  LDL.LU R199, [R1+0x4b44] ;  /* 0x004b440001c77983 */ /* 0x000f280000300800 */
[----:B0-----:R-:W-:Y:S01]  /*d47b0*/  STL [R1+0x2d0], R8 ;  /* 0x0002d00801007387 */ /* 0x001fe20000100800 */
[----:B------:R-:W-:-:S03]  /*d47c0*/  IMAD.MOV.U32 R239, RZ, RZ, R9 ;  /* 0x000000ffffef7224 */ /* 0x000fc600078e0009 */
[----:B------:R-:W-:Y:S01]  /*d47d0*/  STL.64 [R1+0x2d8], R10 ;  /* 0x0002d80a01007387 */ /* 0x000fe20000100a00 */
[----:B------:R-:W-:Y:S01]  /*d47e0*/  BAR.SYNC.DEFER_BLOCKING 0x0 ;  /* 0x0000000000007b1d */ /* 0x000fe20000010000 */
[----:B------:R-:W-:Y:S02]  /*d47f0*/  PRMT R28, R208, 0x4210, R32 ;  /* 0x00004210d01c7816 */ /* 0x000fe40000000020 */
[----:B------:R-:W-:-:S03]  /*d4800*/  PRMT R29, R207, 0x4210, R33 ;  /* 0x00004210cf1d7816 */ /* 0x000fc60000000021 */
[----:B------:R-:W4:Y:S04]  /*d4810*/  LDL.LU R39, [R1+0x4b38] ;  /* 0x004b380001277983 */ /* 0x000f280000300800 */
[----:B------:R-:W4:Y:S04]  /*d4820*/  LDL.LU R38, [R1+0x46ac] ;  /* 0x0046ac0001267983 */ /* 0x000f280000300800 */
[----:B------:R-:W4:Y:S04]  /*d4830*/  LDL.LU R37, [R1+0x46a8] ;  /* 0x0046a80001257983 */ /* 0x000f280000300800 */
[----:B------:R-:W4:Y:S04]  /*d4840*/  LDL.LU R208, [R1+0x46a4] ;  /* 0x0046a40001d07983 */ /* 0x000f280000300800 */
[----:B------:R-:W0:Y:S01]  /*d4850*/  LDS.128 R8, [R6] ;  /* 0x0000000006087984 */ /* 0x000e220000000c00 */
[----:B------:R-:W-:-:S03]  /*d4860*/  PRMT R30, R206, 0x4210, R34 ;  /* 0x00004210ce1e7816 */ /* 0x000fc60000000022 */
[----:B------:R-:W4:Y:S01]  /*d4870*/  LDL.LU R207, [R1+0x4630] ;  /* 0x0046300001cf7983 */ /* 0x000f220000300800 */
[----:B------:R-:W-:-:S03]  /*d4880*/  PRMT R31, R203, 0x4210, R35 ;  /* 0x00004210cb1f7816 */ /* 0x000fc60000000023 */
[----:B------:R-:W-:Y:S01]  /*d4890*/  STL.64 [R1+0x5240], R238 ;  /* 0x005240ee01007387 */ /* 0x000fe20000100a00 */
[----:B------:R-:W-:Y:S06]  /*d48a0*/  BAR.SYNC.DEFER_BLOCKING 0x0 ;  /* 0x0000000000007b1d */ /* 0x000fec0000010000 */
[----:B0-----:R-:W-:Y:S04]  /*d48b0*/  STL.64 [R1+0x2c0], R8 ;  /* 0x0002c00801007387 */ /* 0x001fe80000100a00 */
[----:B------:R-:W-:Y:S04]  /*d48c0*/  STL [R1+0x2c8], R10 ;  /* 0x0002c80a01007387 */ /* 0x000fe80000100800 */
[----:B------:R-:W4:Y:S04]  /*d48d0*/  LDL.LU R206, [R1+0x24c] ;  /* 0x00024c0001ce7983 */ /* 0x000f280000300800 */
[----:B------:R-:W4:Y:S01]  /*d48e0*/  LDL.LU R203, [R1+0x248] ;  /* 0x0002480001cb7983 */ /* 0x000f220000300800 */
[----:B---3--:R-:W-:-:S03]  /*d48f0*/  PRMT R24, R195, 0x5210, R32 ;  /* 0x00005210c3187816 */ /* 0x008fc60000000020 */
[----:B------:R-:W3:Y:S04]  /*d4900*/  LDL.LU R195, [R1+0x244] ;  /* 0x0002440001c37983 */ /* 0x000ee80000300800 */
[----:B------:R-:W-:Y:S01]  /*d4910*/  STSM.16.M88.4 [R222], R28 ;  /* 0x0000001cde007844 */ /* 0x000fe20000000200 */
[----:B------:R-:W-:Y:S01]  /*d4920*/  IMAD.MOV.U32 R240, RZ, RZ, R11 ;  /* 0x000000fffff07224 */ /* 0x000fe200078e000b */
[----:B------:R-:W-:Y:S06]  /*d4930*/  BAR.SYNC.DEFER_BLOCKING 0x0 ;  /* 0x0000000000007b1d */ /* 0x000fec0000010000 */
[----:B------:R-:W0:Y:S01]  /*d4940*/  LDS.128 R8, [R6] ;  /* 0x0000000006087984 */ /* 0x000e220000000c00 */
[----:B--2---:R-:W-:-:S02]  /*d4950*/  PRMT R25, R212, 0x5210, R33 ;  /* 0x00005210d4197816 */ /* 0x004fc40000000021 */
[----:B----4-:R-:W-:Y:S02]  /*d4960*/  PRMT R26, R211, 0x5210, R34 ;  /* 0x00005210d31a7816 */ /* 0x010fe40000000022 */
[----:B------:R-:W-:Y:S01]  /*d4970*/  PRMT R27, R210, 0x5210, R35 ;  /* 0x00005210d21b7816 */ /* 0x000fe20000000023 */
[----:B------:R-:W-:Y:S01]  /*d4980*/  BAR.SYNC.DEFER_BLOCKING 0x0 ;  /* 0x0000000000007b1d */ /* 0x000fe20000010000 */
[----:B------:R-:W-:-:S05]  /*d4990*/  LOP3.LUT R32, R202, 0xffff, RZ, 0xc0, !PT ;  /* 0x0000ffffca207812 */ /* 0x000fca00078ec0ff */
[----:B------:R-:W2:Y:S04]  /*d49a0*/  LDL.LU R202, [R1+0x204] ;  /* 0x0002040001ca7983 */ /* 0x000ea80000300800 */
[----:B------:R-:W4:Y:S04]  /*d49b0*/  LDL.LU R36, [R1+0x4c94] ;  /* 0x004c940001247983 */ /* 0x000f280000300800 */
[----:B------:R-:W4:Y:S01]  /*d49c0*/  LDL.LU R214, [R1+0x4c90] ;  /* 0x004c900001d67983 */ /* 0x000f220000300800 */
[----:B------:R-:W-:-:S03]  /*d49d0*/  LOP3.LUT R33, R209, 0xffff, RZ, 0xc0, !PT ;  /* 0x0000ffffd1217812 */ /* 0x000fc600078ec0ff */
[----:B------:R-:W4:Y:S04]  /*d49e0*/  LDL.LU R213, [R1+0x4b50] ;  /* 0x004b500001d57983 */ /* 0x000f280000300800 */
[----:B------:R1:W-:Y:S01]  /*d49f0*/  STSM.16.M88.4 [R222], R24 ;  /* 0x00000018de007844 */ /* 0x0003e20000000200 */
[----:B------:R-:W-:-:S03]  /*d4a00*/  LOP3.LUT R34, R199, 0xffff, RZ, 0xc0, !PT ;  /* 0x0000ffffc7227812 */ /* 0x000fc600078ec0ff */
[----:B------:R-:W4:Y:S04]  /*d4a10*/  LDL.LU R212, [R1+0x4b4c] ;  /* 0x004b4c0001d47983 */ /* 0x000f280000300800 */
[----:B------:R-:W4:Y:S04]  /*d4a20*/  LDL.LU R211, [R1+0x46bc] ;  /* 0x0046bc0001d37983 */ /* 0x000f280000300800 */
[----:B------:R-:W4:Y:S04]  /*d4a30*/  LDL.LU R210, [R1+0x46b8] ;  /* 0x0046b80001d27983 */ /* 0x000f280000300800 */
[----:B------:R-:W4:Y:S04]  /*d4a40*/  LDL.LU R209, [R1+0x46b4] ;  /* 0x0046b40001d17983 */ /* 0x000f280000300800 */
[----:B------:R-:W4:Y:S04]  /*d4a50*/  LDL.LU R199, [R1+0x46b0] ;  /* 0x0046b00001c77983 */ /* 0x000f280000300800 */
[----:B0-----:R-:W-:Y:S04]  /*d4a60*/  STL.64 [R1+0x2b0], R8 ;  /* 0x0002b00801007387 */ /* 0x001fe80000100a00 */
[----:B------:R-:W-:Y:S01]  /*d4a70*/  STL.64 [R1+0x2b8], R10 ;  /* 0x0002b80a01007387 */ /* 0x000fe20000100a00 */
[----:B------:R-:W-:Y:S06]  /*d4a80*/  BAR.SYNC.DEFER_BLOCKING 0x0 ;  /* 0x0000000000007b1d */ /* 0x000fec0000010000 */
[----:B------:R-:W0:Y:S01]  /*d4a90*/  LDS.128 R8, [R6] ;  /* 0x0000000006087984 */ /* 0x000e220000000c00 */
[----:B------:R-:W-:-:S02]  /*d4aa0*/  LOP3.LUT R35, R39, 0xffff, RZ, 0xc0, !PT ;  /* 0x0000ffff27237812 */ /* 0x000fc400078ec0ff */
[----:B------:R-:W-:Y:S02]  /*d4ab0*/  PRMT R30, R208, 0x4210, R34 ;  /* 0x00004210d01e7816 */ /* 0x000fe40000000022 */
[----:B------:R-:W-:Y:S02]  /*d4ac0*/  PRMT R31, R207, 0x4210, R35 ;  /* 0x00004210cf1f7816 */ /* 0x000fe40000000023 */
[----:B-1----:R-:W-:Y:S01]  /*d4ad0*/  PRMT R24, R206, 0x5210, R32 ;  /* 0x00005210ce187816 */ /* 0x002fe20000000020 */
[----:B0-----:R-:W-:Y:S04]  /*d4ae0*/  STL.64 [R1+0x2a0], R8 ;  /* 0x0002a00801007387 */ /* 0x001fe80000100a00 */
[----:B------:R-:W-:Y:S04]  /*d4af0*/  STL.64 [R1+0x2a8], R10 ;  /* 0x0002a80a01007387 */ /* 0x000fe80000100a00 */
[----:B------:R-:W4:Y:S04]  /*d4b00*/  LDL.LU R208, [R1+0x254] ;  /* 0x0002540001d07983 */ /* 0x000f280000300800 */
[----:B------:R-:W4:Y:S04]  /*d4b10*/  LDL.LU R207, [R1+0x250] ;  /* 0x0002500001cf7983 */ /* 0x000f280000300800 */
[----:B------:R-:W4:Y:S01]  /*d4b20*/  LDL.LU R206, [R1+0x258] ;  /* 0x0002580001ce7983 */ /* 0x000f220000300800 */
[----:B------:R-:W-:Y:S01]  /*d4b30*/  BAR.SYNC.DEFER_BLOCKING 0x0 ;  /* 0x0000000000007b1d */ /* 0x000fe20000010000 */
[----:B---3--:R-:W-:-:S05]  /*d4b40*/  PRMT R26, R195, 0x5210, R34 ;  /* 0x00005210c31a7816 */ /* 0x008fca0000000022 */
[----:B------:R-:W3:Y:S01]  /*d4b50*/  LDL.LU R195, [R1+0x214] ;  /* 0x0002140001c37983 */ /* 0x000ee20000300800 */
[----:B------:R-:W-:Y:S02]  /*d4b60*/  PRMT R28, R38, 0x4210, R32 ;  /* 0x00004210261c7816 */ /* 0x000fe40000000020 */
[----:B------:R-:W-:-:S05]  /*d4b70*/  PRMT R29, R37, 0x4210, R33 ;  /* 0x00004210251d7816 */ /* 0x000fca0000000021 */
[----:B------:R-:W-:Y:S01]  /*d4b80*/  STSM.16.M88.4 [R222], R28 ;  /* 0x0000001cde007844 */ /* 0x000fe20000000200 */
[----:B------:R-:W-:Y:S01]  /*d4b90*/  BAR.SYNC.DEFER_BLOCKING 0x0 ;  /* 0x0000000000007b1d */ /* 0x000fe20000010000 */
[----:B------:R-:W-:-:S05]  /*d4ba0*/  PRMT R25, R203, 0x5210, R33 ;  /* 0x00005210cb197816 */ /* 0x000fca0000000021 */
[----:B------:R-:W3:Y:S04]  /*d4bb0*/  LDL.LU R203, [R1+0x4cb0] ;  /* 0x004cb00001cb7983 */ /* 0x000ee80000300800 */
[----:B------:R-:W0:Y:S01]  /*d4bc0*/  LDS.128 R8, [R6] ;  /* 0x0000000006087984 */ /* 0x000e220000000c00 */
[----:B--2---:R-:W-:Y:S01]  /*d4bd0*/  PRMT R27, R202, 0x5210, R35 ;  /* 0x00005210ca1b7816 */ /* 0x004fe20000000023 */
[----:B------:R-:W-:Y:S06]  /*d4be0*/  BAR.SYNC.DEFER_BLOCKING 0x0 ;  /* 0x0000000000007b1d */ /* 0x000fec0000010000 */
[----:B------:R-:W2:Y:S04]  /*d4bf0*/  LDL.LU R202, [R1+0x4cac] ;  /* 0x004cac0001ca7983 */ /* 0x000ea80000300800 */
[----:B------:R-:W-:Y:S01]  /*d4c00*/  STSM.16.M88.4 [R222], R24 ;  /* 0x00000018de007844 */ /* 0x000fe20000000200 */
[----:B0-----:R-:W-:-:S03]  /*d4c10*/  IMAD.MOV.U32 R241, RZ, RZ, R8 ;  /* 0x000000fffff17224 */ /* 0x001fc600078e0008 */
[----:B------:R-:W-:Y:S04]  /*d4c20*/  STL [R1+0x294], R9 ;  /* 0x0002940901007387 */ /* 0x000fe80000100800 */
[----:B------:R-:W-:Y:S01]  /*d4c30*/  STL.64 [R1+0x298], R10 ;  /* 0x0002980a01007387 */ /* 0x000fe20000100a00 */
[----:B------:R-:W-:Y:S01]  /*d4c40*/  BAR.SYNC.DEFER_BLOCKING 0x0 ;  /* 0x0000000000007b1d */ /* 0x000fe20000010000 */
[----:B----4-:R-:W-:Y:S02]  /*d4c50*/  LOP3.LUT R35, R212, 0xffff, RZ, 0xc0, !PT ;  /* 0x0000ffffd4237812 */ /* 0x010fe400078ec0ff */
[----:B------:R-:W-:-:S03]  /*d4c60*/  LOP3.LUT R32, R36, 0xffff, RZ, 0xc0, !PT ;  /* 0x0000ffff24207812 */ /* 0x000fc600078ec0ff */
[----:B------:R-:W4:Y:S04]  /*d4c70*/  LDL.LU R40, [R1+0x4b64] ;  /* 0x004b640001287983 */ /* 0x000f280000300800 */
[----:B------:R-:W0:Y:S01]  /*d4c80*/  LDS.128 R8, [R6] ;  /* 0x0000000006087984 */ /* 0x000e220000000c00 */
[----:B------:R-:W-:-:S03]  /*d4c90*/  PRMT R31, R199, 0x4210, R35 ;  /* 0x00004210c71f7816 */ /* 0x000fc60000000023 */
[----:B------:R-:W4:Y:S04]  /*d4ca0*/  LDL.LU R39, [R1+0x4b60] ;  /* 0x004b600001277983 */ /* 0x000f280000300800 */
[----:B------:R-:W4:Y:S04]  /*d4cb0*/  LDL.LU R38, [R1+0x46cc] ;  /* 0x0046cc0001267983 */ /* 0x000f280000300800 */
[----:B------:R-:W4:Y:S04]  /*d4cc0*/  LDL.LU R37, [R1+0x46c4] ;  /* 0x0046c40001257983 */ /* 0x000f280000300800 */
[----:B------:R-:W4:Y:S04]  /*d4cd0*/  LDL.LU R36, [R1+0x46c8] ;  /* 0x0046c80001247983 */ /* 0x000f280000300800 */
[----:B------:R-:W4:Y:S04]  /*d4ce0*/  LDL.LU R199, [R1+0x46c0] ;  /* 0x0046c00001c77983 */ /* 0x000f280000300800 */
[----:B------:R-:W-:Y:S04]  /*d4cf0*/  STL.64 [R1+0x5230], R240 ;  /* 0x005230f001007387 */ /* 0x000fe80000100a00 */
[----:B0-----:R-:W-:Y:S04]  /*d4d00*/  STL.64 [R1+0x280], R8 ;  /* 0x0002800801007387 */ /* 0x001fe80000100a00 */
[----:B------:R-:W-:Y:S01]  /*d4d10*/  STL.64 [R1+0x288], R10 ;  /* 0x0002880a01007387 */ /* 0x000fe20000100a00 */
[----:B------:R-:W-:Y:S01]  /*d4d20*/  BAR.SYNC.DEFER_BLOCKING 0x0 ;  /* 0x0000000000007b1d */ /* 0x000fe20000010000 */
[----:B---3--:R-:W-:-:S05]  /*d4d30*/  PRMT R27, R195, 0x5210, R35 ;  /* 0x00005210c31b7816 */ /* 0x008fca0000000023 */
[----:B------:R-:W3:Y:S01]  /*d4d40*/  LDL.LU R195, [R1+0x33c] ;  /* 0x00033c0001c37983 */ /* 0x000ee20000300800 */
[----:B------:R-:W-:Y:S02]  /*d4d50*/  LOP3.LUT R33, R214, 0xffff, RZ, 0xc0, !PT ;  /* 0x0000ffffd6217812 */ /* 0x000fe400078ec0ff */
[----:B------:R-:W-:Y:S01]  /*d4d60*/  LOP3.LUT R34, R213, 0xffff, RZ, 0xc0, !PT ;  /* 0x0000ffffd5227812 */ /* 0x000fe200078ec0ff */
[----:B------:R-:W3:Y:S01]  /*d4d70*/  LDL.LU R214, [R1+0x25c] ;  /* 0x00025c0001d67983 */ /* 0x000ee20000300800 */
[----:B------:R-:W-:Y:S02]  /*d4d80*/  PRMT R28, R211, 0x4210, R32 ;  /* 0x00004210d31c7816 */ /* 0x000fe40000000020 */
[----:B------:R-:W-:Y:S01]  /*d4d90*/  PRMT R29, R210, 0x4210, R33 ;  /* 0x00004210d21d7816 */ /* 0x000fe20000000021 */
[----:B------:R-:W3:Y:S01]  /*d4da0*/  LDL.LU R213, [R1+0x340] ;  /* 0x0003400001d57983 */ /* 0x000ee20000300800 */
[----:B------:R-:W-:-:S03]  /*d4db0*/  PRMT R30, R209, 0x4210, R34 ;  /* 0x00004210d11e7816 */ /* 0x000fc60000000022 */
[----:B------:R-:W3:Y:S04]  /*d4dc0*/  LDL.LU R212, [R1+0x224] ;  /* 0x0002240001d47983 */ /* 0x000ee80000300800 */
[----:B------:R-:W-:Y:S01]  /*d4dd0*/  STSM.16.M88.4 [R222], R28 ;  /* 0x0000001cde007844 */ /* 0x000fe20000000200 */
[----:B------:R-:W-:Y:S01]  /*d4de0*/  BAR.SYNC.DEFER_BLOCKING 0x0 ;  /* 0x0000000000007b1d */ /* 0x000fe20000010000 */
[----:B------:R-:W-:Y:S02]  /*d4df0*/  PRMT R24, R208, 0x5210, R32 ;  /* 0x00005210d0187816 */ /* 0x000fe40000000020 */
[----:B------:R-:W-:Y:S02]  /*d4e00*/  PRMT R25, R207, 0x5210, R33 ;  /* 0x00005210cf197816 */ /* 0x000fe40000000021 */
[----:B------:R-:W-:Y:S01]  /*d4e10*/  PRMT R26, R206, 0x5210, R34 ;  /* 0x00005210ce1a7816 */ /* 0x000fe20000000022 */
[----:B------:R-:W3:Y:S04]  /*d4e20*/  LDL.LU R211, [R1+0x4ccc] ;  /* 0x004ccc0001d37983 */ /* 0x000ee80000300800 */
[----:B------:R-:W3:Y:S04]  /*d4e30*/  LDL.LU R210, [R1+0x4cc8] ;  /* 0x004cc80001d27983 */ /* 0x000ee80000300800 */
[----:B------:R-:W0:Y:S01]  /*d4e40*/  LDS.128 R8, [R6] ;  /* 0x0000000006087984 */ /* 0x000e220000000c00 */
[----:B------:R-:W-:Y:S01]  /*d4e50*/  BAR.SYNC.DEFER_BLOCKING 0x0 ;  /* 0x0000000000007b1d */ /* 0x000fe20000010000 */
[----:B------:R-:W-:-:S05]  /*d4e60*/  LOP3.LUT R32, R203, 0xffff, RZ, 0xc0, !PT ;  /* 0x0000ffffcb207812 */ /* 0x000fca00078ec0ff */
[----:B------:R-:W3:Y:S04]  /*d4e70*/  LDL.LU R209, [R1+0x4b6c] ;  /* 0x004b6c0001d17983 */ /* 0x000ee80000300800 */
[----:B------:R-:W3:Y:S04]  /*d4e80*/  LDL.LU R208, [R1+0x4b68] ;  /* 0x004b680001d07983 */ /* 0x000ee80000300800 */
[----:B------:R-:W3:Y:S04]  /*d4e90*/  LDL.LU R207, [R1+0x46d8] ;  /* 0x0046d80001cf7983 */ /* 0x000ee80000300800 */
[----:B------:R-:W3:Y:S04]  /*d4ea0*/  LDL.LU R206, [R1+0x46d0] ;  /* 0x0046d00001ce7983 */ /* 0x000ee80000300800 */
[----:B------:R-:W-:Y:S04]  /*d4eb0*/  STSM.16.M88.4 [R222], R24 ;  /* 0x00000018de007844 */ /* 0x000fe80000000200 */
[----:B------:R-:W3:Y:S01]  /*d4ec0*/  LDL.LU R203, [R1+0x46d4] ;  /* 0x0046d40001cb7983 */ /* 0x000ee20000300800 */
[----:B0-----:R-:W-:Y:S01]  /*d4ed0*/  IMAD.MOV.U32 R242, RZ, RZ, R9 ;  /* 0x000000fffff27224 */ /* 0x001fe200078e0009 */
[----:B--2---:R-:W-:-:S02]  /*d4ee0*/  LOP3.LUT R33, R202, 0xffff, RZ, 0xc0, !PT ;  /* 0x0000ffffca217812 */ /* 0x004fc400078ec0ff */
[----:B------:R-:W2:Y:S04]  /*d4ef0*/  LDL.LU R202, [R1+0x4638] ;  /* 0x0046380001ca7983 */ /* 0x000ea80000300800 */
[----:B------:R-:W-:Y:S04]  /*d4f00*/  STL [R1+0x270], R8 ;  /* 0x0002700801007387 */ /* 0x000fe80000100800 */
[----:B------:R-:W-:Y:S01]  /*d4f10*/  STL.64 [R1+0x278], R10 ;  /* 0x0002780a01007387 */ /* 0x000fe20000100a00 */
[----:B------:R-:W-:Y:S06]  /*d4f20*/  BAR.SYNC.DEFER_BLOCKING 0x0 ;  /* 0x0000000000007b1d */ /* 0x000fec0000010000 */
[----:B------:R-:W0:Y:S01]  /*d4f30*/  LDS.128 R8, [R6] ;  /* 0x0000000006087984 */ /* 0x000e220000000c00 */
[----:B----4-:R-:W-:-:S04]  /*d4f40*/  LOP3.LUT R35, R39, 0xffff, RZ, 0xc0, !PT ;  /* 0x0000ffff27237812 */ /* 0x010fc800078ec0ff */
[----:B------:R-:W-:Y:S01]  /*d4f50*/  PRMT R31, R199, 0x4210, R35 ;  /* 0x00004210c71f7816 */ /* 0x000fe20000000023 */
[----:B0-----:R-:W-:Y:S01]  /*d4f60*/  IMAD.MOV.U32 R243, RZ, RZ, R11 ;  /* 0x000000fffff37224 */ /* 0x001fe200078e000b */
[----:B------:R-:W-:Y:S04]  /*d4f70*/  STL.64 [R1+0x260], R8 ;  /* 0x0002600801007387 */ /* 0x000fe80000100a00 */
[----:B------:R-:W-:Y:S04]  /*d4f80*/  STL [R1+0x268], R10 ;  /* 0x0002680a01007387 */ /* 0x000fe80000100800 */
[----:B------:R-:W-:Y:S04]  /*d4f90*/  STL.64 [R1+0x5220], R242 ;  /* 0x005220f201007387 */ /* 0x000fe80000100a00 */
[----:B------:R-:W4:Y:S01]  /*d4fa0*/  LDL.LU R199, [R1+0xc80] ;  /* 0x000c800001c77983 */ /* 0x000f220000300800 */
[----:B------:R-:W-:Y:S01]  /*d4fb0*/  BAR.SYNC.DEFER_BLOCKING 0x0 ;  /* 0x0000000000007b1d */ /* 0x000fe20000010000 */
[----:B---3--:R-:W-:-:S05]  /*d4fc0*/  PRMT R24, R195, 0x5210, R32 ;  /* 0x00005210c3187816 */ /* 0x008fca0000000020 */
[----:B------:R-:W3:Y:S01]  /*d4fd0*/  LDL.LU R195, [R1+0x34c] ;  /* 0x00034c0001c37983 */ /* 0x000ee20000300800 */
[----:B------:R-:W-:Y:S02]  /*d4fe0*/  LOP3.LUT R34, R40, 0xffff, RZ, 0xc0, !PT ;  /* 0x0000ffff28227812 */ /* 0x000fe400078ec0ff */
[----:B------:R-:W-:Y:S01]  /*d4ff0*/  PRMT R28, R38, 0x4210, R32 ;  /* 0x00004210261c7816 */ /* 0x000fe20000000020 */
[----:B------:R-:W3:Y:S01]  /*d5000*/  LDL.LU R44, [R1+0xc84] ;  /* 0x000c8400012c7983 */ /* 0x000ee20000300800 */
[--C-:B------:R-:W-:Y:S02]  /*d5010*/  PRMT R29, R37, 0x4210, R33.reuse ;  /* 0x00004210251d7816 */ /* 0x100fe40000000021 */
[----:B------:R-:W-:Y:S01]  /*d5020*/  PRMT R30, R36, 0x4210, R34 ;  /* 0x00004210241e7816 */ /* 0x000fe20000000022 */
[----:B------:R-:W3:Y:S04]  /*d5030*/  LDL.LU R43, [R1+0x404] ;  /* 0x00040400012b7983 */ /* 0x000ee80000300800 */
[----:B------:R-:W-:Y:S01]  /*d5040*/  STSM.16.M88.4 [R222], R28 ;  /* 0x0000001cde007844 */ /* 0x000fe20000000200 */
[----:B------:R-:W-:Y:S01]  /*d5050*/  BAR.SYNC.DEFER_BLOCKING 0x0 ;  /* 0x0000000000007b1d */ /* 0x000fe20000010000 */
[----:B------:R-:W-:-:S02]  /*d5060*/  PRMT R25, R214, 0x5210, R33 ;  /* 0x00005210d6197816 */ /* 0x000fc40000000021 */
[----:B------:R-:W-:Y:S02]  /*d5070*/  PRMT R26, R213, 0x5210, R34 ;  /* 0x00005210d51a7816 */ /* 0x000fe40000000022 */
[----:B------:R-:W-:Y:S01]  /*d5080*/  PRMT R27, R212, 0x5210, R35 ;  /* 0x00005210d41b7816 */ /* 0x000fe20000000023 */
[----:B------:R-:W3:Y:S04]  /*d5090*/  LDL.LU R42, [R1+0x4ce0] ;  /* 0x004ce000012a7983 */ /* 0x000ee80000300800 */
[----:B------:R-:W3:Y:S04]  /*d50a0*/  LDL.LU R41, [R1+0x4cdc] ;  /* 0x004cdc0001297983 */ /* 0x000ee80000300800 */
[----:B------:R-:W3:Y:S04]  /*d50b0*/  LDL.LU R40, [R1+0x4b80] ;  /* 0x004b800001287983 */ /* 0x000ee80000300800 */
[----:B------:R-:W3:Y:S04]  /*d50c0*/  LDL.LU R39, [R1+0x4b7c] ;  /* 0x004b7c0001277983 */ /* 0x000ee80000300800 */
[----:B------:R-:W0:Y:S01]  /*d50d0*/  LDS.128 R8, [R6] ;  /* 0x0000000006087984 */ /* 0x000e220000000c00 */
[----:B------:R-:W-:Y:S06]  /*d50e0*/  BAR.SYNC.DEFER_BLOCKING 0x0 ;  /* 0x0000000000007b1d */ /* 0x000fec0000010000 */
[----:B------:R-:W3:Y:S04]  /*d50f0*/  LDL.LU R38, [R1+0x46e4] ;  /* 0x0046e40001267983 */ /* 0x000ee80000300800 */
[----:B------:R-:W3:Y:S04]  /*d5100*/  LDL.LU R37, [R1+0x46e0] ;  /* 0x0046e00001257983 */ /* 0x000ee80000300800 */
[----:B------:R-:W3:Y:S04]  /*d5110*/  LDL.LU R36, [R1+0x46dc] ;  /* 0x0046dc0001247983 */ /* 0x000ee80000300800 */
[----:B------:R-:W3:Y:S04]  /*d5120*/  LDL.LU R214, [R1+0x4640] ;  /* 0x0046400001d67983 */ /* 0x000ee80000300800 */
[----:B------:R-:W-:Y:S04]  /*d5130*/  STSM.16.M88.4 [R222], R24 ;  /* 0x00000018de007844 */ /* 0x000fe80000000200 */
[----:B0-----:R-:W-:Y:S04]  /*d5140*/  STL.64 [R1+0x250], R8 ;  /* 0x0002500801007387 */ /* 0x001fe80000100a00 */
[----:B------:R-:W-:Y:S01]  /*d5150*/  STL.64 [R1+0x258], R10 ;  /* 0x0002580a01007387 */ /* 0x000fe20000100a00 */
[----:B------:R-:W-:Y:S06]  /*d5160*/  BAR.SYNC.DEFER_BLOCKING 0x0 ;  /* 0x0000000000007b1d */ /* 0x000fec0000010000 */
[----:B------:R-:W0:Y:S01]  /*d5170*/  LDS.128 R8, [R6] ;  /* 0x0000000006087984 */ /* 0x000e220000000c00 */
[----:B------:R-:W-:-:S02]  /*d5180*/  LOP3.LUT R32, R211, 0xffff, RZ, 0xc0, !PT ;  /* 0x0000ffffd3207812 */ /* 0x000fc400078ec0ff */
[----:B------:R-:W-:Y:S02]  /*d5190*/  LOP3.LUT R33, R210, 0xffff, RZ, 0xc0, !PT ;  /* 0x0000ffffd2217812 */ /* 0x000fe400078ec0ff */
[----:B------:R-:W-:Y:S02]  /*d51a0*/  LOP3.LUT R34, R209, 0xffff, RZ, 0xc0, !PT ;  /* 0x0000ffffd1227812 */ /* 0x000fe400078ec0ff */
[----:B------:R-:W-:Y:S02]  /*d51b0*/  LOP3.LUT R35, R208, 0xffff, RZ, 0xc0, !PT ;  /* 0x0000ffffd0237812 */ /* 0x000fe400078ec0ff */
[----:B------:R-:W-:Y:S02]  /*d51c0*/  PRMT R28, R207, 0x4210, R32 ;  /* 0x00004210cf1c7816 */ /* 0x000fe40000000020 */
[----:B------:R-:W-:Y:S02]  /*d51d0*/  PRMT R29, R206, 0x4210, R33 ;  /* 0x00004210ce1d7816 */ /* 0x000fe40000000021 */
[----:B------:R-:W-:-:S02]  /*d51e0*/  PRMT R30, R203, 0x4210, R34 ;  /* 0x00004210cb1e7816 */ /* 0x000fc40000000022 */
[----:B--2---:R-:W-:Y:S01]  /*d51f0*/  PRMT R31, R202, 0x4210, R35 ;  /* 0x00004210ca1f7816 */ /* 0x004fe20000000023 */
[----:B------:R-:W-:Y:S06]  /*d5200*/  BAR.SYNC.DEFER_BLOCKING 0x0 ;  /* 0x0000000000007b1d */ /* 0x000fec0000010000 */
[----:B0-----:R-:W-:Y:S04]  /*d5210*/  STL.64 [R1+0x240], R8 ;  /* 0x0002400801007387 */ /* 0x001fe80000100a00 */
[----:B------:R-:W-:Y:S04]  /*d5220*/  STL.64 [R1+0x248], R10 ;  /* 0x0002480a01007387 */ /* 0x000fe80000100a00 */
[----:B------:R-:W2:Y:S04]  /*d5230*/  LDL.LU R213, [R1+0xc94] ;  /* 0x000c940001d57983 */ /* 0x000ea80000300800 */
[----:B------:R-:W2:Y:S04]  /*d5240*/  LDL.LU R212, [R1+0xc90] ;  /* 0x000c900001d47983 */ /* 0x000ea80000300800 */
[----:B------:R-:W2:Y:S04]  /*d5250*/  LDL.LU R211, [R1+0xc8c] ;  /* 0x000c8c0001d37983 */ /* 0x000ea80000300800 */
[----:B------:R-:W2:Y:S04]  /*d5260*/  LDL.LU R210, [R1+0x330] ;  /* 0x0003300001d27983 */ /* 0x000ea80000300800 */
[----:B------:R-:W2:Y:S04]  /*d5270*/  LDL.LU R209, [R1+0x4cf4] ;  /* 0x004cf40001d17983 */ /* 0x000ea80000300800 */
[----:B------:R-:W2:Y:S01]  /*d5280*/  LDL.LU R208, [R1+0x4cf0] ;  /* 0x004cf00001d07983 */ /* 0x000ea20000300800 */
[----:B----4-:R-:W-:-:S03]  /*d5290*/  PRMT R24, R199, 0x5210, R32 ;  /* 0x00005210c7187816 */ /* 0x010fc60000000020 */
[----:B------:R-:W4:Y:S04]  /*d52a0*/  LDL.LU R207, [R1+0x4b88] ;  /* 0x004b880001cf7983 */ /* 0x000f280000300800 */
[----:B------:R-:W4:Y:S04]  /*d52b0*/  LDL.LU R206, [R1+0x4b84] ;  /* 0x004b840001ce7983 */ /* 0x000f280000300800 */
[----:B------:R-:W4:Y:S04]  /*d52c0*/  LDL.LU R203, [R1+0x46f4] ;  /* 0x0046f40001cb7983 */ /* 0x000f280000300800 */
[----:B------:R-:W4:Y:S04]  /*d52d0*/  LDL.LU R202, [R1+0x46ec] ;  /* 0x0046ec0001ca7983 */ /* 0x000f280000300800 */
[----:B------:R-:W4:Y:S01]  /*d52e0*/  LDL.LU R199, [R1+0x46f0] ;  /* 0x0046f00001c77983 */ /* 0x000f220000300800 */
[----:B---3--:R-:W-:-:S03]  /*d52f0*/  PRMT R25, R195, 0x5210, R33 ;  /* 0x00005210c3197816 */ /* 0x008fc60000000021 */
[----:B------:R-:W3:Y:S04]  /*d5300*/  LDL.LU R195, [R1+0x46e8] ;  /* 0x0046e80001c37983 */ /* 0x000ee80000300800 */
[----:B------:R-:W-:Y:S01]  /*d5310*/  STSM.16.M88.4 [R222], R28 ;  /* 0x0000001cde007844 */ /* 0x000fe20000000200 */
[----:B------:R-:W-:Y:S01]  /*d5320*/  BAR.SYNC.DEFER_BLOCKING 0x0 ;  /* 0x0000000000007b1d */ /* 0x000fe20000010000 */
[----:B------:R-:W-:Y:S02]  /*d5330*/  PRMT R26, R44, 0x5210, R34 ;  /* 0x000052102c1a7816 */ /* 0x000fe40000000022 */
[----:B------:R-:W-:-:S03]  /*d5340*/  PRMT R27, R43, 0x5210, R35 ;  /* 0x000052102b1b7816 */ /* 0x000fc60000000023 */
[----:B------:R-:W0:Y:S02]  /*d5350*/  LDS.128 R8, [R6] ;  /* 0x0000000006087984 */ /* 0x000e240000000c00 */
[----:B------:R-:W-:Y:S06]  /*d5360*/  BAR.SYNC.DEFER_BLOCKING 0x0 ;  /* 0x0000000000007b1d */ /* 0x000fec0000010000 */
[----:B------:R-:W-:Y:S04]  /*d5370*/  STSM.16.M88.4 [R222], R24 ;  /* 0x00000018de007844 */ /* 0x000fe80000000200 */
[----:B0-----:R-:W-:Y:S01]  /*d5380*/  STL [R1+0x234], R9 ;  /* 0x0002340901007387 */ /* 0x001fe20000100800 */
[----:B------:R-:W-:-:S03]  /*d5390*/  IMAD.MOV.U32 R244, RZ, RZ, R8 ;  /* 0x000000fffff47224 */ /* 0x000fc600078e0008 */
[----:B------:R-:W-:Y:S01]  /*d53a0*/  STL.64 [R1+0x238], R10 ;  /* 0x0002380a01007387 */ /* 0x000fe20000100a00 */
[----:B------:R-:W-:Y:S06]  /*d53b0*/  BAR.SYNC.DEFER_BLOCKING 0x0 ;  /* 0x0000000000007b1d */ /* 0x000fec0000010000 */
[----:B------:R-:W0:Y:S01]  /*d53c0*/  LDS.128 R8, [R6] ;  /* 0x0000000006087984 */ /* 0x000e220000000c00 */
[----:B------:R-:W-:Y:S02]  /*d53d0*/  LOP3.LUT R32, R42, 0xffff, RZ, 0xc0, !PT ;  /* 0x0000ffff2a207812 */ /* 0x000fe400078ec0ff */
[----:B------:R-:W-:-:S02]  /*d53e0*/  LOP3.LUT R33, R41, 0xffff, RZ, 0xc0, !PT ;  /* 0x0000ffff29217812 */ /* 0x000fc400078ec0ff */
[----:B------:R-:W-:Y:S02]  /*d53f0*/  LOP3.LUT R34, R40, 0xffff, RZ, 0xc0, !PT ;  /* 0x0000ffff28227812 */ /* 0x000fe400078ec0ff */
[----:B------:R-:W-:Y:S02]  /*d5400*/  LOP3.LUT R35, R39, 0xffff, RZ, 0xc0, !PT ;  /* 0x0000ffff27237812 */ /* 0x000fe400078ec0ff */
[----:B------:R-:W-:Y:S02]  /*d5410*/  PRMT R28, R38, 0x4210, R32 ;  /* 0x00004210261c7816 */ /* 0x000fe40000000020 */
[----:B------:R-:W-:Y:S02]  /*d5420*/  PRMT R29, R37, 0x4210, R33 ;  /* 0x00004210251d7816 */ /* 0x000fe40000000021 */
[----:B------:R-:W-:Y:S01]  /*d5430*/  PRMT R30, R36, 0x4210, R34 ;  /* 0x00004210241e7816 */ /* 0x000fe20000000022 */
[----:B------:R-:W-:Y:S01]  /*d5440*/  BAR.SYNC.DEFER_BLOCKING 0x0 ;  /* 0x0000000000007b1d */ /* 0x000fe20000010000 */
[----:B------:R-:W-:-:S05]  /*d5450*/  PRMT R31, R214, 0x4210, R35 ;  /* 0x00004210d61f7816 */ /* 0x000fca0000000023 */
[----:B0-----:R-:W-:Y:S04]  /*d5460*/  STL.64 [R1+0x220], R8 ;  /* 0x0002200801007387 */ /* 0x001fe80000100a00 */
[----:B------:R-:W-:Y:S01]  /*d5470*/  STL.64 [R1+0x228], R10 ;  /* 0x0002280a01007387 */ /* 0x000fe20000100a00 */
[----:B--2---:R-:W-:-:S03]  /*d5480*/  PRMT R24, R213, 0x5210, R32 ;  /* 0x00005210d5187816 */ /* 0x004fc60000000020 */
[----:B------:R-:W2:Y:S01]  /*d5490*/  LDL.LU R213, [R1+0xc9c] ;  /* 0x000c9c0001d57983 */ /* 0x000ea20000300800 */
[----:B------:R-:W-:-:S03]  /*d54a0*/  PRMT R25, R212, 0x5210, R33 ;  /* 0x00005210d4197816 */ /* 0x000fc60000000021 */
[----:B------:R-:W2:Y:S01]  /*d54b0*/  LDL.LU R212, [R1+0xc98] ;  /* 0x000c980001d47983 */ /* 0x000ea20000300800 */
[----:B------:R-:W-:-:S03]  /*d54c0*/  PRMT R26, R211, 0x5210, R34 ;  /* 0x00005210d31a7816 */ /* 0x000fc60000000022 */
[----:B------:R-:W2:Y:S01]  /*d54d0*/  LDL.LU R211, [R1+0xca0] ;  /* 0x000ca00001d37983 */ /* 0x000ea20000300800 */
[----:B------:R-:W-:-:S03]  /*d54e0*/  PRMT R27, R210, 0x5210, R35 ;  /* 0x00005210d21b7816 */ /* 0x000fc60000000023 */
[----:B------:R-:W2:Y:S01]  /*d54f0*/  LDL.LU R210, [R1+0x334] ;  /* 0x0003340001d27983 */ /* 0x000ea20000300800 */
[----:B------:R-:W-:-:S03]  /*d5500*/  LOP3.LUT R32, R209, 0xffff, RZ, 0xc0, !PT ;  /* 0x0000ffffd1207812 */ /* 0x000fc600078ec0ff */
[----:B------:R-:W2:Y:S01]  /*d5510*/  LDL.LU R209, [R1+0x4d08] ;  /* 0x004d080001d17983 */ /* 0x000ea20000300800 */
[----:B------:R-:W-:-:S03]  /*d5520*/  LOP3.LUT R33, R208, 0xffff, RZ, 0xc0, !PT ;  /* 0x0000ffffd0217812 */ /* 0x000fc600078ec0ff */
[----:B------:R-:W2:Y:S01]  /*d5530*/  LDL.LU R208, [R1+0x4d04] ;  /* 0x004d040001d07983 */ /* 0x000ea20000300800 */
[----:B----4-:R-:W-:-:S03]  /*d5540*/  LOP3.LUT R34, R207, 0xffff, RZ, 0xc0, !PT ;  /* 0x0000ffffcf227812 */ /* 0x010fc600078ec0ff */
[----:B------:R0:W-:Y:S01]  /*d5550*/  STSM.16.M88.4 [R222], R28 ;  /* 0x0000001cde007844 */ /* 0x0001e20000000200 */
[----:B------:R-:W-:-:S03]  /*d5560*/  LOP3.LUT R35, R206, 0xffff, RZ, 0xc0, !PT ;  /* 0x0000ffffce237812 */ /* 0x000fc600078ec0ff */
[----:B------:R-:W4:Y:S04]  /*d5570*/  LDL.LU R207, [R1+0x4ba0] ;  /* 0x004ba00001cf7983 */ /* 0x000f280000300800 */
[----:B------:R-:W4:Y:S01]  /*d5580*/  LDL.LU R206, [R1+0x4b98] ;  /* 0x004b980001ce7983 */ /* 0x000f220000300800 */
[----:B------:R-:W-:Y:S01]  /*d5590*/  BAR.SYNC.DEFER_BLOCKING 0x0 ;  /* 0x0000000000007b1d */ /* 0x000fe20000010000 */
[----:B0-----:R-:W-:Y:S02]  /*d55a0*/  PRMT R28, R203, 0x4210, R32 ;  /* 0x00004210cb1c7816 */ /* 0x001fe40000000020 */
[----:B------:R-:W-:-:S03]  /*d55b0*/  PRMT R29, R202, 0x4210, R33 ;  /* 0x00004210ca1d7816 */ /* 0x000fc60000000021 */
[----:B------:R-:W4:Y:S01]  /*d55c0*/  LDL.LU R203, [R1+0x4708] ;  /* 0x0047080001cb7983 */ /* 0x000f220000300800 */
[----:B------:R-:W-:-:S03]  /*d55d0*/  PRMT R30, R199, 0x4210, R34 ;  /* 0x00004210c71e7816 */ /* 0x000fc60000000022 */
[----:B------:R-:W4:Y:S04]  /*d55e0*/  LDL.LU R202, [R1+0x4704] ;  /* 0x0047040001ca7983 */ /* 0x000f280000300800 */
[----:B------:R-:W4:Y:S04]  /*d55f0*/  LDL.LU R199, [R1+0x4700] ;  /* 0x0047000001c77983 */ /* 0x000f280000300800 */
[----:B------:R-:W0:Y:S01]  /*d5600*/  LDS.128 R8, [R6] ;  /* 0x0000000006087984 */ /* 0x000e220000000c00 */
[----:B------:R-:W-:Y:S01]  /*d5610*/  BAR.SYNC.DEFER_BLOCKING 0x0 ;  /* 0x0000000000007b1d */ /* 0x000fe20000010000 */
[----:B---3--:R-:W-:-:S05]  /*d5620*/  PRMT R31, R195, 0x4210, R35 ;  /* 0x00004210c31f7816 */ /* 0x008fca0000000023 */
[----:B------:R-:W3:Y:S04]  /*d5630*/  LDL.LU R195, [R1+0x46fc] ;  /* 0x0046fc0001c37983 */ /* 0x000ee80000300800 */
[----:B------:R-:W-:Y:S01]  /*d5640*/  STSM.16.M88.4 [R222], R24 ;  /* 0x00000018de007844 */ /* 0x000fe20000000200 */
[----:B------:R-:W-:Y:S06]  /*d5650*/  BAR.SYNC.DEFER_BLOCKING 0x0 ;  /* 0x0000000000007b1d */ /* 0x000fec0000010000 */
[----:B------:R-:W1:Y:S02]  /*d5660*/  LDS.128 R36, [R6] ;  /* 0x0000000006247984 */ /* 0x000e640000000c00 */
[----:B------:R-:W-:Y:S01]  /*d5670*/  BAR.SYNC.DEFER_BLOCKING 0x0 ;  /* 0x0000000000007b1d */ /* 0x000fe20000010000 */
[----:B0-----:R-:W-:-:S02]  /*d5680*/  IMAD.MOV.U32 R245, RZ, RZ, R8 ;  /* 0x000000fffff57224 */ /* 0x001fc400078e0008 */
[----:B------:R-:W-:Y:S02]  /*d5690*/  IMAD.MOV.U32 R2, RZ, RZ, R10 ;  /* 0x000000ffff027224 */ /* 0x000fe400078e000a */
[----:B------:R-:W-:Y:S01]  /*d56a0*/  IMAD.MOV.U32 R247, RZ, RZ, R9 ;  /* 0x000000fffff77224 */ /* 0x000fe200078e0009 */
[----:B------:R-:W-:Y:S04]  /*d56b0*/  STL.64 [R1+0x5248], R244 ;  /* 0x005248f401007387 */ /* 0x000fe80000100a00 */
[----:B------:R0:W-:Y:S01]  /*d56c0*/  STSM.16.M88.4 [R222], R28 ;  /* 0x0000001cde007844 */ /* 0x0001e20000000200 */
[----:B-1----:R-:W-:Y:S02]  /*d56d0*/  IMAD.MOV.U32 R3, RZ, RZ, R38 ;  /* 0x000000ffff037224 */ /* 0x002fe400078e0026 */
[----:B------:R-:W-:-:S03]  /*d56e0*/  IMAD.MOV.U32 R246, RZ, RZ, R36 ;  /* 0x000000fffff67224 */ /* 0x000fc600078e0024 */
[----:B------:R-:W-:Y:S04]  /*d56f0*/  STL.64 [R1+0x5270], R2 ;  /* 0x0052700201007387 */ /* 0x000fe80000100a00 */
[----:B------:R-:W-:Y:S01]  /*d5700*/  STL.64 [R1+0x5260], R246 ;  /* 0x005260f601007387 */ /* 0x000fe20000100a00 */
[----:B------:R-:W-:Y:S01]  /*d5710*/  BAR.SYNC.DEFER_BLOCKING 0x0 ;  /* 0x0000000000007b1d */ /* 0x000fe20000010000 */
[----:B--2---:R-:W-:Y:S02]  /*d5720*/  PRMT R25, R212, 0x5210, R33 ;  /* 0x00005210d4197816 */ /* 0x004fe40000000021 */
[----:B------:R-:W-:Y:S02]  /*d5730*/  PRMT R26, R211, 0x5210, R34 ;  /* 0x00005210d31a7816 */ /* 0x000fe40000000022 */
[----:B------:R-:W-:-:S02]  /*d5740*/  LOP3.LUT R33, R208, 0xffff, RZ, 0xc0, !PT ;  /* 0x0000ffffd0217812 */ /* 0x000fc400078ec0ff */
[----:B----4-:R-:W-:Y:S02]  /*d5750*/  LOP3.LUT R34, R207, 0xffff, RZ, 0xc0, !PT ;  /* 0x0000ffffcf227812 */ /* 0x010fe400078ec0ff */
[----:B------:R-:W-:Y:S02]  /*d5760*/  PRMT R27, R210, 0x5210, R35 ;  /* 0x00005210d21b7816 */ /* 0x000fe40000000023 */
[----:B------:R-:W-:Y:S02]  /*d5770*/  LOP3.LUT R35, R206, 0xffff, RZ, 0xc0, !PT ;  /* 0x0000ffffce237812 */ /* 0x000fe400078ec0ff */
[----:B0-----:R-:W-:Y:S02]  /*d5780*/  PRMT R29, R202, 0x4210, R33 ;  /* 0x00004210ca1d7816 */ /* 0x001fe40000000021 */
[----:B------:R-:W2:Y:S01]  /*d5790*/  LDL.LU R202, [R1+0xcac] ;  /* 0x000cac0001ca7983 */ /* 0x000ea20000300800 */
[----:B------:R-:W-:-:S03]  /*d57a0*/  PRMT R30, R199, 0x4210, R34 ;  /* 0x00004210c71e7816 */ /* 0x000fc60000000022 */
[----:B------:R-:W4:Y:S01]  /*d57b0*/  LDL.LU R199, [R1+0xca8] ;  /* 0x000ca80001c77983 */ /* 0x000f220000300800 */
[----:B---3--:R-:W-:-:S03]  /*d57c0*/  PRMT R31, R195, 0x4210, R35 ;  /* 0x00004210c31f7816 */ /* 0x008fc60000000023 */
[----:B------:R-:W3:Y:S01]  /*d57d0*/  LDL.LU R195, [R1+0xcb0] ;  /* 0x000cb00001c37983 */ /* 0x000ee20000300800 */
[----:B------:R-:W-:Y:S02]  /*d57e0*/  IMAD.MOV.U32 R248, RZ, RZ, R37 ;  /* 0x000000fffff87224 */ /* 0x000fe400078e0025 */
[----:B------:R-:W-:Y:S02]  /*d57f0*/  IMAD.MOV.U32 R13, RZ, RZ, R39 ;  /* 0x000000ffff0d7224 */ /* 0x000fe400078e0027 */
[----:B------:R-:W0:Y:S01]  /*d5800*/  LDS.128 R36, [R6] ;  /* 0x0000000006247984 */ /* 0x000e220000000c00 */
[----:B------:R-:W-:Y:S01]  /*d5810*/  PRMT R24, R213, 0x5210, R32 ;  /* 0x00005210d5187816 */ /* 0x000fe20000000020 */
[----:B------:R-:W-:Y:S01]  /*d5820*/  BAR.SYNC.DEFER_BLOCKING 0x0 ;  /* 0x0000000000007b1d */ /* 0x000fe20000010000 */
[----:B------:R-:W-:-:S05]  /*d5830*/  LOP3.LUT R32, R209, 0xffff, RZ, 0xc0, !PT ;  /* 0x0000ffffd1207812 */ /* 0x000fca00078ec0ff */
[----:B------:R-:W3:Y:S04]  /*d5840*/  LDL.LU R213, [R1+0x338] ;  /* 0x0003380001d57983 */ /* 0x000ee80000300800 */
[----:B------:R-:W3:Y:S04]  /*d5850*/  LDL.LU R212, [R1+0x4d20] ;  /* 0x004d200001d47983 */ /* 0x000ee80000300800 */
[----:B------:R-:W3:Y:S04]  /*d5860*/  LDL.LU R211, [R1+0x4d1c] ;  /* 0x004d1c0001d37983 */ /* 0x000ee80000300800 */
[----:B------:R-:W3:Y:S04]  /*d5870*/  LDL.LU R210, [R1+0x4bb0] ;  /* 0x004bb00001d27983 */ /* 0x000ee80000300800 */
[----:B------:R-:W3:Y:S01]  /*d5880*/  LDL.LU R209, [R1+0x4bac] ;  /* 0x004bac0001d17983 */ /* 0x000ee20000300800 */
[----:B------:R-:W-:-:S03]  /*d5890*/  PRMT R28, R203, 0x4210, R32 ;  /* 0x00004210cb1c7816 */ /* 0x000fc60000000020 */
[----:B------:R-:W3:Y:S04]  /*d58a0*/  LDL.LU R208, [R1+0x4714] ;  /* 0x0047140001d07983 */ /* 0x000ee80000300800 */
[----:B------:R-:W3:Y:S04]  /*d58b0*/  LDL.LU R207, [R1+0x4718] ;  /* 0x0047180001cf7983 */ /* 0x000ee80000300800 */
[----:B------:R-:W3:Y:S04]  /*d58c0*/  LDL.LU R206, [R1+0x4710] ;  /* 0x0047100001ce7983 */ /* 0x000ee80000300800 */
[----:B------:R-:W3:Y:S04]  /*d58d0*/  LDL.LU R203, [R1+0x4648] ;  /* 0x0046480001cb7983 */ /* 0x000ee80000300800 */
[----:B------:R-:W-:Y:S01]  /*d58e0*/  STSM.16.M88.4 [R222], R24 ;  /* 0x00000018de007844 */ /* 0x000fe20000000200 */
[----:B------:R-:W-:Y:S01]  /*d58f0*/  BAR.SYNC.DEFER_BLOCKING 0x0 ;  /* 0x0000000000007b1d */ /* 0x000fe20000010000 */
[----:B0-----:R-:W-:-:S02]  /*d5900*/  IMAD.MOV.U32 R249, RZ, RZ, R36 ;  /* 0x000000fffff97224 */ /* 0x001fc400078e0024 */
[----:B------:R-:W-:Y:S02]  /*d5910*/  IMAD.MOV.U32 R251, RZ, RZ, R37 ;  /* 0x000000fffffb7224 */ /* 0x000fe400078e0025 */
[----:B------:R-:W-:Y:S02]  /*d5920*/  IMAD.MOV.U32 R12, RZ, RZ, R38 ;  /* 0x000000ffff0c7224 */ /* 0x000fe400078e0026 */
[----:B------:R-:W-:Y:S02]  /*d5930*/  IMAD.MOV.U32 R10, RZ, RZ, R39 ;  /* 0x000000ffff0a7224 */ /* 0x000fe400078e0027 */
[----:B------:R-:W0:Y:S01]  /*d5940*/  LDS.128 R36, [R6] ;  /* 0x0000000006247984 */ /* 0x000e220000000c00 */
[----:B------:R-:W-:Y:S06]  /*d5950*/  BAR.SYNC.DEFER_BLOCKING 0x0 ;  /* 0x0000000000007b1d */ /* 0x000fec0000010000 */
[----:B------:R-:W-:Y:S04]  /*d5960*/  STL.64 [R1+0x5288], R248 ;  /* 0x005288f801007387 */ /* 0x000fe80000100a00 */
[----:B------:R2:W-:Y:S01]  /*d5970*/  STSM.16.M88.4 [R222], R28 ;  /* 0x0000001cde007844 */ /* 0x0005e20000000200 */
[----:B------:R-:W-:Y:S01]  /*d5980*/  IMAD.MOV.U32 R8, RZ, RZ, R11 ;  /* 0x000000ffff087224 */ /* 0x000fe200078e000b */
[----:B------:R-:W-:Y:S01]  /*d5990*/  BAR.SYNC.DEFER_BLOCKING 0x0 ;  /* 0x0000000000007b1d */ /* 0x000fe20000010000 */
[----:B--2---:R-:W-:-:S02]  /*d59a0*/  PRMT R28, R202, 0x5210, R32 ;  /* 0x00005210ca1c7816 */ /* 0x004fc40000000020 */
[----:B----4-:R-:W-:-:S03]  /*d59b0*/  PRMT R29, R199, 0x5210, R33 ;  /* 0x00005210c71d7816 */ /* 0x010fc60000000021 */
[----:B------:R-:W2:Y:S04]  /*d59c0*/  LDL.LU R202, [R1+0xcc8] ;  /* 0x000cc80001ca7983 */ /* 0x000ea80000300800 */
[----:B------:R-:W4:Y:S01]  /*d59d0*/  LDL.LU R199, [R1+0xcc4] ;  /* 0x000cc40001c77983 */ /* 0x000f220000300800 */
[----:B---3--:R-:W-:Y:S01]  /*d59e0*/  PRMT R30, R195, 0x5210, R34 ;  /* 0x00005210c31e7816 */ /* 0x008fe20000000022 */
[----:B0-----:R-:W-:Y:S02]  /*d59f0*/  IMAD.MOV.U32 R250, RZ, RZ, R36 ;  /* 0x000000fffffa7224 */ /* 0x001fe400078e0024 */
[----:B------:R-:W3:Y:S01]  /*d5a00*/  LDL.LU R195, [R1+0xcc0] ;  /* 0x000cc00001c37983 */ /* 0x000ee20000300800 */
[----:B------:R-:W-:-:S03]  /*d5a10*/  IMAD.MOV.U32 R252, RZ, RZ, R37 ;  /* 0x000000fffffc7224 */ /* 0x000fc600078e0025 */
[----:B------:R-:W3:Y:S01]  /*d5a20*/  LDL.LU R43, [R1+0xcbc] ;  /* 0x000cbc00012b7983 */ /* 0x000ee20000300800 */
[----:B------:R-:W-:Y:S02]  /*d5a30*/  IMAD.MOV.U32 R11, RZ, RZ, R38 ;  /* 0x000000ffff0b7224 */ /* 0x000fe400078e0026 */
[----:B------:R-:W-:Y:S01]  /*d5a40*/  IMAD.MOV.U32 R9, RZ, RZ, R39 ;  /* 0x000000ffff097224 */ /* 0x000fe200078e0027 */
[----:B------:R-:W3:Y:S04]  /*d5a50*/  LDL.LU R42, [R1+0x4d30] ;  /* 0x004d3000012a7983 */ /* 0x000ee80000300800 */
[----:B------:R-:W3:Y:S04]  /*d5a60*/  LDL.LU R41, [R1+0x4d2c] ;  /* 0x004d2c0001297983 */ /* 0x000ee80000300800 */
[----:B------:R-:W3:Y:S01]  /*d5a70*/  LDL.LU R40, [R1+0x4bc0] ;  /* 0x004bc00001287983 */ /* 0x000ee20000300800 */
[----:B------:R-:W-:-:S03]  /*d5a80*/  LOP3.LUT R36, R212, 0xffff, RZ, 0xc0, !PT ;  /* 0x0000ffffd4247812 */ /* 0x000fc600078ec0ff */
[----:B------:R-:W-:Y:S01]  /*d5a90*/  LDS.128 R24, [R6] ;  /* 0x0000000006187984 */ /* 0x000fe20000000c00 */
[----:B------:R-:W-:Y:S02]  /*d5aa0*/  LOP3.LUT R37, R211, 0xffff, RZ, 0xc0, !PT ;  /* 0x0000ffffd3257812 */ /* 0x000fe400078ec0ff */
[----:B------:R-:W-:Y:S02]  /*d5ab0*/  LOP3.LUT R38, R210, 0xffff, RZ, 0xc0, !PT ;  /* 0x0000ffffd2267812 */ /* 0x000fe400078ec0ff */
[----:B------:R-:W-:Y:S02]  /*d5ac0*/  LOP3.LUT R39, R209, 0xffff, RZ, 0xc0, !PT ;  /* 0x0000ffffd1277812 */ /* 0x000fe400078ec0ff */
[----:B------:R-:W3:Y:S01]  /*d5ad0*/  LDL.LU R209, [R1+0x4bbc] ;  /* 0x004bbc0001d17983 */ /* 0x000ee20000300800 */
[----:B------:R-:W-:-:S03]  /*d5ae0*/  PRMT R32, R208, 0x4210, R36 ;  /* 0x00004210d0207816 */ /* 0x000fc60000000024 */
[----:B------:R-:W3:Y:S01]  /*d5af0*/  LDL.LU R208, [R1+0x4724] ;  /* 0x0047240001d07983 */ /* 0x000ee20000300800 */
[----:B------:R-:W-:Y:S02]  /*d5b00*/  PRMT R31, R213, 0x5210, R35 ;  /* 0x00005210d51f7816 */ /* 0x000fe40000000023 */
[----:B------:R-:W-:Y:S01]  /*d5b10*/  PRMT R33, R207, 0x4210, R37 ;  /* 0x00004210cf217816 */ /* 0x000fe20000000025 */
[----:B------:R-:W3:Y:S01]  /*d5b20*/  LDL.LU R214, [R1+0x4720] ;  /* 0x0047200001d67983 */ /* 0x000ee20000300800 */
[----:B------:R-:W-:-:S03]  /*d5b30*/  PRMT R34, R206, 0x4210, R38 ;  /* 0x00004210ce227816 */ /* 0x000fc60000000026 */
[----:B------:R-:W3:Y:S01]  /*d5b40*/  LDL.LU R207, [R1+0x471c] ;  /* 0x00471c0001cf7983 */ /* 0x000ee20000300800 */
[----:B------:R-:W-:-:S03]  /*d5b50*/  PRMT R35, R203, 0x4210, R39 ;  /* 0x00004210cb237816 */ /* 0x000fc60000000027 */
[----:B------:R-:W3:Y:S04]  /*d5b60*/  LDL.LU R206, [R1+0x464c] ;  /* 0x00464c0001ce7983 */ /* 0x000ee80000300800 */
[----:B------:R-:W3:Y:S01]  /*d5b70*/  LDL.LU R203, [R1+0xcd8] ;  /* 0x000cd80001cb7983 */ /* 0x000ee20000300800 */
[----:B------:R-:W-:Y:S01]  /*d5b80*/  BAR.SYNC.DEFER_BLOCKING 0x0 ;  /* 0x0000000000007b1d */ /* 0x000fe20000010000 */
[----:B----4-:R-:W-:-:S05]  /*d5b90*/  PRMT R37, R199, 0x5210, R37 ;  /* 0x00005210c7257816 */ /* 0x010fca0000000025 */
[----:B------:R-:W4:Y:S01]  /*d5ba0*/  LDL.LU R199, [R1+0xcd4] ;  /* 0x000cd40001c77983 */ /* 0x000f220000300800 */
[----:B--2---:R-:W-:-:S03]  /*d5bb0*/  PRMT R36, R202, 0x5210, R36 ;  /* 0x00005210ca247816 */ /* 0x004fc60000000024 */
[----:B------:R-:W2:Y:S04]  /*d5bc0*/  LDL.LU R213, [R1+0xcd0] ;  /* 0x000cd00001d57983 */ /* 0x000ea80000300800 */
[----:B------:R-:W2:Y:S04]  /*d5bd0*/  LDL.LU R212, [R1+0x344] ;  /* 0x0003440001d47983 */ /* 0x000ea80000300800 */
[----:B------:R-:W2:Y:S04]  /*d5be0*/  LDL.LU R211, [R1+0x4d44] ;  /* 0x004d440001d37983 */ /* 0x000ea80000300800 */
[----:B------:R-:W2:Y:S04]  /*d5bf0*/  LDL.LU R210, [R1+0x4d40] ;  /* 0x004d400001d27983 */ /* 0x000ea80000300800 */
[----:B------:R-:W2:Y:S01]  /*d5c00*/  LDL.LU R202, [R1+0x4bd8] ;  /* 0x004bd80001ca7983 */ /* 0x000ea20000300800 */
[----:B---3--:R-:W-:-:S03]  /*d5c10*/  PRMT R38, R195, 0x5210, R38 ;  /* 0x00005210c3267816 */ /* 0x008fc60000000026 */
[----:B------:R-:W3:Y:S01]  /*d5c20*/  LDL.LU R195, [R1+0x4bd0] ;  /* 0x004bd00001c37983 */ /* 0x000ee20000300800 */
[----:B------:R-:W-:Y:S02]  /*d5c30*/  LOP3.LUT R44, R42, 0xffff, RZ, 0xc0, !PT ;  /* 0x0000ffff2a2c7812 */ /* 0x000fe400078ec0ff */
[----:B------:R-:W-:Y:S02]  /*d5c40*/  PRMT R39, R43, 0x5210, R39 ;  /* 0x000052102b277816 */ /* 0x000fe40000000027 */
[----:B------:R-:W-:Y:S02]  /*d5c50*/  LOP3.LUT R46, R40, 0xffff, RZ, 0xc0, !PT ;  /* 0x0000ffff282e7812 */ /* 0x000fe400078ec0ff */
[----:B------:R-:W-:Y:S02]  /*d5c60*/  LOP3.LUT R47, R209, 0xffff, RZ, 0xc0, !PT ;  /* 0x0000ffffd12f7812 */ /* 0x000fe400078ec0ff */
        /* <DEDUP_REMOVED lines=9> */
[----:B------:R-:W-:-:S04]  /*d5d00*/  LOP3.LUT R45, R41, 0xffff, RZ, 0xc0, !PT ;  /* 0x0000ffff292d7812 */ /* 0x000fc800078ec0ff */
[--C-:B------:R-:W-:Y:S02]  /*d5d10*/  PRMT R41, R214, 0x4210, R45.reuse ;  /* 0x00004210d6297816 */ /* 0x100fe4000000002d */
[----:B----4-:R-:W-:Y:S02]  /*d5d20*/  PRMT R45, R199, 0x5210, R45 ;  /* 0x00005210c72d7816 */ /* 0x010fe4000000002d */
[----:B------:R-:W4:Y:S04]  /*d5d30*/  LDL.LU R199, [R1+0xce4] ;  /* 0x000ce40001c77983 */ /* 0x000f280000300800 */
[----:B------:R-:W4:Y:S04]  /*d5d40*/  LDL.LU R59, [R1+0xcec] ;  /* 0x000cec00013b7983 */ /* 0x000f280000300800 */
[----:B------:R-:W4:Y:S04]  /*d5d50*/  LDL.LU R58, [R1+0x348] ;  /* 0x00034800013a7983 */ /* 0x000f280000300800 */
[----:B------:R-:W4:Y:S04]  /*d5d60*/  LDL.LU R57, [R1+0x4d54] ;  /* 0x004d540001397983 */ /* 0x000f280000300800 */
[----:B------:R-:W4:Y:S01]  /*d5d70*/  LDL.LU R56, [R1+0x4d50] ;  /* 0x004d500001387983 */ /* 0x000f220000300800 */
[----:B--2---:R-:W-:-:S03]  /*d5d80*/  LOP3.LUT R54, R202, 0xffff, RZ, 0xc0, !PT ;  /* 0x0000ffffca367812 */ /* 0x004fc600078ec0ff */
[----:B------:R-:W2:Y:S01]  /*d5d90*/  LDL.LU R202, [R1+0x4be4] ;  /* 0x004be40001ca7983 */ /* 0x000ea20000300800 */
[----:B---3--:R-:W-:-:S03]  /*d5da0*/  LOP3.LUT R55, R195, 0xffff, RZ, 0xc0, !PT ;  /* 0x0000ffffc3377812 */ /* 0x008fc600078ec0ff */
[----:B------:R-:W3:Y:S01]  /*d5db0*/  LDL.LU R195, [R1+0x4be0] ;  /* 0x004be00001c37983 */ /* 0x000ee20000300800 */
[----:B------:R-:W-:Y:S02]  /*d5dc0*/  LOP3.LUT R52, R211, 0xffff, RZ, 0xc0, !PT ;  /* 0x0000ffffd3347812 */ /* 0x000fe400078ec0ff */
[----:B------:R-:W-:Y:S01]  /*d5dd0*/  LOP3.LUT R53, R210, 0xffff, RZ, 0xc0, !PT ;  /* 0x0000ffffd2357812 */ /* 0x000fe200078ec0ff */
[----:B------:R-:W3:Y:S04]  /*d5de0*/  LDL.LU R214, [R1+0x4794] ;  /* 0x0047940001d67983 */ /* 0x000ee80000300800 */
[----:B------:R-:W3:Y:S04]  /*d5df0*/  LDL.LU R211, [R1+0x4758] ;  /* 0x0047580001d37983 */ /* 0x000ee80000300800 */
        /* <DEDUP_REMOVED lines=9> */
[----:B------:R-:W-:Y:S01]  /*d5e90*/  PRMT R50, R207, 0x4210, R54 ;  /* 0x00004210cf327816 */ /* 0x000fe20000000036 */
[----:B------:R-:W3:Y:S01]  /*d5ea0*/  LDL.LU R212, [R1+0xcfc] ;  /* 0x000cfc0001d47983 */ /* 0x000ee20000300800 */
[----:B------:R-:W-:-:S03]  /*d5eb0*/  PRMT R51, R206, 0x4210, R55 ;  /* 0x00004210ce337816 */ /* 0x000fc60000000037 */
[----:B------:R-:W3:Y:S04]  /*d5ec0*/  LDL.LU R208, [R1+0xc88] ;  /* 0x000c880001d07983 */ /* 0x000ee80000300800 */
[----:B------:R-:W3:Y:S04]  /*d5ed0*/  LDL.LU R207, [R1+0x4d64] ;  /* 0x004d640001cf7983 */ /* 0x000ee80000300800 */
[----:B------:R-:W3:Y:S01]  /*d5ee0*/  LDL.LU R206, [R1+0x4d60] ;  /* 0x004d600001ce7983 */ /* 0x000ee20000300800 */
[----:B----4-:R-:W-:-:S03]  /*d5ef0*/  PRMT R53, R199, 0x5210, R53 ;  /* 0x00005210c7357816 */ /* 0x010fc60000000035 */
[----:B------:R-:W4:Y:S01]  /*d5f00*/  LDL.LU R199, [R1+0x4bf8] ;  /* 0x004bf80001c77983 */ /* 0x000f220000300800 */
[----:B--2---:R-:W-:-:S03]  /*d5f10*/  LOP3.LUT R62, R202, 0xffff, RZ, 0xc0, !PT ;  /* 0x0000ffffca3e7812 */ /* 0x004fc600078ec0ff */
[----:B------:R-:W2:Y:S01]  /*d5f20*/  LDL.LU R202, [R1+0x4bf4] ;  /* 0x004bf40001ca7983 */ /* 0x000ea20000300800 */
[----:B---3--:R-:W-:-:S03]  /*d5f30*/  LOP3.LUT R63, R195, 0xffff, RZ, 0xc0, !PT ;  /* 0x0000ffffc33f7812 */ /* 0x008fc600078ec0ff */
[----:B------:R-:W3:Y:S01]  /*d5f40*/  LDL.LU R195, [R1+0x47d0] ;  /* 0x0047d00001c37983 */ /* 0x000ee20000300800 */
[----:B------:R-:W-:Y:S02]  /*d5f50*/  LOP3.LUT R61, R56, 0xffff, RZ, 0xc0, !PT ;  /* 0x0000ffff383d7812 */ /* 0x000fe400078ec0ff */
[----:B------:R-:W-:Y:S02]  /*d5f60*/  LOP3.LUT R60, R57, 0xffff, RZ, 0xc0, !PT ;  /* 0x0000ffff393c7812 */ /* 0x000fe400078ec0ff */
[----:B------:R-:W-:Y:S02]  /*d5f70*/  PRMT R55, R58, 0x5210, R55 ;  /* 0x000052103a377816 */ /* 0x000fe40000000037 */
[----:B------:R-:W-:Y:S02]  /*d5f80*/  PRMT R57, R211, 0x4210, R61 ;  /* 0x00004210d3397816 */ /* 0x000fe4000000003d */
[----:B------:R-:W-:Y:S01]  /*d5f90*/  PRMT R54, R59, 0x5210, R54 ;  /* 0x000052103b367816 */ /* 0x000fe20000000036 */
[----:B------:R-:W3:Y:S01]  /*d5fa0*/  LDL.LU R211, [R1+0x47a0] ;  /* 0x0047a00001d37983 */ /* 0x000ee20000300800 */
[----:B------:R-:W-:-:S02]  /*d5fb0*/  PRMT R58, R210, 0x4210, R62 ;  /* 0x00004210d23a7816 */ /* 0x000fc4000000003e */
[----:B------:R-:W-:Y:S01]  /*d5fc0*/  PRMT R56, R214, 0x4210, R60 ;  /* 0x00004210d6387816 */ /* 0x000fe2000000003c */
[----:B------:R-:W3:Y:S01]  /*d5fd0*/  LDL.LU R210, [R1+0x47a8] ;  /* 0x0047a80001d27983 */ /* 0x000ee20000300800 */
[----:B------:R-:W-:-:S03]  /*d5fe0*/  PRMT R59, R209, 0x4210, R63 ;  /* 0x00004210d13b7816 */ /* 0x000fc6000000003f */
[----:B------:R-:W3:Y:S01]  /*d5ff0*/  LDL.LU R209, [R1+0x4644] ;  /* 0x0046440001d17983 */ /* 0x000ee20000300800 */
[----:B------:R-:W-:-:S03]  /*d6000*/  PRMT R60, R203, 0x5210, R60 ;  /* 0x00005210cb3c7816 */ /* 0x000fc6000000003c */
[----:B------:R-:W3:Y:S04]  /*d6010*/  LDL.LU R203, [R1+0xd10] ;  /* 0x000d100001cb7983 */ /* 0x000ee80000300800 */
[----:B------:R-:W3:Y:S04]  /*d6020*/  LDL.LU R75, [R1+0xd08] ;  /* 0x000d0800014b7983 */ /* 0x000ee80000300800 */
[----:B------:R-:W3:Y:S01]  /*d6030*/  LDL.LU R74, [R1+0xd14] ;  /* 0x000d1400014a7983 */ /* 0x000ee20000300800 */
[----:B------:R-:W-:-:S03]  /*d6040*/  PRMT R63, R208, 0x5210, R63 ;  /* 0x00005210d03f7816 */ /* 0x000fc6000000003f */
[----:B------:R-:W3:Y:S04]  /*d6050*/  LDL.LU R73, [R1+0xd0c] ;  /* 0x000d0c0001497983 */ /* 0x000ee80000300800 */
[----:B------:R-:W3:Y:S01]  /*d6060*/  LDL.LU R72, [R1+0x4d78] ;  /* 0x004d780001487983 */ /* 0x000ee20000300800 */
[----:B------:R-:W-:-:S03]  /*d6070*/  LOP3.LUT R68, R207, 0xffff, RZ, 0xc0, !PT ;  /* 0x0000ffffcf447812 */ /* 0x000fc600078ec0ff */
[----:B------:R-:W3:Y:S01]  /*d6080*/  LDL.LU R208, [R1+0x4d70] ;  /* 0x004d700001d07983 */ /* 0x000ee20000300800 */
[----:B------:R-:W-:Y:S02]  /*d6090*/  LOP3.LUT R69, R206, 0xffff, RZ, 0xc0, !PT ;  /* 0x0000ffffce457812 */ /* 0x000fe400078ec0ff */
[----:B----4-:R-:W-:Y:S02]  /*d60a0*/  LOP3.LUT R70, R199, 0xffff, RZ, 0xc0, !PT ;  /* 0x0000ffffc7467812 */ /* 0x010fe400078ec0ff */
[----:B------:R-:W4:Y:S04]  /*d60b0*/  LDL.LU R199, [R1+0x4c14] ;  /* 0x004c140001c77983 */ /* 0x000f280000300800 */
[----:B------:R-:W4:Y:S04]  /*d60c0*/  LDL.LU R214, [R1+0x4c10] ;  /* 0x004c100001d67983 */ /* 0x000f280000300800 */
[----:B------:R-:W4:Y:S04]  /*d60d0*/  LDL.LU R207, [R1+0x4818] ;  /* 0x0048180001cf7983 */ /* 0x000f280000300800 */
[----:B------:R-:W4:Y:S01]  /*d60e0*/  LDL.LU R206, [R1+0x4824] ;  /* 0x0048240001ce7983 */ /* 0x000f220000300800 */
[----:B--2---:R-:W-:-:S03]  /*d60f0*/  LOP3.LUT R71, R202, 0xffff, RZ, 0xc0, !PT ;  /* 0x0000ffffca477812 */ /* 0x004fc600078ec0ff */
[----:B------:R-:W2:Y:S01]  /*d6100*/  LDL.LU R202, [R1+0x47e8] ;  /* 0x0047e80001ca7983 */ /* 0x000ea20000300800 */
[----:B---3--:R-:W-:-:S03]  /*d6110*/  PRMT R64, R195, 0x4210, R68 ;  /* 0x00004210c3407816 */ /* 0x008fc60000000044 */
        /* <DEDUP_REMOVED lines=9> */
[----:B------:R-:W-:-:S03]  /*d61b0*/  PRMT R67, R209, 0x4210, R71 ;  /* 0x00004210d1437816 */ /* 0x000fc60000000047 */
[----:B------:R-:W3:Y:S01]  /*d61c0*/  LDL.LU R209, [R1+0x4d88] ;  /* 0x004d880001d17983 */ /* 0x000ee20000300800 */
[----:B------:R-:W-:-:S03]  /*d61d0*/  PRMT R68, R203, 0x5210, R68 ;  /* 0x00005210cb447816 */ /* 0x000fc60000000044 */
[----:B------:R-:W3:Y:S01]  /*d61e0*/  LDL.LU R203, [R1+0x4d84] ;  /* 0x004d840001cb7983 */ /* 0x000ee20000300800 */
[----:B------:R-:W-:Y:S02]  /*d61f0*/  PRMT R69, R75, 0x5210, R69 ;  /* 0x000052104b457816 */ /* 0x000fe40000000045 */
[----:B------:R-:W-:Y:S02]  /*d6200*/  PRMT R70, R74, 0x5210, R70 ;  /* 0x000052104a467816 */ /* 0x000fe40000000046 */
[----:B------:R-:W-:Y:S02]  /*d6210*/  PRMT R71, R73, 0x5210, R71 ;  /* 0x0000521049477816 */ /* 0x000fe40000000047 */
[----:B------:R-:W-:Y:S02]  /*d6220*/  LOP3.LUT R76, R72, 0xffff, RZ, 0xc0, !PT ;  /* 0x0000ffff484c7812 */ /* 0x000fe400078ec0ff */
[----:B------:R-:W-:Y:S02]  /*d6230*/  LOP3.LUT R77, R208, 0xffff, RZ, 0xc0, !PT ;  /* 0x0000ffffd04d7812 */ /* 0x000fe400078ec0ff */
[----:B------:R-:W3:Y:S01]  /*d6240*/  LDL.LU R208, [R1+0x4c30] ;  /* 0x004c300001d07983 */ /* 0x000ee20000300800 */
[----:B----4-:R-:W-:-:S03]  /*d6250*/  LOP3.LUT R78, R199, 0xffff, RZ, 0xc0, !PT ;  /* 0x0000ffffc74e7812 */ /* 0x010fc600078ec0ff */
[----:B------:R-:W4:Y:S01]  /*d6260*/  LDL.LU R199, [R1+0x4c28] ;  /* 0x004c280001c77983 */ /* 0x000f220000300800 */
[----:B------:R-:W-:Y:S02]  /*d6270*/  LOP3.LUT R79, R214, 0xffff, RZ, 0xc0, !PT ;  /* 0x0000ffffd64f7812 */ /* 0x000fe400078ec0ff */
[----:B------:R-:W-:Y:S02]  /*d6280*/  PRMT R72, R207, 0x4210, R76 ;  /* 0x00004210cf487816 */ /* 0x000fe4000000004c */
[----:B------:R-:W4:Y:S01]  /*d6290*/  LDL.LU R207, [R1+0x484c] ;  /* 0x00484c0001cf7983 */ /* 0x000f220000300800 */
[----:B------:R-:W-:-:S03]  /*d62a0*/  PRMT R73, R206, 0x4210, R77 ;  /* 0x00004210ce497816 */ /* 0x000fc6000000004d */
[----:B------:R-:W4:Y:S01]  /*d62b0*/  LDL.LU R206, [R1+0x4834] ;  /* 0x0048340001ce7983 */ /* 0x000f220000300800 */
[----:B--2---:R-:W-:-:S03]  /*d62c0*/  PRMT R74, R202, 0x4210, R78 ;  /* 0x00004210ca4a7816 */ /* 0x004fc6000000004e */
[----:B------:R-:W2:Y:S01]  /*d62d0*/  LDL.LU R202, [R1+0x4848] ;  /* 0x0048480001ca7983 */ /* 0x000ea20000300800 */
[----:B---3--:R-:W-:-:S03]  /*d62e0*/  PRMT R75, R195, 0x4210, R79 ;  /* 0x00004210c34b7816 */ /* 0x008fc6000000004f */
[----:B------:R-:W3:Y:S04]  /*d62f0*/  LDL.LU R195, [R1+0x4828] ;  /* 0x0048280001c37983 */ /* 0x000ee80000300800 */
[----:B------:R-:W-:Y:S01]  /*d6300*/  STSM.16.M88.4 [R222], R28 ;  /* 0x0000001cde007844 */ /* 0x000fe20000000200 */
[----:B------:R-:W-:Y:S06]  /*d6310*/  BAR.SYNC.DEFER_BLOCKING 0x0 ;  /* 0x0000000000007b1d */ /* 0x000fec0000010000 */
[----:B------:R-:W3:Y:S04]  /*d6320*/  LDL.LU R91, [R1+0xd34] ;  /* 0x000d3400015b7983 */ /* 0x000ee80000300800 */
[----:B------:R-:W3:Y:S04]  /*d6330*/  LDL.LU R90, [R1+0xd30] ;  /* 0x000d3000015a7983 */ /* 0x000ee80000300800 */
[----:B------:R-:W3:Y:S04]  /*d6340*/  LDL.LU R89, [R1+0xd38] ;  /* 0x000d380001597983 */ /* 0x000ee80000300800 */
[----:B------:R-:W3:Y:S01]  /*d6350*/  LDL.LU R88, [R1+0xcb4] ;  /* 0x000cb40001587983 */ /* 0x000ee20000300800 */
[----:B------:R-:W-:-:S03]  /*d6360*/  LOP3.LUT R84, R209, 0xffff, RZ, 0xc0, !PT ;  /* 0x0000ffffd1547812 */ /* 0x000fc600078ec0ff */
[----:B------:R-:W-:Y:S04]  /*d6370*/  LDS.128 R28, [R6] ;  /* 0x00000000061c7984 */ /* 0x000fe80000000c00 */
[----:B------:R-:W3:Y:S01]  /*d6380*/  LDL.LU R209, [R1+0x4d9c] ;  /* 0x004d9c0001d17983 */ /* 0x000ee20000300800 */
[----:B------:R-:W-:Y:S01]  /*d6390*/  BAR.SYNC.DEFER_BLOCKING 0x0 ;  /* 0x0000000000007b1d */ /* 0x000fe20000010000 */
[----:B------:R-:W-:-:S05]  /*d63a0*/  LOP3.LUT R85, R203, 0xffff, RZ, 0xc0, !PT ;  /* 0x0000ffffcb557812 */ /* 0x000fca00078ec0ff */
        /* <DEDUP_REMOVED lines=8> */
[----:B------:R-:W-:-:S05]  /*d6430*/  LOP3.LUT R86, R208, 0xffff, RZ, 0xc0, !PT ;  /* 0x0000ffffd0567812 */ /* 0x000fca00078ec0ff */
[----:B------:R-:W3:Y:S04]  /*d6440*/  LDL.LU R212, [R1+0x4890] ;  /* 0x0048900001d47983 */ /* 0x000ee80000300800 */
[----:B------:R-:W3:Y:S04]  /*d6450*/  LDL.LU R211, [R1+0x488c] ;  /* 0x00488c0001d37983 */ /* 0x000ee80000300800 */
[----:B------:R-:W3:Y:S01]  /*d6460*/  LDL.LU R208, [R1+0x487c] ;  /* 0x00487c0001d07983 */ /* 0x000ee20000300800 */
[----:B------:R-:W-:-:S03]  /*d6470*/  PRMT R79, R210, 0x5210, R79 ;  /* 0x00005210d24f7816 */ /* 0x000fc6000000004f */
[----:B------:R-:W-:Y:S01]  /*d6480*/  LDS.128 R32, [R6] ;  /* 0x0000000006207984 */ /* 0x000fe20000000c00 */
[----:B------:R-:W-:Y:S06]  /*d6490*/  BAR.SYNC.DEFER_BLOCKING 0x0 ;  /* 0x0000000000007b1d */ /* 0x000fec0000010000 */
[----:B------:R-:W-:Y:S02]  /*d64a0*/  STSM.16.M88.4 [R222], R36 ;  /* 0x00000024de007844 */ /* 0x000fe40000000200 */
[----:B------:R-:W-:Y:S06]  /*d64b0*/  BAR.SYNC.DEFER_BLOCKING 0x0 ;  /* 0x0000000000007b1d */ /* 0x000fec0000010000 */
[----:B------:R-:W-:Y:S02]  /*d64c0*/  LDS.128 R36, [R6] ;  /* 0x0000000006247984 */ /* 0x000fe40000000c00 */
[----:B------:R-:W-:Y:S01]  /*d64d0*/  BAR.SYNC.DEFER_BLOCKING 0x0 ;  /* 0x0000000000007b1d */ /* 0x000fe20000010000 */
[----:B----4-:R-:W-:-:S05]  /*d64e0*/  LOP3.LUT R87, R199, 0xffff, RZ, 0xc0, !PT ;  /* 0x0000ffffc7577812 */ /* 0x010fca00078ec0ff */
[----:B------:R-:W4:Y:S01]  /*d64f0*/  LDL.LU R199, [R1+0x4870] ;  /* 0x0048700001c77983 */ /* 0x000f220000300800 */
[----:B------:R-:W-:-:S03]  /*d6500*/  PRMT R80, R207, 0x4210, R84 ;  /* 0x00004210cf507816 */ /* 0x000fc60000000054 */
[----:B------:R-:W4:Y:S01]  /*d6510*/  LDL.LU R207, [R1+0xd44] ;  /* 0x000d440001cf7983 */ /* 0x000f220000300800 */
[----:B------:R-:W-:-:S03]  /*d6520*/  PRMT R81, R206, 0x4210, R85 ;  /* 0x00004210ce517816 */ /* 0x000fc60000000055 */
[----:B------:R-:W4:Y:S04]  /*d6530*/  LDL.LU R206, [R1+0xd40] ;  /* 0x000d400001ce7983 */ /* 0x000f280000300800 */
[----:B------:R-:W4:Y:S01]  /*d6540*/  LDL.LU R210, [R1+0xd48] ;  /* 0x000d480001d27983 */ /* 0x000f220000300800 */
[----:B--2---:R-:W-:-:S03]  /*d6550*/  PRMT R82, R202, 0x4210, R86 ;  /* 0x00004210ca527816 */ /* 0x004fc60000000056 */
[----:B------:R-:W2:Y:S01]  /*d6560*/  LDL.LU R202, [R1+0xcb8] ;  /* 0x000cb80001ca7983 */ /* 0x000ea20000300800 */
[----:B---3--:R-:W-:-:S03]  /*d6570*/  PRMT R83, R195, 0x4210, R87 ;  /* 0x00004210c3537816 */ /* 0x008fc60000000057 */
[----:B------:R-:W3:Y:S04]  /*d6580*/  LDL.LU R195, [R1+0x4c5c] ;  /* 0x004c5c0001c37983 */ /* 0x000ee80000300800 */
[----:B------:R-:W-:Y:S01]  /*d6590*/  STSM.16.M88.4 [R222], R40 ;  /* 0x00000028de007844 */ /* 0x000fe20000000200 */
[----:B------:R-:W-:Y:S06]  /*d65a0*/  BAR.SYNC.DEFER_BLOCKING 0x0 ;  /* 0x0000000000007b1d */ /* 0x000fec0000010000 */
[----:B------:R-:W-:Y:S02]  /*d65b0*/  LDS.128 R40, [R6] ;  /* 0x0000000006287984 */ /* 0x000fe40000000c00 */
[----:B------:R-:W-:Y:S06]  /*d65c0*/  BAR.SYNC.DEFER_BLOCKING 0x0 ;  /* 0x0000000000007b1d */ /* 0x000fec0000010000 */
[----:B------:R-:W-:Y:S02]  /*d65d0*/  STSM.16.M88.4 [R222], R44 ;  /* 0x0000002cde007844 */ /* 0x000fe40000000200 */
[----:B------:R-:W-:Y:S06]  /*d65e0*/  BAR.SYNC.DEFER_BLOCKING 0x0 ;  /* 0x0000000000007b1d */ /* 0x000fec0000010000 */
[----:B------:R-:W-:Y:S02]  /*d65f0*/  LDS.128 R44, [R6] ;  /* 0x00000000062c7984 */ /* 0x000fe40000000c00 */
[----:B------:R-:W-:Y:S06]  /*d6600*/  BAR.SYNC.DEFER_BLOCKING 0x0 ;  /* 0x0000000000007b1d */ /* 0x000fec0000010000 */
[----:B------:R-:W-:Y:S02]  /*d6610*/  STSM.16.M88.4 [R222], R48 ;  /* 0x00000030de007844 */ /* 0x000fe40000000200 */
[----:B------:R-:W-:Y:S06]  /*d6620*/  BAR.SYNC.DEFER_BLOCKING 0x0 ;  /* 0x0000000000007b1d */ /* 0x000fec0000010000 */
[----:B------:R-:W-:Y:S02]  /*d6630*/  LDS.128 R48, [R6] ;  /* 0x0000000006307984 */ /* 0x000fe40000000c00 */
[----:B------:R-:W-:Y:S01]  /*d6640*/  BAR.SYNC.DEFER_BLOCKING 0x0 ;  /* 0x0000000000007b1d */ /* 0x000fe20000010000 */
[----:B------:R-:W-:-:S02]  /*d6650*/  LOP3.LUT R92, R209, 0xffff, RZ, 0xc0, !PT ;  /* 0x0000ffffd15c7812 */ /* 0x000fc400078ec0ff */
[----:B------:R-:W-:-:S03]  /*d6660*/  LOP3.LUT R93, R203, 0xffff, RZ, 0xc0, !PT ;  /* 0x0000ffffcb5d7812 */ /* 0x000fc600078ec0ff */
[----:B------:R-:W3:Y:S04]  /*d6670*/  LDL.LU R209, [R1+0x4650] ;  /* 0x0046500001d17983 */ /* 0x000ee80000300800 */
[----:B------:R-:W3:Y:S04]  /*d6680*/  LDL.LU R203, [R1+0x4c68] ;  /* 0x004c680001cb7983 */ /* 0x000ee80000300800 */
[----:B------:R-:W-:Y:S01]  /*d6690*/  STSM.16.M88.4 [R222], R52 ;  /* 0x00000034de007844 */ /* 0x000fe20000000200 */
[----:B------:R-:W-:Y:S06]  /*d66a0*/  BAR.SYNC.DEFER_BLOCKING 0x0 ;  /* 0x0000000000007b1d */ /* 0x000fec0000010000 */
[----:B------:R-:W-:Y:S02]  /*d66b0*/  LDS.128 R52, [R6] ;  /* 0x0000000006347984 */ /* 0x000fe40000000c00 */
[----:B------:R-:W-:Y:S01]  /*d66c0*/  BAR.SYNC.DEFER_BLOCKING 0x0 ;  /* 0x0000000000007b1d */ /* 0x000fe20000010000 */
[----:B------:R-:W-:-:S02]  /*d66d0*/  LOP3.LUT R94, R214, 0xffff, RZ, 0xc0, !PT ;  /* 0x0000ffffd65e7812 */ /* 0x000fc400078ec0ff */
[----:B------:R-:W-:-:S03]  /*d66e0*/  LOP3.LUT R95, R213, 0xffff, RZ, 0xc0, !PT ;  /* 0x0000ffffd55f7812 */ /* 0x000fc600078ec0ff */
[----:B------:R-:W-:Y:S02]  /*d66f0*/  STSM.16.M88.4 [R222], R56 ;  /* 0x00000038de007844 */ /* 0x000fe40000000200 */
[----:B------:R-:W-:Y:S01]  /*d6700*/  BAR.SYNC.DEFER_BLOCKING 0x0 ;  /* 0x0000000000007b1d */ /* 0x000fe20000010000 */
[----:B------:R-:W-:Y:S02]  /*d6710*/  PRMT R85, R90, 0x5210, R85 ;  /* 0x000052105a557816 */ /* 0x000fe40000000055 */
[----:B------:R-:W-:Y:S02]  /*d6720*/  PRMT R84, R91, 0x5210, R84 ;  /* 0x000052105b547816 */ /* 0x000fe40000000054 */
[----:B------:R-:W-:Y:S02]  /*d6730*/  PRMT R90, R208, 0x4210, R94 ;  /* 0x00004210d05a7816 */ /* 0x000fe4000000005e */
[----:B----4-:R-:W-:Y:S01]  /*d6740*/  PRMT R91, R199, 0x4210, R95 ;  /* 0x00004210c75b7816 */ /* 0x010fe2000000005f */
[----:B------:R-:W4:Y:S01]  /*d6750*/  LDL.LU R208, [R1+0xd50] ;  /* 0x000d500001d07983 */ /* 0x000f220000300800 */
[----:B------:R-:W-:-:S02]  /*d6760*/  PRMT R87, R88, 0x5210, R87 ;  /* 0x0000521058577816 */ /* 0x000fc40000000057 */
[----:B------:R-:W-:Y:S01]  /*d6770*/  PRMT R86, R89, 0x5210, R86 ;  /* 0x0000521059567816 */ /* 0x000fe20000000056 */
[----:B------:R-:W4:Y:S01]  /*d6780*/  LDL.LU R199, [R1+0x4654] ;  /* 0x0046540001c77983 */ /* 0x000f220000300800 */
[--C-:B------:R-:W-:Y:S02]  /*d6790*/  PRMT R88, R212, 0x4210, R92.reuse ;  /* 0x00004210d4587816 */ /* 0x100fe4000000005c */
[--C-:B------:R-:W-:Y:S02]  /*d67a0*/  PRMT R89, R211, 0x4210, R93.reuse ;  /* 0x00004210d3597816 */ /* 0x100fe4000000005d */
[----:B------:R-:W-:Y:S02]  /*d67b0*/  PRMT R92, R207, 0x5210, R92 ;  /* 0x00005210cf5c7816 */ /* 0x000fe4000000005c */
[----:B------:R-:W-:Y:S01]  /*d67c0*/  PRMT R93, R206, 0x5210, R93 ;  /* 0x00005210ce5d7816 */ /* 0x000fe2000000005d */
[----:B------:R-:W4:Y:S04]  /*d67d0*/  LDL.LU R207, [R1+0xccc] ;  /* 0x000ccc0001cf7983 */ /* 0x000f280000300800 */
[----:B------:R-:W-:Y:S01]  /*d67e0*/  LDS.128 R56, [R6] ;  /* 0x0000000006387984 */ /* 0x000fe20000000c00 */
[----:B------:R-:W-:Y:S01]  /*d67f0*/  BAR.SYNC.DEFER_BLOCKING 0x0 ;  /* 0x0000000000007b1d */ /* 0x000fe20000010000 */
[----:B--2---:R-:W-:-:S05]  /*d6800*/  PRMT R95, R202, 0x5210, R95 ;  /* 0x00005210ca5f7816 */ /* 0x004fca000000005f */
[----:B------:R-:W2:Y:S04]  /*d6810*/  LDL.LU R206, [R1+0x4c74] ;  /* 0x004c740001ce7983 */ /* 0x000ea80000300800 */
[----:B------:R-:W2:Y:S01]  /*d6820*/  LDL.LU R202, [R1+0x48b4] ;  /* 0x0048b40001ca7983 */ /* 0x000ea20000300800 */
[----:B---3--:R-:W-:-:S03]  /*d6830*/  LOP3.LUT R103, R195, 0xffff, RZ, 0xc0, !PT ;  /* 0x0000ffffc3677812 */ /* 0x008fc600078ec0ff */
        /* <DEDUP_REMOVED lines=17> */
[----:B------:R-:W-:-:S02]  /*d6950*/  PRMT R99, R209, 0x4210, R103 ;  /* 0x00004210d1637816 */ /* 0x000fc40000000067 */
[----:B------:R-:W-:-:S03]  /*d6960*/  LOP3.LUT R111, R203, 0xffff, RZ, 0xc0, !PT ;  /* 0x0000ffffcb6f7812 */ /* 0x000fc600078ec0ff */
[----:B------:R-:W3:Y:S04]  /*d6970*/  LDL.LU R209, [R1+0xcdc] ;  /* 0x000cdc0001d17983 */ /* 0x000ee80000300800 */
[----:B------:R-:W3:Y:S04]  /*d6980*/  LDL.LU R203, [R1+0x48bc] ;  /* 0x0048bc0001cb7983 */ /* 0x000ee80000300800 */
[----:B------:R-:W-:Y:S01]  /*d6990*/  STSM.16.M88.4 [R222], R76 ;  /* 0x0000004cde007844 */ /* 0x000fe20000000200 */
[----:B------:R-:W-:Y:S06]  /*d69a0*/  BAR.SYNC.DEFER_BLOCKING 0x0 ;  /* 0x0000000000007b1d */ /* 0x000fec0000010000 */
[----:B------:R-:W-:Y:S02]  /*d69b0*/  LDS.128 R76, [R6] ;  /* 0x00000000064c7984 */ /* 0x000fe40000000c00 */
[----:B------:R-:W-:Y:S01]  /*d69c0*/  BAR.SYNC.DEFER_BLOCKING 0x0 ;  /* 0x0000000000007b1d */ /* 0x000fe20000010000 */
[----:B----4-:R-:W-:-:S02]  /*d69d0*/  PRMT R103, R208, 0x5210, R103 ;  /* 0x00005210d0677816 */ /* 0x010fc40000000067 */
[----:B------:R-:W-:-:S03]  /*d69e0*/  PRMT R107, R199, 0x4210, R111 ;  /* 0x00004210c76b7816 */ /* 0x000fc6000000006f */
[----:B------:R-:W4:Y:S04]  /*d69f0*/  LDL.LU R208, [R1+0xce0] ;  /* 0x000ce00001d07983 */ /* 0x000f280000300800 */
[----:B------:R-:W-:Y:S01]  /*d6a00*/  STSM.16.M88.4 [R222], R80 ;  /* 0x00000050de007844 */ /* 0x000fe20000000200 */
[----:B------:R-:W-:Y:S01]  /*d6a10*/  BAR.SYNC.DEFER_BLOCKING 0x0 ;  /* 0x0000000000007b1d */ /* 0x000fe20000010000 */
[----:B------:R-:W-:Y:S02]  /*d6a20*/  PRMT R111, R207, 0x5210, R111 ;  /* 0x00005210cf6f7816 */ /* 0x000fe4000000006f */
[----:B--2---:R-:W-:-:S03]  /*d6a30*/  LOP3.LUT R119, R206, 0xffff, RZ, 0xc0, !PT ;  /* 0x0000ffffce777812 */ /* 0x004fc600078ec0ff */
[----:B------:R-:W2:Y:S01]  /*d6a40*/  LDL.LU R199, [R1+0x4c88] ;  /* 0x004c880001c77983 */ /* 0x000ea20000300800 */
[----:B------:R-:W-:-:S03]  /*d6a50*/  PRMT R115, R202, 0x4210, R119 ;  /* 0x00004210ca737816 */ /* 0x000fc60000000077 */
[----:B------:R-:W2:Y:S01]  /*d6a60*/  LDL.LU R207, [R1+0x4634] ;  /* 0x0046340001cf7983 */ /* 0x000ea20000300800 */
[----:B---3--:R-:W-:-:S03]  /*d6a70*/  LOP3.LUT R127, R195, 0xffff, RZ, 0xc0, !PT ;  /* 0x0000ffffc37f7812 */ /* 0x008fc600078ec0ff */
[----:B------:R-:W3:Y:S04]  /*d6a80*/  LDL.LU R206, [R1+0x4c8c] ;  /* 0x004c8c0001ce7983 */ /* 0x000ee80000300800 */
[----:B------:R-:W3:Y:S04]  /*d6a90*/  LDL.LU R202, [R1+0xd58] ;  /* 0x000d580001ca7983 */ /* 0x000ee80000300800 */
[----:B------:R-:W-:Y:S01]  /*d6aa0*/  LDS.128 R80, [R6] ;  /* 0x0000000006507984 */ /* 0x000fe20000000c00 */
[----:B------:R-:W-:Y:S06]  /*d6ab0*/  BAR.SYNC.DEFER_BLOCKING 0x0 ;  /* 0x0000000000007b1d */ /* 0x000fec0000010000 */
[----:B------:R-:W3:Y:S04]  /*d6ac0*/  LDL.LU R195, [R1+0x4658] ;  /* 0x0046580001c37983 */ /* 0x000ee80000300800 */
[----:B------:R-:W-:Y:S01]  /*d6ad0*/  STSM.16.M88.4 [R222], R84 ;  /* 0x00000054de007844 */ /* 0x000fe20000000200 */
[----:B------:R-:W-:Y:S06]  /*d6ae0*/  BAR.SYNC.DEFER_BLOCKING 0x0 ;  /* 0x0000000000007b1d */ /* 0x000fec0000010000 */
[----:B------:R-:W-:Y:S02]  /*d6af0*/  LDS.128 R84, [R6] ;  /* 0x0000000006547984 */ /* 0x000fe40000000c00 */
[----:B------:R-:W-:Y:S06]  /*d6b00*/  BAR.SYNC.DEFER_BLOCKING 0x0 ;  /* 0x0000000000007b1d */ /* 0x000fec0000010000 */
[----:B------:R-:W-:Y:S02]  /*d6b10*/  STSM.16.M88.4 [R222], R88 ;  /* 0x00000058de007844 */ /* 0x000fe40000000200 */
[----:B------:R-:W-:Y:S01]  /*d6b20*/  BAR.SYNC.DEFER_BLOCKING 0x0 ;  /* 0x0000000000007b1d */ /* 0x000fe20000010000 */
[----:B------:R-:W-:-:S05]  /*d6b30*/  PRMT R94, R210, 0x5210, R94 ;  /* 0x00005210d25e7816 */ /* 0x000fca000000005e */
        /* <DEDUP_REMOVED lines=11> */
[----:B------:R-:W-:-:S03]  /*d6bf0*/  PRMT R123, R203, 0x4210, R127 ;  /* 0x00004210cb7b7816 */ /* 0x000fc6000000007f */
[----:B------:R-:W3:Y:S04]  /*d6c00*/  LDL.LU R209, [R1+0xcf0] ;  /* 0x000cf00001d17983 */ /* 0x000ee80000300800 */
[----:B------:R-:W3:Y:S04]  /*d6c10*/  LDL.LU R203, [R1+0x4c9c] ;  /* 0x004c9c0001cb7983 */ /* 0x000ee80000300800 */
[----:B------:R-:W-:Y:S01]  /*d6c20*/  STSM.16.M88.4 [R222], R100 ;  /* 0x00000064de007844 */ /* 0x000fe20000000200 */
[----:B------:R-:W-:Y:S06]  /*d6c30*/  BAR.SYNC.DEFER_BLOCKING 0x0 ;  /* 0x0000000000007b1d */ /* 0x000fec0000010000 */
[----:B------:R-:W-:Y:S02]  /*d6c40*/  LDS.128 R100, [R6] ;  /* 0x0000000006647984 */ /* 0x000fe40000000c00 */
[----:B------:R-:W-:Y:S06]  /*d6c50*/  BAR.SYNC.DEFER_BLOCKING 0x0 ;  /* 0x0000000000007b1d */ /* 0x000fec0000010000 */
[----:B------:R-:W-:Y:S02]  /*d6c60*/  STSM.16.M88.4 [R222], R104 ;  /* 0x00000068de007844 */ /* 0x000fe40000000200 */
[----:B------:R-:W-:Y:S01]  /*d6c70*/  BAR.SYNC.DEFER_BLOCKING 0x0 ;  /* 0x0000000000007b1d */ /* 0x000fe20000010000 */
[----:B----4-:R-:W-:-:S02]  /*d6c80*/  PRMT R127, R208, 0x5210, R127 ;  /* 0x00005210d07f7816 */ /* 0x010fc4000000007f */
[----:B--2---:R-:W-:-:S03]  /*d6c90*/  LOP3.LUT R135, R199, 0xffff, RZ, 0xc0, !PT ;  /* 0x0000ffffc7877812 */ /* 0x004fc600078ec0ff */
[----:B------:R-:W2:Y:S01]  /*d6ca0*/  LDL.LU R208, [R1+0x4d94] ;  /* 0x004d940001d07983 */ /* 0x000ea20000300800 */
[----:B------:R-:W-:-:S03]  /*d6cb0*/  PRMT R131, R207, 0x4210, R135 ;  /* 0x00004210cf837816 */ /* 0x000fc60000000087 */
[----:B------:R-:W4:Y:S01]  /*d6cc0*/  LDL.LU R199, [R1+0x4c98] ;  /* 0x004c980001c77983 */ /* 0x000f220000300800 */
[----:B---3--:R-:W-:-:S03]  /*d6cd0*/  LOP3.LUT R143, R206, 0xffff, RZ, 0xc0, !PT ;  /* 0x0000ffffce8f7812 */ /* 0x008fc600078ec0ff */
[----:B------:R-:W3:Y:S01]  /*d6ce0*/  LDL.LU R207, [R1+0xd00] ;  /* 0x000d000001cf7983 */ /* 0x000ee20000300800 */
[----:B------:R-:W-:-:S03]  /*d6cf0*/  PRMT R135, R202, 0x5210, R135 ;  /* 0x00005210ca877816 */ /* 0x000fc60000000087 */
[----:B------:R-:W3:Y:S04]  /*d6d00*/  LDL.LU R206, [R1+0x4da0] ;  /* 0x004da00001ce7983 */ /* 0x000ee80000300800 */
[----:B------:R-:W-:Y:S01]  /*d6d10*/  LDS.128 R104, [R6] ;  /* 0x0000000006687984 */ /* 0x000fe20000000c00 */
[----:B------:R-:W-:Y:S01]  /*d6d20*/  BAR.SYNC.DEFER_BLOCKING 0x0 ;  /* 0x0000000000007b1d */ /* 0x000fe20000010000 */
[----:B------:R-:W-:-:S05]  /*d6d30*/  PRMT R139, R195, 0x4210, R143 ;  /* 0x00004210c38b7816 */ /* 0x000fca000000008f */
[----:B------:R-:W3:Y:S04]  /*d6d40*/  LDL.LU R202, [R1+0xd04] ;  /* 0x000d040001ca7983 */ /* 0x000ee80000300800 */
        /* <DEDUP_REMOVED lines=27> */
[----:B----4-:R-:W-:-:S02]  /*d6f00*/  LOP3.LUT R159, R199, 0xffff, RZ, 0xc0, !PT ;  /* 0x0000ffffc79f7812 */ /* 0x010fc400078ec0ff */
[--C-:B--2---:R-:W-:Y:S02]  /*d6f10*/  PRMT R147, R208, 0x4210, R151.reuse ;  /* 0x00004210d0937816 */ /* 0x104fe40000000097 */
[----:B---3--:R-:W-:Y:S01]  /*d6f20*/  PRMT R151, R207, 0x5210, R151 ;  /* 0x00005210cf977816 */ /* 0x008fe20000000097 */
[----:B------:R-:W2:Y:S01]  /*d6f30*/  LDL.LU R208, [R1+0xd5c] ;  /* 0x000d5c0001d07983 */ /* 0x000ea20000300800 */
[----:B------:R-:W-:-:S03]  /*d6f40*/  PRMT R155, R206, 0x4210, R159 ;  /* 0x00004210ce9b7816 */ /* 0x000fc6000000009f */
[----:B------:R-:W3:Y:S04]  /*d6f50*/  LDL.LU R199, [R1+0x4660] ;  /* 0x0046600001c77983 */ /* 0x000ee80000300800 */
[----:B------:R-:W4:Y:S01]  /*d6f60*/  LDL.LU R207, [R1+0xd18] ;  /* 0x000d180001cf7983 */ /* 0x000f220000300800 */
[----:B------:R-:W-:-:S03]  /*d6f70*/  LOP3.LUT R167, R195, 0xffff, RZ, 0xc0, !PT ;  /* 0x0000ffffc3a77812 */ /* 0x000fc600078ec0ff */
[----:B------:R-:W2:Y:S04]  /*d6f80*/  LDL.LU R206, [R1+0x4cd4] ;  /* 0x004cd40001ce7983 */ /* 0x000ea80000300800 */
[----:B------:R-:W-:Y:S01]  /*d6f90*/  LDS.128 R128, [R6] ;  /* 0x0000000006807984 */ /* 0x000fe20000000c00 */
[----:B------:R-:W-:Y:S06]  /*d6fa0*/  BAR.SYNC.DEFER_BLOCKING 0x0 ;  /* 0x0000000000007b1d */ /* 0x000fec0000010000 */
[----:B------:R-:W4:Y:S04]  /*d6fb0*/  LDL.LU R195, [R1+0x50b0] ;  /* 0x0050b00001c37983 */ /* 0x000f280000300800 */
        /* <DEDUP_REMOVED lines=18> */
[----:B------:R-:W4:Y:S04]  /*d70e0*/  LDL.LU R202, [R1+0x4cd8] ;  /* 0x004cd80001ca7983 */ /* 0x000f280000300800 */
[----:B------:R-:W4:Y:S04]  /*d70f0*/  LDL.LU R210, [R1+0xd28] ;  /* 0x000d280001d27983 */ /* 0x000f280000300800 */
[----:B------:R-:W4:Y:S04]  /*d7100*/  LDL.LU R203, [R1+0x50cc] ;  /* 0x0050cc0001cb7983 */ /* 0x000f280000300800 */
[----:B------:R-:W-:Y:S01]  /*d7110*/  STSM.16.M88.4 [R222], R148 ;  /* 0x00000094de007844 */ /* 0x000fe20000000200 */
[----:B------:R-:W-:Y:S06]  /*d7120*/  BAR.SYNC.DEFER_BLOCKING 0x0 ;  /* 0x0000000000007b1d */ /* 0x000fec0000010000 */
[----:B------:R-:W-:Y:S02]  /*d7130*/  LDS.128 R148, [R6] ;  /* 0x0000000006947984 */ /* 0x000fe40000000c00 */
[----:B------:R-:W-:Y:S06]  /*d7140*/  BAR.SYNC.DEFER_BLOCKING 0x0 ;  /* 0x0000000000007b1d */ /* 0x000fec0000010000 */
[----:B------:R-:W-:Y:S02]  /*d7150*/  STSM.16.M88.4 [R222], R152 ;  /* 0x00000098de007844 */ /* 0x000fe40000000200 */
[----:B------:R-:W-:Y:S01]  /*d7160*/  BAR.SYNC.DEFER_BLOCKING 0x0 ;  /* 0x0000000000007b1d */ /* 0x000fe20000010000 */
[----:B------:R-:W-:-:S02]  /*d7170*/  PRMT R163, R209, 0x4210, R167 ;  /* 0x00004210d1a37816 */ /* 0x000fc400000000a7 */
[----:B--2---:R-:W-:Y:S02]  /*d7180*/  LOP3.LUT R183, R206, 0xffff, RZ, 0xc0, !PT ;  /* 0x0000ffffceb77812 */ /* 0x004fe400078ec0ff */
[----:B---3--:R-:W-:Y:S01]  /*d7190*/  PRMT R171, R199, 0x4210, R175 ;  /* 0x00004210c7ab7816 */ /* 0x008fe200000000af */
[----:B------:R-:W2:Y:S01]  /*d71a0*/  LDL.LU R209, [R1+0xd2c] ;  /* 0x000d2c0001d17983 */ /* 0x000ea20000300800 */
[----:B----4-:R-:W-:-:S03]  /*d71b0*/  PRMT R179, R195, 0x4210, R183 ;  /* 0x00004210c3b37816 */ /* 0x010fc600000000b7 */
[----:B------:R-:W3:Y:S01]  /*d71c0*/  LDL.LU R199, [R1+0x4d6c] ;  /* 0x004d6c0001c77983 */ /* 0x000ee20000300800 */
[----:B------:R-:W-:-:S03]  /*d71d0*/  PRMT R175, R207, 0x5210, R175 ;  /* 0x00005210cfaf7816 */ /* 0x000fc600000000af */
[----:B------:R-:W4:Y:S04]  /*d71e0*/  LDL.LU R206, [R1+0x4da4] ;  /* 0x004da40001ce7983 */ /* 0x000f280000300800 */
[----:B------:R-:W-:Y:S01]  /*d71f0*/  LDS.128 R152, [R6] ;  /* 0x0000000006987984 */ /* 0x000fe20000000c00 */
[----:B------:R-:W-:Y:S01]  /*d7200*/  BAR.SYNC.DEFER_BLOCKING 0x0 ;  /* 0x0000000000007b1d */ /* 0x000fe20000010000 */
[----:B------:R-:W-:-:S05]  /*d7210*/  PRMT R167, R208, 0x5210, R167 ;  /* 0x00005210d0a77816 */ /* 0x000fca00000000a7 */
        /* <DEDUP_REMOVED lines=19> */
[----:B------:R-:W-:-:S04]  /*d7350*/  LOP3.LUT R191, R202, 0xffff, RZ, 0xc0, !PT ;  /* 0x0000ffffcabf7812 */ /* 0x000fc800078ec0ff */
[----:B------:R-:W-:Y:S01]  /*d7360*/  PRMT R187, R203, 0x4210, R191 ;  /* 0x00004210cbbb7816 */ /* 0x000fe200000000bf */
[----:B------:R-:W4:Y:S04]  /*d7370*/  LDL.LU R202, [R1+0x50fc] ;  /* 0x0050fc0001ca7983 */ /* 0x000f280000300800 */
[----:B------:R-:W4:Y:S04]  /*d7380*/  LDL.LU R203, [R1+0x4668] ;  /* 0x0046680001cb7983 */ /* 0x000f280000300800 */
[----:B------:R-:W4:Y:S04]  /*d7390*/  LDL.LU R224, [R1+0xd64] ;  /* 0x000d640001e07983 */ /* 0x000f280000300800 */
[----:B------:R-:W4:Y:S04]  /*d73a0*/  LDL.LU R225, [R1+0xd3c] ;  /* 0x000d3c0001e17983 */ /* 0x000f280000300800 */
[----:B------:R-:W-:Y:S01]  /*d73b0*/  STSM.16.M88.4 [R222], R172 ;  /* 0x000000acde007844 */ /* 0x000fe20000000200 */
[----:B------:R-:W-:Y:S01]  /*d73c0*/  BAR.SYNC.DEFER_BLOCKING 0x0 ;  /* 0x0000000000007b1d */ /* 0x000fe20000010000 */
[----:B------:R-:W-:-:S05]  /*d73d0*/  PRMT R183, R210, 0x5210, R183 ;  /* 0x00005210d2b77816 */ /* 0x000fca00000000b7 */
[----:B------:R-:W4:Y:S04]  /*d73e0*/  LDL.LU R212, [R1+0x4de4] ;  /* 0x004de40001d47983 */ /* 0x000f280000300800 */
[----:B------:R-:W4:Y:S04]  /*d73f0*/  LDL.LU R213, [R1+0x4de0] ;  /* 0x004de00001d57983 */ /* 0x000f280000300800 */
[----:B------:R-:W4:Y:S04]  /*d7400*/  LDL.LU R214, [R1+0x4dc4] ;  /* 0x004dc40001d67983 */ /* 0x000f280000300800 */
[----:B------:R-:W4:Y:S04]  /*d7410*/  LDL.LU R7, [R1+0x4d0c] ;  /* 0x004d0c0001077983 */ /* 0x000f280000300800 */
[----:B------:R-:W-:Y:S01]  /*d7420*/  LDS.128 R172, [R6] ;  /* 0x0000000006ac7984 */ /* 0x000fe20000000c00 */
[----:B------:R-:W-:Y:S06]  /*d7430*/  BAR.SYNC.DEFER_BLOCKING 0x0 ;  /* 0x0000000000007b1d */ /* 0x000fec0000010000 */
[----:B------:R-:W-:Y:S02]  /*d7440*/  STSM.16.M88.4 [R222], R176 ;  /* 0x000000b0de007844 */ /* 0x000fe40000000200 */
[----:B------:R-:W-:Y:S01]  /*d7450*/  BAR.SYNC.DEFER_BLOCKING 0x0 ;  /* 0x0000000000007b1d */ /* 0x000fe20000010000 */
[----:B---3--:R-:W-:-:S02]  /*d7460*/  LOP3.LUT R199, R199, 0xffff, RZ, 0xc0, !PT ;  /* 0x0000ffffc7c77812 */ /* 0x008fc400078ec0ff */
[----:B--2---:R-:W-:Y:S02]  /*d7470*/  PRMT R191, R209, 0x5210, R191 ;  /* 0x00005210d1bf7816 */ /* 0x004fe400000000bf */
[--C-:B----4-:R-:W-:Y:S02]  /*d7480*/  PRMT R195, R195, 0x4210, R199.reuse ;  /* 0x00004210c3c37816 */ /* 0x110fe400000000c7 */
[----:B------:R-:W-:Y:S02]  /*d7490*/  PRMT R199, R208, 0x5210, R199 ;  /* 0x00005210d0c77816 */ /* 0x000fe400000000c7 */
[----:B------:R-:W2:Y:S04]  /*d74a0*/  LDL.LU R208, [R1+0x5128] ;  /* 0x0051280001d07983 */ /* 0x000ea80000300800 */
[----:B------:R-:W3:Y:S04]  /*d74b0*/  LDL.LU R209, [R1+0x5120] ;  /* 0x0051200001d17983 */ /* 0x000ee80000300800 */
[----:B------:R-:W4:Y:S04]  /*d74c0*/  LDL.LU R210, [R1+0x511c] ;  /* 0x00511c0001d27983 */ /* 0x000f280000300800 */
[----:B------:R-:W2:Y:S04]  /*d74d0*/  LDL.LU R211, [R1+0x510c] ;  /* 0x00510c0001d37983 */ /* 0x000ea80000300800 */
[----:B------:R-:W-:Y:S01]  /*d74e0*/  LDS.128 R176, [R6] ;  /* 0x0000000006b07984 */ /* 0x000fe20000000c00 */
[----:B------:R-:W-:Y:S06]  /*d74f0*/  BAR.SYNC.DEFER_BLOCKING 0x0 ;  /* 0x0000000000007b1d */ /* 0x000fec0000010000 */
[----:B------:R-:W3:Y:S04]  /*d7500*/  LDL.LU R238, [R1+0xd70] ;  /* 0x000d700001ee7983 */ /* 0x000ee80000300800 */
[----:B------:R-:W3:Y:S04]  /*d7510*/  LDL.LU R239, [R1+0xd6c] ;  /* 0x000d6c0001ef7983 */ /* 0x000ee80000300800 */
[----:B------:R-:W3:Y:S04]  /*d7520*/  LDL.LU R236, [R1+0xd68] ;  /* 0x000d680001ec7983 */ /* 0x000ee80000300800 */
[----:B------:R-:W3:Y:S04]  /*d7530*/  LDL.LU R234, [R1+0xd4c] ;  /* 0x000d4c0001ea7983 */ /* 0x000ee80000300800 */
[----:B------:R-:W3:Y:S04]  /*d7540*/  LDL.LU R235, [R1+0x4df4] ;  /* 0x004df40001eb7983 */ /* 0x000ee80000300800 */
[----:B------:R-:W-:Y:S01]  /*d7550*/  STSM.16.M88.4 [R222], R180 ;  /* 0x000000b4de007844 */ /* 0x000fe20000000200 */
[----:B------:R-:W-:Y:S06]  /*d7560*/  BAR.SYNC.DEFER_BLOCKING 0x0 ;  /* 0x0000000000007b1d */ /* 0x000fec0000010000 */
[----:B------:R-:W3:Y:S04]  /*d7570*/  LDL.LU R226, [R1+0x4df0] ;  /* 0x004df00001e27983 */ /* 0x000ee80000300800 */
[----:B------:R-:W3:Y:S04]  /*d7580*/  LDL.LU R232, [R1+0x4de8] ;  /* 0x004de80001e87983 */ /* 0x000ee80000300800 */
[----:B------:R-:W3:Y:S04]  /*d7590*/  LDL.LU R233, [R1+0x4d24] ;  /* 0x004d240001e97983 */ /* 0x000ee80000300800 */
[----:B------:R-:W3:Y:S04]  /*d75a0*/  LDL.LU R230, [R1+0x514c] ;  /* 0x00514c0001e67983 */ /* 0x000ee80000300800 */
[----:B------:R-:W-:Y:S01]  /*d75b0*/  LDS.128 R180, [R6] ;  /* 0x0000000006b47984 */ /* 0x000fe20000000c00 */
[----:B------:R-:W-:Y:S06]  /*d75c0*/  BAR.SYNC.DEFER_BLOCKING 0x0 ;  /* 0x0000000000007b1d */ /* 0x000fec0000010000 */
[----:B------:R-:W3:Y:S04]  /*d75d0*/  LDL.LU R231, [R1+0x5144] ;  /* 0x0051440001e77983 */ /* 0x000ee80000300800 */
[----:B------:R-:W3:Y:S04]  /*d75e0*/  LDL.LU R228, [R1+0x513c] ;  /* 0x00513c0001e47983 */ /* 0x000ee80000300800 */
[----:B------:R-:W3:Y:S04]  /*d75f0*/  LDL.LU R229, [R1+0x5134] ;  /* 0x0051340001e57983 */ /* 0x000ee80000300800 */
[----:B------:R-:W3:Y:S04]  /*d7600*/  LDL.LU R237, [R1+0x4628] ;  /* 0x0046280001ed7983 */ /* 0x000ee80000300800 */
[----:B------:R-:W-:Y:S01]  /*d7610*/  STSM.16.M88.4 [R222], R184 ;  /* 0x000000b8de007844 */ /* 0x000fe20000000200 */
[----:B------:R-:W-:Y:S01]  /*d7620*/  BAR.SYNC.DEFER_BLOCKING 0x0 ;  /* 0x0000000000007b1d */ /* 0x000fe20000010000 */
[----:B------:R-:W-:-:S05]  /*d7630*/  LOP3.LUT R206, R206, 0xffff, RZ, 0xc0, !PT ;  /* 0x0000ffffcece7812 */ /* 0x000fca00078ec0ff */
[----:B------:R-:W3:Y:S04]  /*d7640*/  LDL.LU R227, [R1+0x1634] ;  /* 0x0016340001e37983 */ /* 0x000ee80000300800 */
[----:B------:R-:W-:Y:S01]  /*d7650*/  LDS.128 R184, [R6] ;  /* 0x0000000006b87984 */ /* 0x000fe20000000c00 */
        /* <DEDUP_REMOVED lines=10> */
[--C-:B------:R-:W-:Y:S02]  /*d7700*/  PRMT R202, R202, 0x4210, R206.reuse ;  /* 0x00004210caca7816 */ /* 0x100fe400000000ce */
[--C-:B------:R-:W-:Y:S02]  /*d7710*/  PRMT R203, R203, 0x4210, R207.reuse ;  /* 0x00004210cbcb7816 */ /* 0x100fe400000000cf */
[----:B------:R-:W-:Y:S02]  /*d7720*/  PRMT R206, R224, 0x5210, R206 ;  /* 0x00005210e0ce7816 */ /* 0x000fe400000000ce */
[----:B------:R-:W-:Y:S01]  /*d7730*/  PRMT R207, R225, 0x5210, R207 ;  /* 0x00005210e1cf7816 */ /* 0x000fe200000000cf */
        /* <DEDUP_REMOVED lines=8> */
[----:B------:R-:W-:-:S02]  /*d77c0*/  LOP3.LUT R214, R214, 0xffff, RZ, 0xc0, !PT ;  /* 0x0000ffffd6d67812 */ /* 0x000fc400078ec0ff */
[----:B------:R-:W-:-:S03]  /*d77d0*/  LOP3.LUT R215, R7, 0xffff, RZ, 0xc0, !PT ;  /* 0x0000ffff07d77812 */ /* 0x000fc600078ec0ff */
[----:B------:R-:W-:Y:S02]  /*d77e0*/  LDS.128 R200, [R6] ;  /* 0x0000000006c87984 */ /* 0x000fe40000000c00 */
[----:B------:R-:W-:Y:S01]  /*d77f0*/  BAR.SYNC.DEFER_BLOCKING 0x0 ;  /* 0x0000000000007b1d */ /* 0x000fe20000010000 */
[--C-:B----4-:R-:W-:Y:S02]  /*d7800*/  PRMT R210, R210, 0x4210, R214.reuse ;  /* 0x00004210d2d27816 */ /* 0x110fe400000000d6 */
[--C-:B--2---:R-:W-:Y:S02]  /*d7810*/  PRMT R211, R211, 0x4210, R215.reuse ;  /* 0x00004210d3d37816 */ /* 0x104fe400000000d7 */
[----:B---3--:R-:W-:Y:S01]  /*d7820*/  PRMT R214, R236, 0x5210, R214 ;  /* 0x00005210ecd67816 */ /* 0x008fe200000000d6 */
[----:B------:R-:W2:Y:S01]  /*d7830*/  LDL.LU R7, [R1+0xc60] ;  /* 0x000c600001077983 */ /* 0x000ea20000300800 */
[----:B------:R-:W-:Y:S02]  /*d7840*/  PRMT R215, R234, 0x5210, R215 ;  /* 0x00005210ead77816 */ /* 0x000fe400000000d7 */
[----:B------:R-:W-:-:S02]  /*d7850*/  LOP3.LUT R236, R235, 0xffff, RZ, 0xc0, !PT ;  /* 0x0000ffffebec7812 */ /* 0x000fc400078ec0ff */
[----:B------:R-:W3:Y:S01]  /*d7860*/  LDL.LU.64 R234, [R1+0x1638] ;  /* 0x0016380001ea7983 */ /* 0x000ee20000300a00 */
[----:B------:R-:W-:Y:S02]  /*d7870*/  LOP3.LUT R3, R232, 0xffff, RZ, 0xc0, !PT ;  /* 0x0000ffffe8037812 */ /* 0x000fe400078ec0ff */
[----:B------:R-:W-:Y:S02]  /*d7880*/  LOP3.LUT R2, R233, 0xffff, RZ, 0xc0, !PT ;  /* 0x0000ffffe9027812 */ /* 0x000fe400078ec0ff */
[----:B------:R-:W4:Y:S04]  /*d7890*/  LDL.LU.64 R232, [R1+0x1648] ;  /* 0x0016480001e87983 */ /* 0x000f280000300a00 */
[----:B------:R-:W-:Y:S01]  /*d78a0*/  STSM.16.M88.4 [R222], R204 ;  /* 0x000000ccde007844 */ /* 0x000fe20000000200 */
[----:B------:R-:W-:Y:S01]  /*d78b0*/  BAR.SYNC.DEFER_BLOCKING 0x0 ;  /* 0x0000000000007b1d */ /* 0x000fe20000010000 */
[----:B------:R-:W-:-:S02]  /*d78c0*/  LOP3.LUT R212, R212, 0xffff, RZ, 0xc0, !PT ;  /* 0x0000ffffd4d47812 */ /* 0x000fc400078ec0ff */
[----:B------:R-:W-:-:S03]  /*d78d0*/  LOP3.LUT R213, R213, 0xffff, RZ, 0xc0, !PT ;  /* 0x0000ffffd5d57812 */ /* 0x000fc600078ec0ff */
[----:B------:R-:W-:Y:S01]  /*d78e0*/  LDS.128 R204, [R6] ;  /* 0x0000000006cc7984 */ /* 0x000fe20000000c00 */
[--C-:B------:R-:W-:Y:S02]  /*d78f0*/  PRMT R208, R208, 0x4210, R212.reuse ;  /* 0x00004210d0d07816 */ /* 0x100fe400000000d4 */
[----:B------:R-:W-:Y:S01]  /*d7900*/  PRMT R209, R209, 0x4210, R213 ;  /* 0x00004210d1d17816 */ /* 0x000fe200000000d5 */
[----:B------:R-:W-:Y:S06]  /*d7910*/  BAR.SYNC.DEFER_BLOCKING 0x0 ;  /* 0x0000000000007b1d */ /* 0x000fec0000010000 */
[----:B------:R-:W-:Y:S02]  /*d7920*/  STSM.16.M88.4 [R222], R208 ;  /* 0x000000d0de007844 */ /* 0x000fe40000000200 */
[----:B------:R-:W-:Y:S01]  /*d7930*/  BAR.SYNC.DEFER_BLOCKING 0x0 ;  /* 0x0000000000007b1d */ /* 0x000fe20000010000 */
[----:B------:R-:W-:-:S02]  /*d7940*/  PRMT R212, R238, 0x5210, R212 ;  /* 0x00005210eed47816 */ /* 0x000fc400000000d4 */
[----:B------:R-:W-:-:S03]  /*d7950*/  PRMT R213, R239, 0x5210, R213 ;  /* 0x00005210efd57816 */ /* 0x000fc600000000d5 */
[----:B------:R-:W-:Y:S02]  /*d7960*/  LDS.128 R208, [R6] ;  /* 0x0000000006d07984 */ /* 0x000fe40000000c00 */
[----:B------:R-:W-:Y:S06]  /*d7970*/  BAR.SYNC.DEFER_BLOCKING 0x0 ;  /* 0x0000000000007b1d */ /* 0x000fec0000010000 */
[----:B------:R-:W-:Y:S02]  /*d7980*/  STSM.16.M88.4 [R222], R212 ;  /* 0x000000d4de007844 */ /* 0x000fe40000000200 */
[----:B------:R-:W-:Y:S01]  /*d7990*/  BAR.SYNC.DEFER_BLOCKING 0x0 ;  /* 0x0000000000007b1d */ /* 0x000fe20000010000 */
[----:B------:R-:W-:-:S02]  /*d79a0*/  LOP3.LUT R226, R226, 0xffff, RZ, 0xc0, !PT ;  /* 0x0000ffffe2e27812 */ /* 0x000fc400078ec0ff */
[----:B------:R-:W-:-:S03]  /*d79b0*/  PRMT R240, R230, 0x4210, R236 ;  /* 0x00004210e6f07816 */ /* 0x000fc600000000ec */
[----:B------:R-:W-:Y:S01]  /*d79c0*/  LDS.128 R212, [R6] ;  /* 0x0000000006d47984 */ /* 0x000fe20000000c00 */
[----:B------:R-:W-:Y:S02]  /*d79d0*/  PRMT R241, R231, 0x4210, R226 ;  /* 0x00004210e7f17816 */ /* 0x000fe400000000e2 */
[----:B------:R-:W-:Y:S01]  /*d79e0*/  PRMT R242, R228, 0x4210, R3 ;  /* 0x00004210e4f27816 */ /* 0x000fe20000000003 */
[----:B------:R-:W4:Y:S01]  /*d79f0*/  LDL.LU.64 R230, [R1+0x1640] ;  /* 0x0016400001e67983 */ /* 0x000f220000300a00 */
[----:B------:R-:W-:Y:S01]  /*d7a00*/  PRMT R243, R229, 0x4210, R2 ;  /* 0x00004210e5f37816 */ /* 0x000fe20000000002 */
[----:B------:R-:W-:Y:S06]  /*d7a10*/  BAR.SYNC.DEFER_BLOCKING 0x0 ;  /* 0x0000000000007b1d */ /* 0x000fec0000010000 */
[----:B------:R-:W4:Y:S04]  /*d7a20*/  LDL.LU.64 R228, [R1+0x1658] ;  /* 0x0016580001e47983 */ /* 0x000f280000300a00 */
[----:B------:R-:W4:Y:S04]  /*d7a30*/  LDL.LU R238, [R1+0xc50] ;  /* 0x000c500001ee7983 */ /* 0x000f280000300800 */
[----:B------:R0:W-:Y:S01]  /*d7a40*/  STSM.16.M88.4 [R222], R240 ;  /* 0x000000f0de007844 */ /* 0x0001e20000000200 */
[----:B------:R-:W-:Y:S06]  /*d7a50*/  BAR.SYNC.DEFER_BLOCKING 0x0 ;  /* 0x0000000000007b1d */ /* 0x000fec0000010000 */
[----:B------:R-:W1:Y:S01]  /*d7a60*/  LDS.128 R244, [R6] ;  /* 0x0000000006f47984 */ /* 0x000e620000000c00 */
[----:B0-----:R-:W-:-:S03]  /*d7a70*/  PRMT R241, R227, 0x5210, R226 ;  /* 0x00005210e3f17816 */ /* 0x001fc600000000e2 */
[----:B------:R-:W4:Y:S01]  /*d7a80*/  LDL.LU.64 R226, [R1+0x1650] ;  /* 0x0016500001e27983 */ /* 0x000f220000300a00 */
[----:B------:R-:W-:Y:S02]  /*d7a90*/  PRMT R242, R224, 0x5210, R3 ;  /* 0x00005210e0f27816 */ /* 0x000fe40000000003 */
[----:B------:R-:W-:Y:S01]  /*d7aa0*/  PRMT R243, R225, 0x5210, R2 ;  /* 0x00005210e1f37816 */ /* 0x000fe20000000002 */
[----:B-1----:R-:W-:Y:S04]  /*d7ab0*/  STL.64 [R1+0x330], R244 ;  /* 0x000330f401007387 */ /* 0x002fe80000100a00 */
[----:B------:R0:W-:Y:S04]  /*d7ac0*/  STL.64 [R1+0x338], R246 ;  /* 0x000338f601007387 */ /* 0x0001e80000100a00 */
[----:B------:R-:W4:Y:S04]  /*d7ad0*/  LDL.LU.64 R224, [R1+0x1670] ;  /* 0x0016700001e07983 */ /* 0x000f280000300a00 */
[----:B------:R-:W4:Y:S04]  /*d7ae0*/  LDL.LU.64 R248, [R1+0x1668] ;  /* 0x0016680001f87983 */ /* 0x000f280000300a00 */
[----:B0-----:R-:W4:Y:S04]  /*d7af0*/  LDL.LU.64 R246, [R1+0x1660] ;  /* 0x0016600001f67983 */ /* 0x001f280000300a00 */
[----:B------:R-:W4:Y:S04]  /*d7b00*/  LDL.LU R239, [R1+0xc64] ;  /* 0x000c640001ef7983 */ /* 0x000f280000300800 */
[----:B------:R-:W4:Y:S01]  /*d7b10*/  LDL.LU.64 R244, [R1+0x1800] ;  /* 0x0018000001f47983 */ /* 0x000f220000300a00 */
[----:B------:R-:W-:Y:S01]  /*d7b20*/  PRMT R240, R237, 0x5210, R236 ;  /* 0x00005210edf07816 */ /* 0x000fe200000000ec */
[----:B------:R-:W-:Y:S06]  /*d7b30*/  BAR.SYNC.DEFER_BLOCKING 0x0 ;  /* 0x0000000000007b1d */ /* 0x000fec0000010000 */
[----:B------:R0:W-:Y:S04]  /*d7b40*/  STSM.16.M88.4 [R222], R240 ;  /* 0x000000f0de007844 */ /* 0x0001e80000000200 */
[----:B0-----:R-:W4:Y:S04]  /*d7b50*/  LDL.LU.64 R242, [R1+0x1810] ;  /* 0x0018100001f27983 */ /* 0x001f280000300a00 */
[----:B------:R-:W4:Y:S01]  /*d7b60*/  LDL.LU.64 R240, [R1+0x1808] ;  /* 0x0018080001f07983 */ /* 0x000f220000300a00 */
[C---:B--2---:R-:W-:Y:S01]  /*d7b70*/  PRMT R2, R7.reuse, 0x7770, RZ ;  /* 0x0000777007027816 */ /* 0x044fe200000000ff */
[----:B------:R-:W-:Y:S06]  /*d7b80*/  BAR.SYNC.DEFER_BLOCKING 0x0 ;  /* 0x0000000000007b1d */ /* 0x000fec0000010000 */
[----:B------:R-:W2:Y:S04]  /*d7b90*/  LDL.LU R6, [R1+0xc54] ;  /* 0x000c540001067983 */ /* 0x000ea80000300800 */
[----:B------:R-:W2:Y:S04]  /*d7ba0*/  LDL.LU.64 R236, [R1+0x1818] ;  /* 0x0018180001ec7983 */ /* 0x000ea80000300a00 */
[----:B---3--:R0:W-:Y:S02]  /*d7bb0*/  @P3 STG.E.U8 desc[UR10][R234.64], R2 ;  /* 0x00000002ea003986 */ /* 0x0081e4000c10110a */
[----:B0-----:R-:W-:-:S02]  /*d7bc0*/  PRMT R2, R7, 0x7771, RZ ;  /* 0x0000777107027816 */ /* 0x001fc400000000ff */
[----:B------:R-:W3:Y:S04]  /*d7bd0*/  LDL.LU.64 R234, [R1+0x1820] ;  /* 0x0018200001ea7983 */ /* 0x000ee80000300a00 */
[----:B----4-:R0:W-:Y:S04]  /*d7be0*/  @P4 STG.E.U8 desc[UR10][R232.64], R2 ;  /* 0x00000002e8004986 */ /* 0x0101e8000c10110a */
[----:B0-----:R-:W4:Y:S01]  /*d7bf0*/  LDL.LU.64 R232, [R1+0x1828] ;  /* 0x0018280001e87983 */ /* 0x001f220000300a00 */
[----:B------:R-:W-:-:S05]  /*d7c00*/  PRMT R2, R7, 0x7772, RZ ;  /* 0x0000777207027816 */ /* 0x000fca00000000ff */
[----:B------:R0:W-:Y:S02]  /*d7c10*/  @P5 STG.E.U8 desc[UR10][R230.64], R2 ;  /* 0x00000002e6005986 */ /* 0x0001e4000c10110a */
[----:B0-----:R-:W-:Y:S02]  /*d7c20*/  PRMT R2, R7, 0x7773, RZ ;  /* 0x0000777307027816 */ /* 0x001fe400000000ff */
[----:B------:R-:W4:Y:S04]  /*d7c30*/  LDL.LU.64 R230, [R1+0x1830] ;  /* 0x0018300001e67983 */ /* 0x000f280000300a00 */
[----:B------:R0:W-:Y:S01]  /*d7c40*/  @P1 STG.E.U8 desc[UR10][R228.64], R2 ;  /* 0x00000002e4001986 */ /* 0x0001e2000c10110a */
[----:B------:R-:W-:-:S03]  /*d7c50*/  LOP3.LUT P1, RZ, R0, 0x40000000, RZ, 0xc0, !PT ;  /* 0x4000000000ff7812 */ /* 0x000fc6000782c0ff */
[----:B------:R-:W4:Y:S01]  /*d7c60*/  LDL.LU R7, [R1+0xc68] ;  /* 0x000c680001077983 */ /* 0x000f220000300800 */
[----:B0-----:R-:W-:-:S03]  /*d7c70*/  PRMT R2, R238, 0x7770, RZ ;  /* 0x00007770ee027816 */ /* 0x001fc600000000ff */
[----:B------:R-:W4:Y:S06]  /*d7c80*/  LDL.LU.64 R228, [R1+0x1838] ;  /* 0x0018380001e47983 */ /* 0x000f2c0000300a00 */
[----:B------:R0:W-:Y:S01]  /*d7c90*/  @P1 STG.E.U8 desc[UR10][R226.64], R2 ;  /* 0x00000002e2001986 */ /* 0x0001e2000c10110a */
[----:B------:R-:W-:Y:S02]  /*d7ca0*/  LOP3.LUT P1, RZ, R0, 0x20000000, RZ, 0xc0, !PT ;  /* 0x2000000000ff7812 */ /* 0x000fe4000782c0ff */
[----:B0-----:R-:W-:Y:S01]  /*d7cb0*/  PRMT R2, R238, 0x7771, RZ ;  /* 0x00007771ee027816 */ /* 0x001fe200000000ff */
[----:B------:R-:W4:Y:S10]  /*d7cc0*/  LDL.LU.64 R226, [R1+0x1840] ;  /* 0x0018400001e27983 */ /* 0x000f340000300a00 */
[----:B------:R0:W-:Y:S01]  /*d7cd0*/  @P1 STG.E.U8 desc[UR10][R224.64], R2 ;  /* 0x00000002e0001986 */ /* 0x0001e2000c10110a */
[----:B------:R-:W-:-:S02]  /*d7ce0*/  LOP3.LUT P1, RZ, R0, 0x10000000, RZ, 0xc0, !PT ;  /* 0x1000000000ff7812 */ /* 0x000fc4000782c0ff */
[----:B0-----:R-:W-:Y:S01]  /*d7cf0*/  PRMT R2, R238, 0x7772, RZ ;  /* 0x00007772ee027816 */ /* 0x001fe200000000ff */
[----:B------:R-:W4:Y:S10]  /*d7d00*/  LDL.LU.64 R224, [R1+0x1848] ;  /* 0x0018480001e07983 */ /* 0x000f340000300a00 */
[----:B------:R0:W-:Y:S01]  /*d7d10*/  @P1 STG.E.U8 desc[UR10][R248.64], R2 ;  /* 0x00000002f8001986 */ /* 0x0001e2000c10110a */
[----:B------:R-:W-:-:S02]  /*d7d20*/  LOP3.LUT P1, RZ, R0, 0x8000000, RZ, 0xc0, !PT ;  /* 0x0800000000ff7812 */ /* 0x000fc4000782c0ff */
[----:B0-----:R-:W-:-:S11]  /*d7d30*/  PRMT R2, R238, 0x7773, RZ ;  /* 0x00007773ee027816 */ /* 0x001fd600000000ff */
[----:B------:R0:W-:Y:S01]  /*d7d40*/  @P1 STG.E.U8 desc[UR10][R246.64], R2 ;  /* 0x00000002f6001986 */ /* 0x0001e2000c10110a */
[----:B------:R-:W-:Y:S02]  /*d7d50*/  LOP3.LUT P1, RZ, R0, 0x4000000, RZ, 0xc0, !PT ;  /* 0x0400000000ff7812 */ /* 0x000fe4000782c0ff */
        /* <DEDUP_REMOVED lines=9> */
[----:B0-----:R-:W-:-:S05]  /*d7df0*/  PRMT R2, R239, 0x7773, RZ ;  /* 0x00007773ef027816 */ /* 0x001fca00000000ff */
[----:B--2---:R0:W-:Y:S02]  /*d7e00*/  @P6 STG.E.U8 desc[UR10][R236.64], R2 ;  /* 0x00000002ec006986 */ /* 0x0041e4000c10110a */
[----:B0-----:R-:W-:-:S05]  /*d7e10*/  PRMT R2, R6, 0x7770, RZ ;  /* 0x0000777006027816 */ /* 0x001fca00000000ff */
[----:B---3--:R0:W-:Y:S02]  /*d7e20*/  @P0 STG.E.U8 desc[UR10][R234.64], R2 ;  /* 0x00000002ea000986 */ /* 0x0081e4000c10110a */
[----:B0-----:R-:W-:-:S05]  /*d7e30*/  PRMT R2, R6, 0x7771, RZ ;  /* 0x0000777106027816 */ /* 0x001fca00000000ff */
[----:B----4-:R0:W-:Y:S04]  /*d7e40*/  @P1 STG.E.U8 desc[UR10][R232.64], R2 ;  /* 0x00000002e8001986 */ /* 0x0101e8000c10110a */
[----:B0-----:R-:W2:Y:S01]  /*d7e50*/  LDL.LU.64 R232, [R1+0x1850] ;  /* 0x0018500001e87983 */ /* 0x001ea20000300a00 */
[C---:B------:R-:W-:Y:S02]  /*d7e60*/  LOP3.LUT P2, RZ, R14.reuse, 0x20000000, RZ, 0xc0, !PT ;  /* 0x200000000eff7812 */ /* 0x040fe4000784c0ff */
[----:B------:R-:W-:Y:S01]  /*d7e70*/  LOP3.LUT P3, RZ, R14, 0x40000000, RZ, 0xc0, !PT ;  /* 0x400000000eff7812 */ /* 0x000fe2000786c0ff */
[----:B------:R-:W3:Y:S01]  /*d7e80*/  LDL.LU.64 R236, [R1+0x1858] ;  /* 0x0018580001ec7983 */ /* 0x000ee20000300a00 */
[----:B------:R-:W-:Y:S02]  /*d7e90*/  PRMT R2, R6, 0x7772, RZ ;  /* 0x0000777206027816 */ /* 0x000fe400000000ff */
[----:B------:R-:W-:-:S07]  /*d7ea0*/  LOP3.LUT P4, RZ, R14, 0x80000000, RZ, 0xc0, !PT ;  /* 0x800000000eff7812 */ /* 0x000fce000788c0ff */
[----:B------:R0:W-:Y:S02]  /*d7eb0*/  @P2 STG.E.U8 desc[UR10][R230.64], R2 ;  /* 0x00000002e6002986 */ /* 0x0001e4000c10110a */
[----:B0-----:R-:W-:-:S05]  /*d7ec0*/  PRMT R2, R6, 0x7773, RZ ;  /* 0x0000777306027816 */ /* 0x001fca00000000ff */
[----:B------:R0:W-:Y:S02]  /*d7ed0*/  @P3 STG.E.U8 desc[UR10][R228.64], R2 ;  /* 0x00000002e4003986 */ /* 0x0001e4000c10110a */
[----:B0-----:R-:W-:-:S05]  /*d7ee0*/  PRMT R2, R7, 0x7770, RZ ;  /* 0x0000777007027816 */ /* 0x001fca00000000ff */
[----:B------:R0:W-:Y:S04]  /*d7ef0*/  @P4 STG.E.U8 desc[UR10][R226.64], R2 ;  /* 0x00000002e2004986 */ /* 0x0001e8000c10110a */
[----:B0-----:R-:W4:Y:S04]  /*d7f00*/  LDL.LU.64 R226, [R1+0x1860] ;  /* 0x0018600001e27983 */ /* 0x001f280000300a00 */
[----:B------:R-:W4:Y:S04]  /*d7f10*/  LDL.LU.64 R234, [R1+0x1868] ;  /* 0x0018680001ea7983 */ /* 0x000f280000300a00 */
[----:B------:R-:W4:Y:S04]  /*d7f20*/  LDL.LU.64 R230, [R1+0x1870] ;  /* 0x0018700001e67983 */ /* 0x000f280000300a00 */
[----:B------:R-:W4:Y:S01]  /*d7f30*/  LDL.LU R229, [R1+0xc58] ;  /* 0x000c580001e57983 */ /* 0x000f220000300800 */
[----:B------:R-:W-:-:S02]  /*d7f40*/  LOP3.LUT P5, RZ, R15, 0x1, RZ, 0xc0, !PT ;  /* 0x000000010fff7812 */ /* 0x000fc400078ac0ff */
[----:B------:R-:W-:Y:S02]  /*d7f50*/  PRMT R2, R7, 0x7771, RZ ;  /* 0x0000777107027816 */ /* 0x000fe400000000ff */
[----:B------:R-:W-:-:S09]  /*d7f60*/  LOP3.LUT P2, RZ, R15, 0x2, RZ, 0xc0, !PT ;  /* 0x000000020fff7812 */ /* 0x000fd2000784c0ff */
[----:B------:R0:W-:Y:S04]  /*d7f70*/  @P5 STG.E.U8 desc[UR10][R224.64], R2 ;  /* 0x00000002e0005986 */ /* 0x0001e8000c10110a */
[----:B0-----:R-:W4:Y:S01]  /*d7f80*/  LDL.LU.64 R224, [R1+0x1878] ;  /* 0x0018780001e07983 */ /* 0x001f220000300a00 */
[----:B------:R-:W-:-:S05]  /*d7f90*/  PRMT R2, R7, 0x7772, RZ ;  /* 0x0000777207027816 */ /* 0x000fca00000000ff */
[----:B--2---:R0:W-:Y:S04]  /*d7fa0*/  @P2 STG.E.U8 desc[UR10][R232.64], R2 ;  /* 0x00000002e8002986 */ /* 0x0041e8000c10110a */
[----:B0-----:R-:W2:Y:S01]  /*d7fb0*/  LDL.LU R232, [R1+0xc6c] ;  /* 0x000c6c0001e87983 */ /* 0x001ea20000300800 */
[----:B------:R-:W-:-:S03]  /*d7fc0*/  PRMT R2, R7, 0x7773, RZ ;  /* 0x0000777307027816 */ /* 0x000fc600000000ff */
[----:B------:R-:W2:Y:S01]  /*d7fd0*/  LDL.LU.64 R6, [R1+0x1880] ;  /* 0x0018800001067983 */ /* 0x000ea20000300a00 */
[C---:B------:R-:W-:Y:S02]  /*d7fe0*/  LOP3.LUT P6, RZ, R15.reuse, 0x2000, RZ, 0xc0, !PT ;  /* 0x000020000fff7812 */ /* 0x040fe400078cc0ff */
[----:B------:R-:W-:Y:S01]  /*d7ff0*/  LOP3.LUT R0, R0, 0xffff7fff, RZ, 0xc0, !PT ;  /* 0xffff7fff00007812 */ /* 0x000fe200078ec0ff */
[----:B------:R-:W2:Y:S01]  /*d8000*/  LDL.LU.64 R248, [R1+0x1888] ;  /* 0x0018880001f87983 */ /* 0x000ea20000300a00 */
[----:B------:R-:W-:-:S03]  /*d8010*/  LOP3.LUT P3, RZ, R15, 0x4, RZ, 0xc0, !PT ;  /* 0x000000040fff7812 */ /* 0x000fc6000786c0ff */
[----:B------:R-:W2:Y:S01]  /*d8020*/  LDL.LU.64 R246, [R1+0x1890] ;  /* 0x0018900001f67983 */ /* 0x000ea20000300a00 */
[----:B------:R-:W-:-:S03]  /*d8030*/  LOP3.LUT P4, RZ, R15, 0x8, RZ, 0xc0, !PT ;  /* 0x000000080fff7812 */ /* 0x000fc6000788c0ff */
[----:B------:R-:W2:Y:S02]  /*d8040*/  LDL.LU.64 R244, [R1+0x1898] ;  /* 0x0018980001f47983 */ /* 0x000ea40000300a00 */
[----:B------:R-:W-:Y:S02]  /*d8050*/  @P6 LOP3.LUT R0, R0, 0x8000, RZ, 0xfc, !PT ;  /* 0x0000800000006812 */ /* 0x000fe400078efcff */
[----:B------:R-:W-:Y:S02]  /*d8060*/  LOP3.LUT P6, RZ, R15, 0x1000, RZ, 0xc0, !PT ;  /* 0x000010000fff7812 */ /* 0x000fe400078cc0ff */
[----:B------:R-:W-:-:S11]  /*d8070*/  LOP3.LUT R0, R0, 0xfffeffff, RZ, 0xc0, !PT ;  /* 0xfffeffff00007812 */ /* 0x000fd600078ec0ff */
        /* <DEDUP_REMOVED lines=8> */
[----:B------:R-:W-:Y:S01]  /*d8100*/  LOP3.LUT R0, R0, 0xfff7ffff, RZ, 0xc0, !PT ;  /* 0xfff7ffff00007812 */ /* 0x000fe200078ec0ff */
[----:B---3--:R4:W-:Y:S10]  /*d8110*/  @P3 STG.E.U8 desc[UR10][R236.64], R2 ;  /* 0x00000002ec003986 */ /* 0x0089f4000c10110a */
[----:B------:R-:W-:-:S02]  /*d8120*/  @P6 LOP3.LUT R0, R0, 0x80000, RZ, 0xfc, !PT ;  /* 0x0008000000006812 */ /* 0x000fc400078efcff */
[----:B------:R-:W-:Y:S02]  /*d8130*/  LOP3.LUT P6, RZ, R15, 0x100, RZ, 0xc0, !PT ;  /* 0x000001000fff7812 */ /* 0x000fe400078cc0ff */
[----:B------:R-:W-:-:S11]  /*d8140*/  LOP3.LUT R0, R0, 0xffefffff, RZ, 0xc0, !PT ;  /* 0xffefffff00007812 */ /* 0x000fd600078ec0ff */
[----:B------:R-:W-:Y:S02]  /*d8150*/  @P6 LOP3.LUT R0, R0, 0x100000, RZ, 0xfc, !PT ;  /* 0x0010000000006812 */ /* 0x000fe400078efcff */
[C---:B------:R-:W-:Y:S02]  /*d8160*/  LOP3.LUT P6, RZ, R15.reuse, 0x80, RZ, 0xc0, !PT ;  /* 0x000000800fff7812 */ /* 0x040fe400078cc0ff */
[----:B------:R-:W-:Y:S02]  /*d8170*/  LOP3.LUT R0, R0, 0xffdfffff, RZ, 0xc0, !PT ;  /* 0xffdfffff00007812 */ /* 0x000fe400078ec0ff */
[----:B------:R-:W-:-:S09]  /*d8180*/  LOP3.LUT P5, RZ, R15, 0x10, RZ, 0xc0, !PT ;  /* 0x000000100fff7812 */ /* 0x000fd200078ac0ff */
[----:B------:R-:W-:Y:S02]  /*d8190*/  @P6 LOP3.LUT R0, R0, 0x200000, RZ, 0xfc, !PT ;  /* 0x0020000000006812 */ /* 0x000fe400078efcff */
[----:B------:R-:W-:Y:S02]  /*d81a0*/  LOP3.LUT P6, RZ, R15, 0x40, RZ, 0xc0, !PT ;  /* 0x000000400fff7812 */ /* 0x000fe400078cc0ff */
[----:B----4-:R-:W-:-:S05]  /*d81b0*/  PRMT R2, R229, 0x7770, RZ ;  /* 0x00007770e5027816 */ /* 0x010fca00000000ff */
[----:B------:R0:W-:Y:S04]  /*d81c0*/  @P4 STG.E.U8 desc[UR10][R226.64], R2 ;  /* 0x00000002e2004986 */ /* 0x0001e8000c10110a */
[----:B0-----:R-:W3:Y:S04]  /*d81d0*/  LDL.LU R226, [R1+0xc5c] ;  /* 0x000c5c0001e27983 */ /* 0x001ee80000300800 */
[----:B------:R-:W4:Y:S01]  /*d81e0*/  LDL.LU.64 R242, [R1+0x18a0] ;  /* 0x0018a00001f27983 */ /* 0x000f220000300a00 */
[----:B------:R-:W-:-:S03]  /*d81f0*/  LOP3.LUT R0, R0, 0xffbfffff, RZ, 0xc0, !PT ;  /* 0xffbfffff00007812 */ /* 0x000fc600078ec0ff */
[----:B------:R-:W4:Y:S01]  /*d8200*/  LDL.LU.64 R240, [R1+0x18a8] ;  /* 0x0018a80001f07983 */ /* 0x000f220000300a00 */
[----:B------:R-:W-:Y:S02]  /*d8210*/  @P6 LOP3.LUT R0, R0, 0x400000, RZ, 0xfc, !PT ;  /* 0x0040000000006812 */ /* 0x000fe400078efcff */
[----:B------:R-:W-:Y:S01]  /*d8220*/  LOP3.LUT P6, RZ, R15, 0x20, RZ, 0xc0, !PT ;  /* 0x000000200fff7812 */ /* 0x000fe200078cc0ff */
[----:B------:R-:W4:Y:S01]  /*d8230*/  LDL.LU R227, [R1+0xc40] ;  /* 0x000c400001e37983 */ /* 0x000f220000300800 */
[----:B------:R-:W-:-:S03]  /*d8240*/  PRMT R2, R229, 0x7771, RZ ;  /* 0x00007771e5027816 */ /* 0x000fc600000000ff */
[----:B------:R-:W4:Y:S04]  /*d8250*/  LDL.LU.64 R238, [R1+0x18b0] ;  /* 0x0018b00001ee7983 */ /* 0x000f280000300a00 */
[----:B------:R0:W-:Y:S04]  /*d8260*/  @P5 STG.E.U8 desc[UR10][R234.64], R2 ;  /* 0x00000002ea005986 */ /* 0x0001e8000c10110a */
[----:B------:R-:W4:Y:S01]  /*d8270*/  LDL.LU.64 R236, [R1+0x18b8] ;  /* 0x0018b80001ec7983 */ /* 0x000f220000300a00 */
[----:B0-----:R-:W-:-:S03]  /*d8280*/  PRMT R2, R229, 0x7772, RZ ;  /* 0x00007772e5027816 */ /* 0x001fc600000000ff */
[----:B------:R-:W4:Y:S04]  /*d8290*/  LDL.LU.64 R234, [R1+0x18c0] ;  /* 0x0018c00001ea7983 */ /* 0x000f280000300a00 */
[----:B------:R0:W-:Y:S01]  /*d82a0*/  @P6 STG.E.U8 desc[UR10][R230.64], R2 ;  /* 0x00000002e6006986 */ /* 0x0001e2000c10110a */
[C---:B------:R-:W-:Y:S02]  /*d82b0*/  LOP3.LUT P6, RZ, R0.reuse, 0x400000, RZ, 0xc0, !PT ;  /* 0x0040000000ff7812 */ /* 0x040fe400078cc0ff */
[----:B0-----:R-:W-:Y:S01]  /*d82c0*/  PRMT R2, R229, 0x7773, RZ ;  /* 0x00007773e5027816 */ /* 0x001fe200000000ff */
[----:B------:R-:W4:Y:S10]  /*d82d0*/  LDL.LU.64 R230, [R1+0x18c8] ;  /* 0x0018c80001e67983 */ /* 0x000f340000300a00 */
[----:B------:R0:W-:Y:S01]  /*d82e0*/  @P6 STG.E.U8 desc[UR10][R224.64], R2 ;  /* 0x00000002e0006986 */ /* 0x0001e2000c10110a */
[----:B------:R-:W-:-:S03]  /*d82f0*/  LOP3.LUT P6, RZ, R0, 0x200000, RZ, 0xc0, !PT ;  /* 0x0020000000ff7812 */ /* 0x000fc600078cc0ff */
[----:B------:R-:W4:Y:S04]  /*d8300*/  LDL.LU.64 R228, [R1+0x18d0] ;  /* 0x0018d00001e47983 */ /* 0x000f280000300a00 */
[----:B0-----:R-:W4:Y:S04]  /*d8310*/  LDL.LU.64 R224, [R1+0x18d8] ;  /* 0x0018d80001e07983 */ /* 0x001f280000300a00 */
[----:B------:R-:W4:Y:S01]  /*d8320*/  LDL.LU R233, [R1+0xc30] ;  /* 0x000c300001e97983 */ /* 0x000f220000300800 */
[----:B--2---:R-:W-:-:S05]  /*d8330*/  PRMT R2, R232, 0x7770, RZ ;  /* 0x00007770e8027816 */ /* 0x004fca00000000ff */
[----:B------:R0:W-:Y:S04]  /*d8340*/  @P6 STG.E.U8 desc[UR10][R6.64], R2 ;  /* 0x0000000206006986 */ /* 0x0001e8000c10110a */
[----:B0-----:R-:W2:Y:S01]  /*d8350*/  LDL.LU.64 R6, [R1+0x18e0] ;  /* 0x0018e00001067983 */ /* 0x001ea20000300a00 */
[----:B------:R-:W-:Y:S02]  /*d8360*/  LOP3.LUT P6, RZ, R0, 0x100000, RZ, 0xc0, !PT ;  /* 0x0010000000ff7812 */ /* 0x000fe400078cc0ff */
[----:B------:R-:W-:-:S11]  /*d8370*/  PRMT R2, R232, 0x7771, RZ ;  /* 0x00007771e8027816 */ /* 0x000fd600000000ff */
        /* <DEDUP_REMOVED lines=8> */
[C---:B------:R-:W-:Y:S02]  /*d8400*/  LOP3.LUT P0, RZ, R15.reuse, 0x4000, RZ, 0xc0, !PT ;  /* 0x000040000fff7812 */ /* 0x040fe4000780c0ff */
[C---:B------:R-:W-:Y:S02]  /*d8410*/  LOP3.LUT P1, RZ, R15.reuse, 0x8000, RZ, 0xc0, !PT ;  /* 0x000080000fff7812 */ /* 0x040fe4000782c0ff */
[C---:B------:R-:W-:Y:S02]  /*d8420*/  LOP3.LUT P2, RZ, R15.reuse, 0x10000, RZ, 0xc0, !PT ;  /* 0x000100000fff7812 */ /* 0x040fe4000784c0ff */
[C---:B------:R-:W-:Y:S02]  /*d8430*/  LOP3.LUT P3, RZ, R15.reuse, 0x20000, RZ, 0xc0, !PT ;  /* 0x000200000fff7812 */ /* 0x040fe4000786c0ff */
[----:B------:R-:W-:-:S02]  /*d8440*/  LOP3.LUT P4, RZ, R15, 0x40000, RZ, 0xc0, !PT ;  /* 0x000400000fff7812 */ /* 0x000fc4000788c0ff */
[----:B------:R-:W-:Y:S02]  /*d8450*/  LOP3.LUT P5, RZ, R15, 0x80000, RZ, 0xc0, !PT ;  /* 0x000800000fff7812 */ /* 0x000fe400078ac0ff */
[----:B---3--:R-:W-:-:S05]  /*d8460*/  PRMT R2, R226, 0x7770, RZ ;  /* 0x00007770e2027816 */ /* 0x008fca00000000ff */
[----:B----4-:R0:W-:Y:S01]  /*d8470*/  @P6 STG.E.U8 desc[UR10][R242.64], R2 ;  /* 0x00000002f2006986 */ /* 0x0101e2000c10110a */
[----:B------:R-:W-:Y:S02]  /*d8480*/  LOP3.LUT P6, RZ, R0, 0x10000, RZ, 0xc0, !PT ;  /* 0x0001000000ff7812 */ /* 0x000fe400078cc0ff */
[----:B0-----:R-:W-:-:S11]  /*d8490*/  PRMT R2, R226, 0x7771, RZ ;  /* 0x00007771e2027816 */ /* 0x001fd600000000ff */
[----:B------:R0:W-:Y:S01]  /*d84a0*/  @P6 STG.E.U8 desc[UR10][R240.64], R2 ;  /* 0x00000002f0006986 */ /* 0x0001e2000c10110a */
[----:B------:R-:W-:Y:S02]  /*d84b0*/  LOP3.LUT P6, RZ, R0, 0x8000, RZ, 0xc0, !PT ;  /* 0x0000800000ff7812 */ /* 0x000fe400078cc0ff */
[----:B0-----:R-:W-:-:S11]  /*d84c0*/  PRMT R2, R226, 0x7772, RZ ;  /* 0x00007772e2027816 */ /* 0x001fd600000000ff */
[----:B------:R0:W-:Y:S02]  /*d84d0*/  @P6 STG.E.U8 desc[UR10][R238.64], R2 ;  /* 0x00000002ee006986 */ /* 0x0001e4000c10110a */
[----:B0-----:R-:W-:-:S05]  /*d84e0*/  PRMT R2, R226, 0x7773, RZ ;  /* 0x00007773e2027816 */ /* 0x001fca00000000ff */
        /* <DEDUP_REMOVED lines=10> */
[----:B--2---:R0:W-:Y:S04]  /*d8590*/  @P5 STG.E.U8 desc[UR10][R6.64], R2 ;  /* 0x0000000206005986 */ /* 0x0041e8000c10110a */
[----:B0-----:R-:W2:Y:S04]  /*d85a0*/  LDL.LU.64 R6, [R1+0x18e8] ;  /* 0x0018e80001067983 */ /* 0x001ea80000300a00 */
[----:B------:R-:W3:Y:S04]  /*d85b0*/  LDL.LU.64 R234, [R1+0x18f0] ;  /* 0x0018f00001ea7983 */ /* 0x000ee80000300a00 */
[----:B------:R-:W4:Y:S04]  /*d85c0*/  LDL.LU.64 R224, [R1+0x18f8] ;  /* 0x0018f80001e07983 */ /* 0x000f280000300a00 */
[----:B------:R-:W4:Y:S04]  /*d85d0*/  LDL.LU.64 R230, [R1+0x1900] ;  /* 0x0019000001e67983 */ /* 0x000f280000300a00 */
[----:B------:R-:W4:Y:S04]  /*d85e0*/  LDL.LU.64 R228, [R1+0x1908] ;  /* 0x0019080001e47983 */ /* 0x000f280000300a00 */
[----:B------:R-:W4:Y:S04]  /*d85f0*/  LDL.LU.64 R226, [R1+0x1910] ;  /* 0x0019100001e27983 */ /* 0x000f280000300a00 */
[----:B------:R-:W4:Y:S01]  /*d8600*/  LDL.LU R242, [R1+0xc44] ;  /* 0x000c440001f27983 */ /* 0x000f220000300800 */
[----:B------:R-:W-:-:S02]  /*d8610*/  LOP3.LUT P2, RZ, R15, 0x100000, RZ, 0xc0, !PT ;  /* 0x001000000fff7812 */ /* 0x000fc4000784c0ff */
[----:B------:R-:W-:Y:S02]  /*d8620*/  PRMT R2, R233, 0x7771, RZ ;  /* 0x00007771e9027816 */ /* 0x000fe400000000ff */
        /* <DEDUP_REMOVED lines=12> */
[----:B------:R-:W-:Y:S01]  /*d86f0*/  LOP3.LUT P6, RZ, R15, 0x10000000, RZ, 0xc0, !PT ;  /* 0x100000000fff7812 */ /* 0x000fe200078cc0ff */
[----:B--2---:R0:W-:Y:S04]  /*d8700*/  @P2 STG.E.U8 desc[UR10][R6.64], R2 ;  /* 0x0000000206002986 */ /* 0x0041e8000c10110a */
[----:B0-----:R-:W2:Y:S04]  /*d8710*/  LDL.LU.64 R6, [R1+0x1918] ;  /* 0x0019180001067983 */ /* 0x001ea80000300a00 */
[----:B------:R-:W2:Y:S04]  /*d8720*/  LDL.LU R243, [R1+0xc34] ;  /* 0x000c340001f37983 */ /* 0x000ea80000300800 */
[----:B------:R-:W2:Y:S01]  /*d8730*/  LDL.LU.64 R248, [R1+0x1920] ;  /* 0x0019200001f87983 */ /* 0x000ea20000300a00 */
[----:B------:R-:W-:-:S03]  /*d8740*/  LOP3.LUT R0, R0, 0xfffff7ff, RZ, 0xc0, !PT ;  /* 0xfffff7ff00007812 */ /* 0x000fc600078ec0ff */
[----:B------:R-:W2:Y:S01]  /*d8750*/  LDL.LU.64 R246, [R1+0x1928] ;  /* 0x0019280001f67983 */ /* 0x000ea20000300a00 */
[----:B------:R-:W-:Y:S02]  /*d8760*/  @P6 LOP3.LUT R0, R0, 0x800, RZ, 0xfc, !PT ;  /* 0x0000080000006812 */ /* 0x000fe400078efcff */
[C---:B------:R-:W-:Y:S01]  /*d8770*/  LOP3.LUT P6, RZ, R15.reuse, 0x8000000, RZ, 0xc0, !PT ;  /* 0x080000000fff7812 */ /* 0x040fe200078cc0ff */
[----:B------:R-:W2:Y:S01]  /*d8780*/  LDL.LU.64 R244, [R1+0x1930] ;  /* 0x0019300001f47983 */ /* 0x000ea20000300a00 */
[C---:B------:R-:W-:Y:S02]  /*d8790*/  LOP3.LUT P3, RZ, R15.reuse, 0x200000, RZ, 0xc0, !PT ;  /* 0x002000000fff7812 */ /* 0x040fe4000786c0ff */
[----:B------:R-:W-:Y:S01]  /*d87a0*/  LOP3.LUT R0, R0, 0xffffefff, RZ, 0xc0, !PT ;  /* 0xffffefff00007812 */ /* 0x000fe200078ec0ff */
[----:B------:R-:W2:Y:S01]  /*d87b0*/  LDL.LU.64 R240, [R1+0x1938] ;  /* 0x0019380001f07983 */ /* 0x000ea20000300a00 */
[----:B------:R-:W-:Y:S02]  /*d87c0*/  LOP3.LUT P4, RZ, R15, 0x400000, RZ, 0xc0, !PT ;  /* 0x004000000fff7812 */ /* 0x000fe4000788c0ff */
[----:B------:R-:W-:-:S05]  /*d87d0*/  PRMT R2, R233, 0x7772, RZ ;  /* 0x00007772e9027816 */ /* 0x000fca00000000ff */
[----:B------:R-:W-:Y:S02]  /*d87e0*/  @P6 LOP3.LUT R0, R0, 0x1000, RZ, 0xfc, !PT ;  /* 0x0000100000006812 */ /* 0x000fe400078efcff */
[----:B------:R-:W-:Y:S01]  /*d87f0*/  LOP3.LUT P6, RZ, R15, 0x4000000, RZ, 0xc0, !PT ;  /* 0x040000000fff7812 */ /* 0x000fe200078cc0ff */
[----:B---3--:R0:W-:Y:S01]  /*d8800*/  @P3 STG.E.U8 desc[UR10][R234.64], R2 ;  /* 0x00000002ea003986 */ /* 0x0081e2000c10110a */
[----:B------:R-:W-:Y:S02]  /*d8810*/  LOP3.LUT R0, R0, 0xffffdfff, RZ, 0xc0, !PT ;  /* 0xffffdfff00007812 */ /* 0x000fe400078ec0ff */
[----:B0-----:R-:W-:-:S09]  /*d8820*/  PRMT R2, R233, 0x7773, RZ ;  /* 0x00007773e9027816 */ /* 0x001fd200000000ff */
[----:B------:R-:W-:Y:S02]  /*d8830*/  @P6 LOP3.LUT R0, R0, 0x2000, RZ, 0xfc, !PT ;  /* 0x0000200000006812 */ /* 0x000fe400078efcff */
[C---:B------:R-:W-:Y:S01]  /*d8840*/  LOP3.LUT P6, RZ, R15.reuse, 0x2000000, RZ, 0xc0, !PT ;  /* 0x020000000fff7812 */ /* 0x040fe200078cc0ff */
[----:B----4-:R0:W-:Y:S01]  /*d8850*/  @P4 STG.E.U8 desc[UR10][R224.64], R2 ;  /* 0x00000002e0004986 */ /* 0x0101e2000c10110a */
[----:B------:R-:W-:Y:S02]  /*d8860*/  LOP3.LUT P5, RZ, R15, 0x800000, RZ, 0xc0, !PT ;  /* 0x008000000fff7812 */ /* 0x000fe400078ac0ff */
[----:B------:R-:W-:Y:S01]  /*d8870*/  LOP3.LUT R0, R0, 0xffffbfff, RZ, 0xc0, !PT ;  /* 0xffffbfff00007812 */ /* 0x000fe200078ec0ff */
[----:B0-----:R-:W3:Y:S04]  /*d8880*/  LDL.LU R224, [R1+0xc48] ;  /* 0x000c480001e07983 */ /* 0x001ee80000300800 */
[----:B------:R-:W4:Y:S04]  /*d8890*/  LDL.LU.64 R238, [R1+0x1940] ;  /* 0x0019400001ee7983 */ /* 0x000f280000300a00 */
[----:B------:R-:W-:-:S02]  /*d88a0*/  @P6 LOP3.LUT R0, R0, 0x4000, RZ, 0xfc, !PT ;  /* 0x0000400000006812 */ /* 0x000fc400078efcff */
[----:B------:R-:W-:Y:S01]  /*d88b0*/  LOP3.LUT P6, RZ, R15, 0x1000000, RZ, 0xc0, !PT ;  /* 0x010000000fff7812 */ /* 0x000fe200078cc0ff */
[----:B------:R-:W4:Y:S01]  /*d88c0*/  LDL.LU.64 R236, [R1+0x1948] ;  /* 0x0019480001ec7983 */ /* 0x000f220000300a00 */
[----:B------:R-:W-:-:S03]  /*d88d0*/  PRMT R2, R242, 0x7770, RZ ;  /* 0x00007770f2027816 */ /* 0x000fc600000000ff */
[----:B------:R-:W4:Y:S04]  /*d88e0*/  LDL.LU R225, [R1+0xc38] ;  /* 0x000c380001e17983 */ /* 0x000f280000300800 */
[----:B------:R0:W-:Y:S04]  /*d88f0*/  @P5 STG.E.U8 desc[UR10][R230.64], R2 ;  /* 0x00000002e6005986 */ /* 0x0001e8000c10110a */
[----:B------:R-:W4:Y:S04]  /*d8900*/  LDL.LU.64 R234, [R1+0x1950] ;  /* 0x0019500001ea7983 */ /* 0x000f280000300a00 */
[----:B------:R-:W4:Y:S01]  /*d8910*/  LDL.LU.64 R232, [R1+0x1958] ;  /* 0x0019580001e87983 */ /* 0x000f220000300a00 */
[----:B0-----:R-:W-:-:S03]  /*d8920*/  PRMT R2, R242, 0x7771, RZ ;  /* 0x00007771f2027816 */ /* 0x001fc600000000ff */
[----:B------:R-:W4:Y:S04]  /*d8930*/  LDL.LU.64 R230, [R1+0x1960] ;  /* 0x0019600001e67983 */ /* 0x000f280000300a00 */
[----:B------:R0:W-:Y:S01]  /*d8940*/  @P6 STG.E.U8 desc[UR10][R228.64], R2 ;  /* 0x00000002e4006986 */ /* 0x0001e2000c10110a */
[----:B------:R-:W-:Y:S02]  /*d8950*/  LOP3.LUT P6, RZ, R0, 0x4000, RZ, 0xc0, !PT ;  /* 0x0000400000ff7812 */ /* 0x000fe400078cc0ff */
[----:B0-----:R-:W-:Y:S01]  /*d8960*/  PRMT R2, R242, 0x7772, RZ ;  /* 0x00007772f2027816 */ /* 0x001fe200000000ff */
[----:B------:R-:W4:Y:S10]  /*d8970*/  LDL.LU.64 R228, [R1+0x1968] ;  /* 0x0019680001e47983 */ /* 0x000f340000300a00 */
[----:B------:R0:W-:Y:S01]  /*d8980*/  @P6 STG.E.U8 desc[UR10][R226.64], R2 ;  /* 0x00000002e2006986 */ /* 0x0001e2000c10110a */
[----:B------:R-:W-:-:S03]  /*d8990*/  LOP3.LUT P6, RZ, R0, 0x2000, RZ, 0xc0, !PT ;  /* 0x0000200000ff7812 */ /* 0x000fc600078cc0ff */
[----:B0-----:R-:W4:Y:S01]  /*d89a0*/  LDL.LU.64 R226, [R1+0x1970] ;  /* 0x0019700001e27983 */ /* 0x001f220000300a00 */
[----:B------:R-:W-:-:S09]  /*d89b0*/  PRMT R2, R242, 0x7773, RZ ;  /* 0x00007773f2027816 */ /* 0x000fd200000000ff */
[----:B--2---:R0:W-:Y:S04]  /*d89c0*/  @P6 STG.E.U8 desc[UR10][R6.64], R2 ;  /* 0x0000000206006986 */ /* 0x0041e8000c10110a */
        /* <DEDUP_REMOVED lines=14> */
[----:B---3--:R-:W-:-:S11]  /*d8ab0*/  PRMT R2, R224, 0x7770, RZ ;  /* 0x00007770e0027816 */ /* 0x008fd600000000ff */
[----:B----4-:R0:W-:Y:S01]  /*d8ac0*/  @P6 STG.E.U8 desc[UR10][R238.64], R2 ;  /* 0x00000002ee006986 */ /* 0x0101e2000c10110a */
[----:B------:R-:W-:Y:S02]  /*d8ad0*/  LOP3.LUT P6, RZ, R0, 0x80, RZ, 0xc0, !PT ;  /* 0x0000008000ff7812 */ /* 0x000fe400078cc0ff */
[C---:B------:R-:W-:Y:S02]  /*d8ae0*/  LOP3.LUT P0, RZ, R16.reuse, 0x2, RZ, 0xc0, !PT ;  /* 0x0000000210ff7812 */ /* 0x040fe4000780c0ff */
[----:B------:R-:W-:Y:S02]  /*d8af0*/  LOP3.LUT P1, RZ, R16, 0x4, RZ, 0xc0, !PT ;  /* 0x0000000410ff7812 */ /* 0x000fe4000782c0ff */
[----:B0-----:R-:W-:-:S07]  /*d8b00*/  PRMT R2, R224, 0x7771, RZ ;  /* 0x00007771e0027816 */ /* 0x001fce00000000ff */
[----:B------:R0:W-:Y:S01]  /*d8b10*/  @P6 STG.E.U8 desc[UR10][R236.64], R2 ;  /* 0x00000002ec006986 */ /* 0x0001e2000c10110a */
[----:B------:R-:W-:Y:S02]  /*d8b20*/  LOP3.LUT P2, RZ, R16, 0x8, RZ, 0xc0, !PT ;  /* 0x0000000810ff7812 */ /* 0x000fe4000784c0ff */
[----:B0-----:R-:W-:-:S05]  /*d8b30*/  PRMT R2, R224, 0x7772, RZ ;  /* 0x00007772e0027816 */ /* 0x001fca00000000ff */
        /* <DEDUP_REMOVED lines=9> */
[----:B------:R0:W-:Y:S02]  /*d8bd0*/  @P3 STG.E.U8 desc[UR10][R228.64], R2 ;  /* 0x00000002e4003986 */ /* 0x0001e4000c10110a */
[----:B0-----:R-:W-:-:S05]  /*d8be0*/  PRMT R2, R225, 0x7772, RZ ;  /* 0x00007772e1027816 */ /* 0x001fca00000000ff */
[----:B------:R0:W-:Y:S02]  /*d8bf0*/  @P4 STG.E.U8 desc[UR10][R226.64], R2 ;  /* 0x00000002e2004986 */ /* 0x0001e4000c10110a */
[----:B0-----:R-:W-:Y:S02]  /*d8c00*/  PRMT R2, R225, 0x7773, RZ ;  /* 0x00007773e1027816 */ /* 0x001fe400000000ff */
[----:B------:R-:W3:Y:S04]  /*d8c10*/  LDL.LU.64 R226, [R1+0x1980] ;  /* 0x0019800001e27983 */ /* 0x000ee80000300a00 */
[----:B--2---:R0:W-:Y:S04]  /*d8c20*/  @P5 STG.E.U8 desc[UR10][R6.64], R2 ;  /* 0x0000000206005986 */ /* 0x0041e8000c10110a */
[----:B0-----:R-:W2:Y:S04]  /*d8c30*/  LDL.LU.64 R6, [R1+0x1988] ;  /* 0x0019880001067983 */ /* 0x001ea80000300a00 */
[----:B------:R-:W4:Y:S04]  /*d8c40*/  LDL.LU.64 R234, [R1+0x1990] ;  /* 0x0019900001ea7983 */ /* 0x000f280000300a00 */
[----:B------:R-:W3:Y:S04]  /*d8c50*/  LDL.LU R233, [R1+0xc4c] ;  /* 0x000c4c0001e97983 */ /* 0x000ee80000300800 */
[----:B------:R-:W4:Y:S04]  /*d8c60*/  LDL.LU.64 R224, [R1+0x1998] ;  /* 0x0019980001e07983 */ /* 0x000f280000300a00 */
[----:B------:R-:W4:Y:S04]  /*d8c70*/  LDL.LU.64 R230, [R1+0x19a0] ;  /* 0x0019a00001e67983 */ /* 0x000f280000300a00 */
[----:B------:R-:W4:Y:S04]  /*d8c80*/  LDL.LU.64 R228, [R1+0x19a8] ;  /* 0x0019a80001e47983 */ /* 0x000f280000300a00 */
[----:B------:R-:W4:Y:S01]  /*d8c90*/  LDL.LU R242, [R1+0xc3c] ;  /* 0x000c3c0001f27983 */ /* 0x000f220000300800 */
[----:B------:R-:W-:-:S02]  /*d8ca0*/  LOP3.LUT P2, RZ, R16, 0x80, RZ, 0xc0, !PT ;  /* 0x0000008010ff7812 */ /* 0x000fc4000784c0ff */
[----:B------:R-:W-:Y:S02]  /*d8cb0*/  LOP3.LUT P6, RZ, R16, 0x80000, RZ, 0xc0, !PT ;  /* 0x0008000010ff7812 */ /* 0x000fe400078cc0ff */
[----:B------:R-:W-:-:S11]  /*d8cc0*/  LOP3.LUT R15, R15, 0x7fffffff, RZ, 0xc0, !PT ;  /* 0x7fffffff0f0f7812 */ /* 0x000fd600078ec0ff */
[----:B------:R-:W-:Y:S02]  /*d8cd0*/  @P6 LOP3.LUT R15, R15, 0x80000000, RZ, 0xfc, !PT ;  /* 0x800000000f0f6812 */ /* 0x000fe400078efcff */
[----:B------:R-:W-:Y:S02]  /*d8ce0*/  LOP3.LUT P6, RZ, R16, 0x40000, RZ, 0xc0, !PT ;  /* 0x0004000010ff7812 */ /* 0x000fe400078cc0ff */
[----:B------:R-:W-:Y:S02]  /*d8cf0*/  LOP3.LUT R0, R0, 0xfffffffe, RZ, 0xc0, !PT ;  /* 0xfffffffe00007812 */ /* 0x000fe400078ec0ff */
[----:B------:R-:W-:-:S09]  /*d8d00*/  LOP3.LUT P3, RZ, R16, 0x100, RZ, 0xc0, !PT ;  /* 0x0000010010ff7812 */ /* 0x000fd2000786c0ff */
        /* <DEDUP_REMOVED lines=8> */
[----:B------:R-:W-:Y:S02]  /*d8d90*/  LOP3.LUT R0, R0, 0xfffffff7, RZ, 0xc0, !PT ;  /* 0xfffffff700007812 */ /* 0x000fe400078ec0ff */
[----:B---3--:R-:W-:-:S05]  /*d8da0*/  PRMT R2, R233, 0x7770, RZ ;  /* 0x00007770e9027816 */ /* 0x008fca00000000ff */
[----:B------:R0:W-:Y:S04]  /*d8db0*/  @P2 STG.E.U8 desc[UR10][R226.64], R2 ;  /* 0x00000002e2002986 */ /* 0x0001e8000c10110a */
[----:B0-----:R-:W3:Y:S01]  /*d8dc0*/  LDL.LU.64 R226, [R1+0x19b0] ;  /* 0x0019b00001e27983 */ /* 0x001ee20000300a00 */
[----:B------:R-:W-:-:S05]  /*d8dd0*/  PRMT R2, R233, 0x7771, RZ ;  /* 0x00007771e9027816 */ /* 0x000fca00000000ff */
[----:B--2---:R0:W-:Y:S04]  /*d8de0*/  @P3 STG.E.U8 desc[UR10][R6.64], R2 ;  /* 0x0000000206003986 */ /* 0x0041e8000c10110a */
[----:B0-----:R-:W2:Y:S04]  /*d8df0*/  LDL.LU.64 R6, [R1+0x19b8] ;  /* 0x0019b80001067983 */ /* 0x001ea80000300a00 */
[----:B------:R-:W2:Y:S04]  /*d8e00*/  LDL.LU.64 R248, [R1+0x19c0] ;  /* 0x0019c00001f87983 */ /* 0x000ea80000300a00 */
[----:B------:R-:W2:Y:S01]  /*d8e10*/  LDL.LU R243, [R1+0xc20] ;  /* 0x000c200001f37983 */ /* 0x000ea20000300800 */
[----:B------:R-:W-:-:S02]  /*d8e20*/  @P6 LOP3.LUT R0, R0, 0x8, RZ, 0xfc, !PT ;  /* 0x0000000800006812 */ /* 0x000fc400078efcff */
[----:B------:R-:W-:Y:S01]  /*d8e30*/  LOP3.LUT P6, RZ, R16, 0x4000, RZ, 0xc0, !PT ;  /* 0x0000400010ff7812 */ /* 0x000fe200078cc0ff */
[----:B------:R-:W2:Y:S01]  /*d8e40*/  LDL.LU.64 R246, [R1+0x19c8] ;  /* 0x0019c80001f67983 */ /* 0x000ea20000300a00 */
[----:B------:R-:W-:-:S03]  /*d8e50*/  LOP3.LUT R0, R0, 0xffffffef, RZ, 0xc0, !PT ;  /* 0xffffffef00007812 */ /* 0x000fc600078ec0ff */
[----:B------:R-:W2:Y:S01]  /*d8e60*/  LDL.LU.64 R244, [R1+0x19d0] ;  /* 0x0019d00001f47983 */ /* 0x000ea20000300a00 */
[C---:B------:R-:W-:Y:S02]  /*d8e70*/  LOP3.LUT P4, RZ, R16.reuse, 0x200, RZ, 0xc0, !PT ;  /* 0x0000020010ff7812 */ /* 0x040fe4000788c0ff */
[----:B------:R-:W-:Y:S01]  /*d8e80*/  LOP3.LUT P5, RZ, R16, 0x400, RZ, 0xc0, !PT ;  /* 0x0000040010ff7812 */ /* 0x000fe200078ac0ff */
[----:B------:R-:W2:Y:S04]  /*d8e90*/  LDL.LU.64 R240, [R1+0x19d8] ;  /* 0x0019d80001f07983 */ /* 0x000ea80000300a00 */
[----:B------:R-:W-:Y:S02]  /*d8ea0*/  @P6 LOP3.LUT R0, R0, 0x10, RZ, 0xfc, !PT ;  /* 0x0000001000006812 */ /* 0x000fe400078efcff */
[----:B------:R-:W-:-:S02]  /*d8eb0*/  LOP3.LUT P6, RZ, R16, 0x2000, RZ, 0xc0, !PT ;  /* 0x0000200010ff7812 */ /* 0x000fc400078cc0ff */
[----:B------:R-:W-:Y:S02]  /*d8ec0*/  LOP3.LUT R0, R0, 0xffffffdf, RZ, 0xc0, !PT ;  /* 0xffffffdf00007812 */ /* 0x000fe400078ec0ff */
[----:B------:R-:W-:-:S09]  /*d8ed0*/  PRMT R2, R233, 0x7772, RZ ;  /* 0x00007772e9027816 */ /* 0x000fd200000000ff */
[----:B------:R-:W-:Y:S02]  /*d8ee0*/  @P6 LOP3.LUT R0, R0, 0x20, RZ, 0xfc, !PT ;  /* 0x0000002000006812 */ /* 0x000fe400078efcff */
[----:B------:R-:W-:Y:S01]  /*d8ef0*/  LOP3.LUT P6, RZ, R16, 0x1000, RZ, 0xc0, !PT ;  /* 0x0000100010ff7812 */ /* 0x000fe200078cc0ff */
[----:B----4-:R0:W-:Y:S01]  /*d8f00*/  @P4 STG.E.U8 desc[UR10][R234.64], R2 ;  /* 0x00000002ea004986 */ /* 0x0101e2000c10110a */
[----:B------:R-:W-:Y:S02]  /*d8f10*/  LOP3.LUT R0, R0, 0xffffffbf, RZ, 0xc0, !PT ;  /* 0xffffffbf00007812 */ /* 0x000fe400078ec0ff */
[----:B0-----:R-:W-:-:S09]  /*d8f20*/  PRMT R2, R233, 0x7773, RZ ;  /* 0x00007773e9027816 */ /* 0x001fd200000000ff */
[----:B------:R-:W-:Y:S02]  /*d8f30*/  @P6 LOP3.LUT R0, R0, 0x40, RZ, 0xfc, !PT ;  /* 0x0000004000006812 */ /* 0x000fe400078efcff */
[----:B------:R-:W-:Y:S01]  /*d8f40*/  LOP3.LUT P6, RZ, R16, 0x800, RZ, 0xc0, !PT ;  /* 0x0000080010ff7812 */ /* 0x000fe200078cc0ff */
[----:B------:R0:W-:Y:S04]  /*d8f50*/  @P5 STG.E.U8 desc[UR10][R224.64], R2 ;  /* 0x00000002e0005986 */ /* 0x0001e8000c10110a */
[----:B0-----:R-:W4:Y:S01]  /*d8f60*/  LDL.LU R225, [R1+0xc10] ;  /* 0x000c100001e17983 */ /* 0x001f220000300800 */
[----:B------:R-:W-:-:S03]  /*d8f70*/  PRMT R2, R242, 0x7770, RZ ;  /* 0x00007770f2027816 */ /* 0x000fc600000000ff */
[----:B------:R-:W4:Y:S04]  /*d8f80*/  LDL.LU.64 R238, [R1+0x19e0] ;  /* 0x0019e00001ee7983 */ /* 0x000f280000300a00 */
[----:B------:R-:W4:Y:S04]  /*d8f90*/  LDL.LU.64 R236, [R1+0x19e8] ;  /* 0x0019e80001ec7983 */ /* 0x000f280000300a00 */
[----:B------:R0:W-:Y:S01]  /*d8fa0*/  @P6 STG.E.U8 desc[UR10][R230.64], R2 ;  /* 0x00000002e6006986 */ /* 0x0001e2000c10110a */
[----:B------:R-:W-:-:S03]  /*d8fb0*/  LOP3.LUT P6, RZ, R0, 0x40, RZ, 0xc0, !PT ;  /* 0x0000004000ff7812 */ /* 0x000fc600078cc0ff */
[----:B------:R-:W4:Y:S04]  /*d8fc0*/  LDL.LU.64 R234, [R1+0x19f0] ;  /* 0x0019f00001ea7983 */ /* 0x000f280000300a00 */
[----:B------:R-:W4:Y:S01]  /*d8fd0*/  LDL.LU.64 R232, [R1+0x19f8] ;  /* 0x0019f80001e87983 */ /* 0x000f220000300a00 */
[----:B0-----:R-:W-:-:S03]  /*d8fe0*/  PRMT R2, R242, 0x7771, RZ ;  /* 0x00007771f2027816 */ /* 0x001fc600000000ff */
[----:B------:R-:W4:Y:S04]  /*d8ff0*/  LDL.LU R224, [R1+0xc24] ;  /* 0x000c240001e07983 */ /* 0x000f280000300800 */
[----:B------:R0:W-:Y:S01]  /*d9000*/  @P6 STG.E.U8 desc[UR10][R228.64], R2 ;  /* 0x00000002e4006986 */ /* 0x0001e2000c10110a */
[----:B------:R-:W-:-:S03]  /*d9010*/  LOP3.LUT P6, RZ, R0, 0x20, RZ, 0xc0, !PT ;  /* 0x0000002000ff7812 */ /* 0x000fc600078cc0ff */
[----:B------:R-:W4:Y:S04]  /*d9020*/  LDL.LU.64 R230, [R1+0x1a00] ;  /* 0x001a000001e67983 */ /* 0x000f280000300a00 */
[----:B0-----:R-:W4:Y:S01]  /*d9030*/  LDL.LU.64 R228, [R1+0x1a08] ;  /* 0x001a080001e47983 */ /* 0x001f220000300a00 */
[----:B------:R-:W-:-:S05]  /*d9040*/  PRMT R2, R242, 0x7772, RZ ;  /* 0x00007772f2027816 */ /* 0x000fca00000000ff */
[----:B---3--:R0:W-:Y:S04]  /*d9050*/  @P6 STG.E.U8 desc[UR10][R226.64], R2 ;  /* 0x00000002e2006986 */ /* 0x0081e8000c10110a */
[----:B0-----:R-:W3:Y:S01]  /*d9060*/  LDL.LU.64 R226, [R1+0x1a10] ;  /* 0x001a100001e27983 */ /* 0x001ee20000300a00 */
[----:B------:R-:W-:Y:S02]  /*d9070*/  LOP3.LUT P6, RZ, R0, 0x10, RZ, 0xc0, !PT ;  /* 0x0000001000ff7812 */ /* 0x000fe400078cc0ff */
[----:B------:R-:W-:-:S11]  /*d9080*/  PRMT R2, R242, 0x7773, RZ ;  /* 0x00007773f2027816 */ /* 0x000fd600000000ff */
[----:B--2---:R0:W-:Y:S01]  /*d9090*/  @P6 STG.E.U8 desc[UR10][R6.64], R2 ;  /* 0x0000000206006986 */ /* 0x0041e2000c10110a */
[C---:B------:R-:W-:Y:S02]  /*d90a0*/  LOP3.LUT P6, RZ, R0.reuse, 0x8, RZ, 0xc0, !PT ;  /* 0x0000000800ff7812 */ /* 0x040fe400078cc0ff */
[----:B0-----:R-:W-:Y:S01]  /*d90b0*/  PRMT R2, R243, 0x7770, RZ ;  /* 0x00007770f3027816 */ /* 0x001fe200000000ff */
[----:B------:R-:W2:Y:S10]  /*d90c0*/  LDL.LU.64 R6, [R1+0x52a8] ;  /* 0x0052a80001067983 */ /* 0x000eb40000300a00 */
[----:B------:R0:W-:Y:S01]  /*d90d0*/  @P6 STG.E.U8 desc[UR10][R248.64], R2 ;  /* 0x00000002f8006986 */ /* 0x0001e2000c10110a */
[----:B------:R-:W-:-:S02]  /*d90e0*/  LOP3.LUT P6, RZ, R0, 0x4, RZ, 0xc0, !PT ;  /* 0x0000000400ff7812 */ /* 0x000fc400078cc0ff */
[----:B0-----:R-:W-:-:S11]  /*d90f0*/  PRMT R2, R243, 0x7771, RZ ;  /* 0x00007771f3027816 */ /* 0x001fd600000000ff */
[----:B------:R0:W-:Y:S01]  /*d9100*/  @P6 STG.E.U8 desc[UR10][R246.64], R2 ;  /* 0x00000002f6006986 */ /* 0x0001e2000c10110a */
[----:B------:R-:W-:Y:S02]  /*d9110*/  LOP3.LUT P6, RZ, R0, 0x2, RZ, 0xc0, !PT ;  /* 0x0000000200ff7812 */ /* 0x000fe400078cc0ff */
[----:B0-----:R-:W-:-:S11]  /*d9120*/  PRMT R2, R243, 0x7772, RZ ;  /* 0x00007772f3027816 */ /* 0x001fd600000000ff */
[----:B------:R-:W-:Y:S01]  /*d9130*/  @P6 STG.E.U8 desc[UR10][R244.64], R2 ;  /* 0x00000002f4006986 */ /* 0x000fe2000c10110a */
[----:B------:R-:W-:Y:S02]  /*d9140*/  LOP3.LUT P6, RZ, R0, 0x1, RZ, 0xc0, !PT ;  /* 0x0000000100ff7812 */ /* 0x000fe400078cc0ff */
[----:B------:R-:W-:Y:S02]  /*d9150*/  PRMT R0, R243, 0x7773, RZ ;  /* 0x00007773f3007816 */ /* 0x000fe400000000ff */
[----:B------:R-:W-:-:S09]  /*d9160*/  LOP3.LUT P0, RZ, R16, 0x100000, RZ, 0xc0, !PT ;  /* 0x0010000010ff7812 */ /* 0x000fd2000780c0ff */
[----:B------:R4:W-:Y:S01]  /*d9170*/  @P6 STG.E.U8 desc[UR10][R240.64], R0 ;  /* 0x00000000f0006986 */ /* 0x0009e2000c10110a */
[----:B------:R-:W-:Y:S02]  /*d9180*/  LOP3.LUT P6, RZ, R15, 0x80000000, RZ, 0xc0, !PT ;  /* 0x800000000fff7812 */ /* 0x000fe400078cc0ff */
[----:B------:R-:W-:Y:S02]  /*d9190*/  LOP3.LUT P1, RZ, R16, 0x200000, RZ, 0xc0, !PT ;  /* 0x0020000010ff7812 */ /* 0x000fe4000782c0ff */
[----:B----4-:R-:W-:-:S09]  /*d91a0*/  PRMT R0, R225, 0x7770, RZ ;  /* 0x00007770e1007816 */ /* 0x010fd200000000ff */
        /* <DEDUP_REMOVED lines=15> */
[----:B0-----:R-:W-:-:S05]  /*d92a0*/  PRMT R0, R224, 0x7772, RZ ;  /* 0x00007772e0007816 */ /* 0x001fca00000000ff */
[----:B---3--:R0:W-:Y:S04]  /*d92b0*/  @P5 STG.E.U8 desc[UR10][R226.64], R0 ;  /* 0x00000000e2005986 */ /* 0x0081e8000c10110a */
[----:B0-----:R-:W3:Y:S04]  /*d92c0*/  LDL.LU.64 R226, [R1+0x1a18] ;  /* 0x001a180001e27983 */ /* 0x001ee80000300a00 */
[----:B------:R-:W4:Y:S04]  /*d92d0*/  LDL.LU.64 R236, [R1+0x1a20] ;  /* 0x001a200001ec7983 */ /* 0x000f280000300a00 */
[----:B------:R-:W2:Y:S04]  /*d92e0*/  LDL.LU.64 R234, [R1+0x1a28] ;  /* 0x001a280001ea7983 */ /* 0x000ea80000300a00 */
[----:B------:R-:W2:Y:S04]  /*d92f0*/  LDL.LU.64 R232, [R1+0x1a30] ;  /* 0x001a300001e87983 */ /* 0x000ea80000300a00 */
[----:B------:R-:W4:Y:S04]  /*d9300*/  LDL.LU R225, [R1+0xc14] ;  /* 0x000c140001e17983 */ /* 0x000f280000300800 */
[----:B------:R-:W2:Y:S04]  /*d9310*/  LDL.LU.64 R230, [R1+0x1a38] ;  /* 0x001a380001e67983 */ /* 0x000ea80000300a00 */
[----:B------:R-:W2:Y:S01]  /*d9320*/  LDL.LU R240, [R1+0xc28] ;  /* 0x000c280001f07983 */ /* 0x000ea20000300800 */
[----:B------:R-:W-:-:S03]  /*d9330*/  LOP3.LUT P2, RZ, R16, 0x4000000, RZ, 0xc0, !PT ;  /* 0x0400000010ff7812 */ /* 0x000fc6000784c0ff */
[----:B------:R-:W2:Y:S01]  /*d9340*/  LDL.LU.64 R228, [R1+0x1a40] ;  /* 0x001a400001e47983 */ /* 0x000ea20000300a00 */
[----:B------:R-:W-:Y:S02]  /*d9350*/  PRMT R0, R224, 0x7773, RZ ;  /* 0x00007773e0007816 */ /* 0x000fe400000000ff */
[C---:B------:R-:W-:Y:S02]  /*d9360*/  LOP3.LUT P3, RZ, R16.reuse, 0x8000000, RZ, 0xc0, !PT ;  /* 0x0800000010ff7812 */ /* 0x040fe4000786c0ff */
[----:B------:R-:W-:Y:S02]  /*d9370*/  LOP3.LUT P4, RZ, R16, 0x10000000, RZ, 0xc0, !PT ;  /* 0x1000000010ff7812 */ /* 0x000fe4000788c0ff */
        /* <DEDUP_REMOVED lines=13> */
[----:B---3--:R0:W-:Y:S04]  /*d9450*/  @P2 STG.E.U8 desc[UR10][R226.64], R0 ;  /* 0x00000000e2002986 */ /* 0x0081e8000c10110a */
[----:B0-----:R-:W3:Y:S04]  /*d9460*/  LDL.LU.64 R226, [R1+0x1a48] ;  /* 0x001a480001e27983 */ /* 0x001ee80000300a00 */
[----:B------:R-:W3:Y:S04]  /*d9470*/  LDL.LU.64 R248, [R1+0x1a50] ;  /* 0x001a500001f87983 */ /* 0x000ee80000300a00 */
[----:B------:R-:W3:Y:S04]  /*d9480*/  LDL.LU.64 R246, [R1+0x1a58] ;  /* 0x001a580001f67983 */ /* 0x000ee80000300a00 */
[----:B------:R-:W3:Y:S04]  /*d9490*/  LDL.LU R241, [R1+0xc18] ;  /* 0x000c180001f17983 */ /* 0x000ee80000300800 */
[----:B------:R-:W3:Y:S04]  /*d94a0*/  LDL.LU.64 R2, [R1+0x1a60] ;  /* 0x001a600001027983 */ /* 0x000ee80000300a00 */
[----:B------:R-:W3:Y:S04]  /*d94b0*/  LDL.LU.64 R244, [R1+0x1a68] ;  /* 0x001a680001f47983 */ /* 0x000ee80000300a00 */
[----:B------:R-:W3:Y:S01]  /*d94c0*/  LDL.LU.64 R242, [R1+0x1a70] ;  /* 0x001a700001f27983 */ /* 0x000ee20000300a00 */
[----:B----4-:R-:W-:-:S03]  /*d94d0*/  PRMT R0, R225, 0x7770, RZ ;  /* 0x00007770e1007816 */ /* 0x010fc600000000ff */
[----:B------:R-:W4:Y:S04]  /*d94e0*/  LDL.LU R224, [R1+0xc2c] ;  /* 0x000c2c0001e07983 */ /* 0x000f280000300800 */
[----:B------:R-:W4:Y:S04]  /*d94f0*/  LDL.LU.64 R238, [R1+0x1a78] ;  /* 0x001a780001ee7983 */ /* 0x000f280000300a00 */
[----:B------:R0:W-:Y:S02]  /*d9500*/  @P3 STG.E.U8 desc[UR10][R236.64], R0 ;  /* 0x00000000ec003986 */ /* 0x0001e4000c10110a */
[----:B0-----:R-:W-:-:S02]  /*d9510*/  PRMT R0, R225, 0x7771, RZ ;  /* 0x00007771e1007816 */ /* 0x001fc400000000ff */
[----:B------:R-:W4:Y:S04]  /*d9520*/  LDL.LU.64 R236, [R1+0x1a80] ;  /* 0x001a800001ec7983 */ /* 0x000f280000300a00 */
[----:B--2---:R0:W-:Y:S04]  /*d9530*/  @P4 STG.E.U8 desc[UR10][R234.64], R0 ;  /* 0x00000000ea004986 */ /* 0x0041e8000c10110a */
[----:B0-----:R-:W2:Y:S01]  /*d9540*/  LDL.LU.64 R234, [R1+0x1a88] ;  /* 0x001a880001ea7983 */ /* 0x001ea20000300a00 */
[----:B------:R-:W-:-:S04]  /*d9550*/  LOP3.LUT R15, R15, 0xf7ffffff, RZ, 0xc0, !PT ;  /* 0xf7ffffff0f0f7812 */ /* 0x000fc800078ec0ff */
[----:B------:R-:W-:Y:S02]  /*d9560*/  @P6 LOP3.LUT R15, R15, 0x8000000, RZ, 0xfc, !PT ;  /* 0x080000000f0f6812 */ /* 0x000fe400078efcff */
        /* <DEDUP_REMOVED lines=8> */
[----:B------:R-:W-:Y:S02]  /*d95f0*/  LOP3.LUT R15, R15, 0xbfffffff, RZ, 0xc0, !PT ;  /* 0xbfffffff0f0f7812 */ /* 0x000fe400078ec0ff */
[----:B------:R-:W-:-:S09]  /*d9600*/  PRMT R0, R225, 0x7772, RZ ;  /* 0x00007772e1007816 */ /* 0x000fd200000000ff */
[----:B------:R-:W-:Y:S02]  /*d9610*/  @P6 LOP3.LUT R15, R15, 0x40000000, RZ, 0xfc, !PT ;  /* 0x400000000f0f6812 */ /* 0x000fe400078efcff */
[----:B------:R-:W-:Y:S01]  /*d9620*/  LOP3.LUT P6, RZ, R16, 0x40000000, RZ, 0xc0, !PT ;  /* 0x4000000010ff7812 */ /* 0x000fe200078cc0ff */
[----:B------:R0:W-:Y:S02]  /*d9630*/  @P5 STG.E.U8 desc[UR10][R232.64], R0 ;  /* 0x00000000e8005986 */ /* 0x0001e4000c10110a */
[----:B0-----:R-:W-:Y:S02]  /*d9640*/  PRMT R0, R225, 0x7773, RZ ;  /* 0x00007773e1007816 */ /* 0x001fe400000000ff */
[----:B------:R-:W2:Y:S08]  /*d9650*/  LDL.LU.64 R232, [R1+0x1a90] ;  /* 0x001a900001e87983 */ /* 0x000eb00000300a00 */
[----:B------:R0:W-:Y:S01]  /*d9660*/  @P6 STG.E.U8 desc[UR10][R230.64], R0 ;  /* 0x00000000e6006986 */ /* 0x0001e2000c10110a */
[----:B------:R-:W-:-:S03]  /*d9670*/  LOP3.LUT P6, RZ, R15, 0x40000000, RZ, 0xc0, !PT ;  /* 0x400000000fff7812 */ /* 0x000fc600078cc0ff */
[----:B------:R-:W2:Y:S01]  /*d9680*/  LDL.LU R225, [R1+0xc1c] ;  /* 0x000c1c0001e17983 */ /* 0x000ea20000300800 */
[----:B0-----:R-:W-:-:S03]  /*d9690*/  PRMT R0, R240, 0x7770, RZ ;  /* 0x00007770f0007816 */ /* 0x001fc600000000ff */
[----:B------:R-:W2:Y:S06]  /*d96a0*/  LDL.LU.64 R230, [R1+0x1a98] ;  /* 0x001a980001e67983 */ /* 0x000eac0000300a00 */
[----:B------:R0:W-:Y:S01]  /*d96b0*/  @P6 STG.E.U8 desc[UR10][R228.64], R0 ;  /* 0x00000000e4006986 */ /* 0x0001e2000c10110a */
[----:B------:R-:W-:Y:S02]  /*d96c0*/  LOP3.LUT P6, RZ, R15, 0x20000000, RZ, 0xc0, !PT ;  /* 0x200000000fff7812 */ /* 0x000fe400078cc0ff */
[----:B0-----:R-:W-:Y:S01]  /*d96d0*/  PRMT R0, R240, 0x7771, RZ ;  /* 0x00007771f0007816 */ /* 0x001fe200000000ff */
[----:B------:R-:W2:Y:S01]  /*d96e0*/  LDL.LU.64 R228, [R1+0x1aa0] ;  /* 0x001aa00001e47983 */ /* 0x000ea20000300a00 */
[----:B------:R-:W-:-:S02]  /*d96f0*/  LOP3.LUT P0, RZ, R17, 0x80, RZ, 0xc0, !PT ;  /* 0x0000008011ff7812 */ /* 0x000fc4000780c0ff */
[----:B------:R-:W-:-:S07]  /*d9700*/  LOP3.LUT P1, RZ, R17, 0x100, RZ, 0xc0, !PT ;  /* 0x0000010011ff7812 */ /* 0x000fce000782c0ff */
[----:B---3--:R0:W-:Y:S01]  /*d9710*/  @P6 STG.E.U8 desc[UR10][R226.64], R0 ;  /* 0x00000000e2006986 */ /* 0x0081e2000c10110a */
[C---:B------:R-:W-:Y:S02]  /*d9720*/  LOP3.LUT P6, RZ, R15.reuse, 0x10000000, RZ, 0xc0, !PT ;  /* 0x100000000fff7812 */ /* 0x040fe400078cc0ff */
[----:B0-----:R-:W-:Y:S01]  /*d9730*/  PRMT R0, R240, 0x7772, RZ ;  /* 0x00007772f0007816 */ /* 0x001fe200000000ff */
[----:B------:R-:W3:Y:S10]  /*d9740*/  LDL.LU.64 R226, [R1+0x1aa8] ;  /* 0x001aa80001e27983 */ /* 0x000ef40000300a00 */
        /* <DEDUP_REMOVED lines=15> */
[----:B----4-:R0:W-:Y:S02]  /*d9840*/  @P6 STG.E.U8 desc[UR10][R238.64], R0 ;  /* 0x00000000ee006986 */ /* 0x0101e4000c10110a */
[----:B0-----:R-:W-:-:S05]  /*d9850*/  PRMT R0, R224, 0x7770, RZ ;  /* 0x00007770e0007816 */ /* 0x001fca00000000ff */
[----:B------:R0:W-:Y:S02]  /*d9860*/  @P0 STG.E.U8 desc[UR10][R236.64], R0 ;  /* 0x00000000ec000986 */ /* 0x0001e4000c10110a */
[----:B0-----:R-:W-:-:S05]  /*d9870*/  PRMT R0, R224, 0x7771, RZ ;  /* 0x00007771e0007816 */ /* 0x001fca00000000ff */
[----:B--2---:R0:W-:Y:S04]  /*d9880*/  @P1 STG.E.U8 desc[UR10][R234.64], R0 ;  /* 0x00000000ea001986 */ /* 0x0041e8000c10110a */
[----:B0-----:R-:W2:Y:S01]  /*d9890*/  LDL.LU.64 R234, [R1+0x1ab0] ;  /* 0x001ab00001ea7983 */ /* 0x001ea20000300a00 */
[C---:B------:R-:W-:Y:S02]  /*d98a0*/  LOP3.LUT P2, RZ, R17.reuse, 0x200, RZ, 0xc0, !PT ;  /* 0x0000020011ff7812 */ /* 0x040fe4000784c0ff */
[C---:B------:R-:W-:Y:S01]  /*d98b0*/  LOP3.LUT P3, RZ, R17.reuse, 0x400, RZ, 0xc0, !PT ;  /* 0x0000040011ff7812 */ /* 0x040fe2000786c0ff */
[----:B------:R-:W4:Y:S01]  /*d98c0*/  LDL.LU.64 R238, [R1+0x1ab8] ;  /* 0x001ab80001ee7983 */ /* 0x000f220000300a00 */
        /* <DEDUP_REMOVED lines=14> */
[----:B---3--:R0:W-:Y:S04]  /*d99b0*/  @P5 STG.E.U8 desc[UR10][R226.64], R0 ;  /* 0x00000000e2005986 */ /* 0x0081e8000c10110a */
[----:B0-----:R-:W3:Y:S01]  /*d99c0*/  LDL.LU.64 R226, [R1+0x1ad8] ;  /* 0x001ad80001e27983 */ /* 0x001ee20000300a00 */
[----:B------:R-:W-:-:S05]  /*d99d0*/  PRMT R0, R225, 0x7772, RZ ;  /* 0x00007772e1007816 */ /* 0x000fca00000000ff */
[----:B--2---:R0:W-:Y:S04]  /*d99e0*/  @P2 STG.E.U8 desc[UR10][R234.64], R0 ;  /* 0x00000000ea002986 */ /* 0x0041e8000c10110a */
[----:B0-----:R-:W2:Y:S01]  /*d99f0*/  LDL.LU R234, [R1+0xa20] ;  /* 0x000a200001ea7983 */ /* 0x001ea20000300800 */
[----:B------:R-:W-:-:S03]  /*d9a00*/  PRMT R0, R225, 0x7773, RZ ;  /* 0x00007773e1007816 */ /* 0x000fc600000000ff */
[----:B------:R-:W2:Y:S01]  /*d9a10*/  LDL.LU.64 R224, [R1+0x1ae0] ;  /* 0x001ae00001e07983 */ /* 0x000ea20000300a00 */
[----:B------:R-:W-:Y:S02]  /*d9a20*/  LOP3.LUT P6, RZ, R17, 0x2000000, RZ, 0xc0, !PT ;  /* 0x0200000011ff7812 */ /* 0x000fe400078cc0ff */
        /* <DEDUP_REMOVED lines=18> */
[----:B----4-:R0:W-:Y:S10]  /*d9b50*/  @P3 STG.E.U8 desc[UR10][R238.64], R0 ;  /* 0x00000000ee003986 */ /* 0x0101f4000c10110a */
[----:B------:R-:W-:-:S02]  /*d9b60*/  @P6 LOP3.LUT R15, R15, 0x80000, RZ, 0xfc, !PT ;  /* 0x000800000f0f6812 */ /* 0x000fc400078efcff */
[----:B------:R-:W-:Y:S02]  /*d9b70*/  LOP3.LUT P6, RZ, R17, 0x100000, RZ, 0xc0, !PT ;  /* 0x0010000011ff7812 */ /* 0x000fe400078cc0ff */
[----:B------:R-:W-:Y:S02]  /*d9b80*/  LOP3.LUT R15, R15, 0xffefffff, RZ, 0xc0, !PT ;  /* 0xffefffff0f0f7812 */ /* 0x000fe400078ec0ff */
[----:B0-----:R-:W-:-:S05]  /*d9b90*/  PRMT R0, R231, 0x7770, RZ ;  /* 0x00007770e7007816 */ /* 0x001fca00000000ff */
[----:B------:R0:W-:Y:S04]  /*d9ba0*/  @P4 STG.E.U8 desc[UR10][R228.64], R0 ;  /* 0x00000000e4004986 */ /* 0x0001e8000c10110a */
[----:B------:R-:W-:Y:S02]  /*d9bb0*/  @P6 LOP3.LUT R15, R15, 0x100000, RZ, 0xfc, !PT ;  /* 0x001000000f0f6812 */ /* 0x000fe400078efcff */
[----:B------:R-:W-:Y:S01]  /*d9bc0*/  LOP3.LUT P6, RZ, R17, 0x80000, RZ, 0xc0, !PT ;  /* 0x0008000011ff7812 */ /* 0x000fe200078cc0ff */
[----:B0-----:R-:W4:Y:S01]  /*d9bd0*/  LDL.LU R228, [R1+0xc04] ;  /* 0x000c040001e47983 */ /* 0x001f220000300800 */
[----:B------:R-:W-:-:S03]  /*d9be0*/  LOP3.LUT R15, R15, 0xffdfffff, RZ, 0xc0, !PT ;  /* 0xffdfffff0f0f7812 */ /* 0x000fc600078ec0ff */
[----:B------:R-:W4:Y:S08]  /*d9bf0*/  LDL.LU.64 R244, [R1+0x1b00] ;  /* 0x001b000001f47983 */ /* 0x000f300000300a00 */
[----:B------:R-:W-:Y:S01]  /*d9c00*/  @P6 LOP3.LUT R15, R15, 0x200000, RZ, 0xfc, !PT ;  /* 0x002000000f0f6812 */ /* 0x000fe200078efcff */
[----:B------:R-:W4:Y:S01]  /*d9c10*/  LDL.LU.64 R242, [R1+0x1b08] ;  /* 0x001b080001f27983 */ /* 0x000f220000300a00 */
[----:B------:R-:W-:-:S02]  /*d9c20*/  LOP3.LUT P6, RZ, R17, 0x40000, RZ, 0xc0, !PT ;  /* 0x0004000011ff7812 */ /* 0x000fc400078cc0ff */
[----:B------:R-:W-:Y:S01]  /*d9c30*/  LOP3.LUT P5, RZ, R17, 0x10000, RZ, 0xc0, !PT ;  /* 0x0001000011ff7812 */ /* 0x000fe200078ac0ff */
[----:B------:R-:W4:Y:S01]  /*d9c40*/  LDL.LU R229, [R1+0xa24] ;  /* 0x000a240001e57983 */ /* 0x000f220000300800 */
[----:B------:R-:W-:Y:S02]  /*d9c50*/  LOP3.LUT R15, R15, 0xffbfffff, RZ, 0xc0, !PT ;  /* 0xffbfffff0f0f7812 */ /* 0x000fe400078ec0ff */
[----:B------:R-:W-:Y:S01]  /*d9c60*/  PRMT R0, R231, 0x7771, RZ ;  /* 0x00007771e7007816 */ /* 0x000fe200000000ff */
[----:B------:R-:W4:Y:S04]  /*d9c70*/  LDL.LU.64 R240, [R1+0x1b10] ;  /* 0x001b100001f07983 */ /* 0x000f280000300a00 */
[----:B------:R-:W4:Y:S02]  /*d9c80*/  LDL.LU.64 R238, [R1+0x1b18] ;  /* 0x001b180001ee7983 */ /* 0x000f240000300a00 */
[----:B------:R-:W-:-:S02]  /*d9c90*/  @P6 LOP3.LUT R15, R15, 0x400000, RZ, 0xfc, !PT ;  /* 0x004000000f0f6812 */ /* 0x000fc400078efcff */
[----:B------:R-:W-:Y:S01]  /*d9ca0*/  LOP3.LUT P6, RZ, R17, 0x20000, RZ, 0xc0, !PT ;  /* 0x0002000011ff7812 */ /* 0x000fe200078cc0ff */
[----:B------:R0:W-:Y:S02]  /*d9cb0*/  @P5 STG.E.U8 desc[UR10][R236.64], R0 ;  /* 0x00000000ec005986 */ /* 0x0001e4000c10110a */
[----:B0-----:R-:W-:Y:S02]  /*d9cc0*/  PRMT R0, R231, 0x7772, RZ ;  /* 0x00007772e7007816 */ /* 0x001fe400000000ff */
[----:B------:R-:W4:Y:S08]  /*d9cd0*/  LDL.LU.64 R236, [R1+0x1b20] ;  /* 0x001b200001ec7983 */ /* 0x000f300000300a00 */
[----:B------:R0:W-:Y:S01]  /*d9ce0*/  @P6 STG.E.U8 desc[UR10][R232.64], R0 ;  /* 0x00000000e8006986 */ /* 0x0001e2000c10110a */
[----:B------:R-:W-:-:S02]  /*d9cf0*/  LOP3.LUT P6, RZ, R15, 0x400000, RZ, 0xc0, !PT ;  /* 0x004000000fff7812 */ /* 0x000fc400078cc0ff */
[----:B0-----:R-:W-:Y:S01]  /*d9d00*/  PRMT R0, R231, 0x7773, RZ ;  /* 0x00007773e7007816 */ /* 0x001fe200000000ff */
[----:B------:R-:W4:Y:S04]  /*d9d10*/  LDL.LU.64 R232, [R1+0x1b28] ;  /* 0x001b280001e87983 */ /* 0x000f280000300a00 */
[----:B------:R-:W4:Y:S06]  /*d9d20*/  LDL.LU.64 R230, [R1+0x1b30] ;  /* 0x001b300001e67983 */ /* 0x000f2c0000300a00 */
[----:B---3--:R0:W-:Y:S01]  /*d9d30*/  @P6 STG.E.U8 desc[UR10][R226.64], R0 ;  /* 0x00000000e2006986 */ /* 0x0081e2000c10110a */
[----:B------:R-:W-:-:S03]  /*d9d40*/  LOP3.LUT P6, RZ, R15, 0x200000, RZ, 0xc0, !PT ;  /* 0x002000000fff7812 */ /* 0x000fc600078cc0ff */
[----:B0-----:R-:W3:Y:S04]  /*d9d50*/  LDL.LU.64 R226, [R1+0x1b38] ;  /* 0x001b380001e27983 */ /* 0x001ee80000300a00 */
[----:B------:R-:W3:Y:S01]  /*d9d60*/  LDL.LU R235, [R1+0xc08] ;  /* 0x000c080001eb7983 */ /* 0x000ee20000300800 */
        /* <DEDUP_REMOVED lines=13> */
[----:B------:R-:W-:Y:S02]  /*d9e40*/  LOP3.LUT P0, RZ, R17, 0x4000000, RZ, 0xc0, !PT ;  /* 0x0400000011ff7812 */ /* 0x000fe4000780c0ff */
[----:B----4-:R-:W-:-:S09]  /*d9e50*/  PRMT R0, R228, 0x7770, RZ ;  /* 0x00007770e4007816 */ /* 0x010fd200000000ff */
[----:B------:R0:W-:Y:S01]  /*d9e60*/  @P6 STG.E.U8 desc[UR10][R244.64], R0 ;  /* 0x00000000f4006986 */ /* 0x0001e2000c10110a */
[----:B------:R-:W-:Y:S02]  /*d9e70*/  LOP3.LUT P6, RZ, R15, 0x10000, RZ, 0xc0, !PT ;  /* 0x000100000fff7812 */ /* 0x000fe400078cc0ff */
[----:B0-----:R-:W-:-:S11]  /*d9e80*/  PRMT R0, R228, 0x7771, RZ ;  /* 0x00007771e4007816 */ /* 0x001fd600000000ff */
[----:B------:R0:W-:Y:S01]  /*d9e90*/  @P6 STG.E.U8 desc[UR10][R242.64], R0 ;  /* 0x00000000f2006986 */ /* 0x0001e2000c10110a */
[----:B------:R-:W-:Y:S02]  /*d9ea0*/  LOP3.LUT P6, RZ, R15, 0x8000, RZ, 0xc0, !PT ;  /* 0x000080000fff7812 */ /* 0x000fe400078cc0ff */
[----:B------:R-:W-:Y:S02]  /*d9eb0*/  LOP3.LUT P1, RZ, R17, 0x8000000, RZ, 0xc0, !PT ;  /* 0x0800000011ff7812 */ /* 0x000fe4000782c0ff */
[----:B0-----:R-:W-:-:S09]  /*d9ec0*/  PRMT R0, R228, 0x7772, RZ ;  /* 0x00007772e4007816 */ /* 0x001fd200000000ff */
        /* <DEDUP_REMOVED lines=14> */
[----:B---3--:R0:W-:Y:S02]  /*d9fb0*/  @P4 STG.E.U8 desc[UR10][R226.64], R0 ;  /* 0x00000000e2004986 */ /* 0x0081e4000c10110a */
        /* <DEDUP_REMOVED lines=10> */
[----:B------:R-:W-:Y:S02]  /*da060*/  LOP3.LUT R15, R15, 0xffffff7f, RZ, 0xc0, !PT ;  /* 0xffffff7f0f0f7812 */ /* 0x000fe400078ec0ff */
[----:B------:R-:W-:Y:S02]  /*da070*/  LOP3.LUT P2, RZ, R18, 0x1, RZ, 0xc0, !PT ;  /* 0x0000000112ff7812 */ /* 0x000fe4000784c0ff */
[----:B------:R-:W-:-:S07]  /*da080*/  PRMT R0, R235, 0x7771, RZ ;  /* 0x00007771eb007816 */ /* 0x000fce00000000ff */
        /* <DEDUP_REMOVED lines=10> */
[C---:B------:R-:W-:Y:S02]  /*da130*/  LOP3.LUT P6, RZ, R18.reuse, 0x100, RZ, 0xc0, !PT ;  /* 0x0000010012ff7812 */ /* 0x040fe400078cc0ff */
[----:B------:R-:W-:Y:S02]  /*da140*/  LOP3.LUT R15, R15, 0xfffff7ff, RZ, 0xc0, !PT ;  /* 0xfffff7ff0f0f7812 */ /* 0x000fe400078ec0ff */
[----:B------:R-:W-:-:S09]  /*da150*/  LOP3.LUT P3, RZ, R18, 0x2, RZ, 0xc0, !PT ;  /* 0x0000000212ff7812 */ /* 0x000fd2000786c0ff */
[----:B------:R-:W-:Y:S02]  /*da160*/  @P6 LOP3.LUT R15, R15, 0x800, RZ, 0xfc, !PT ;  /* 0x000008000f0f6812 */ /* 0x000fe400078efcff */
[C---:B------:R-:W-:Y:S02]  /*da170*/  LOP3.LUT P6, RZ, R18.reuse, 0x80, RZ, 0xc0, !PT ;  /* 0x0000008012ff7812 */ /* 0x040fe400078cc0ff */
[----:B------:R-:W-:Y:S02]  /*da180*/  LOP3.LUT P4, RZ, R18, 0x4, RZ, 0xc0, !PT ;  /* 0x0000000412ff7812 */ /* 0x000fe4000788c0ff */
[----:B------:R-:W-:-:S09]  /*da190*/  LOP3.LUT R15, R15, 0xffffefff, RZ, 0xc0, !PT ;  /* 0xffffefff0f0f7812 */ /* 0x000fd200078ec0ff */
[----:B------:R-:W-:Y:S02]  /*da1a0*/  @P6 LOP3.LUT R15, R15, 0x1000, RZ, 0xfc, !PT ;  /* 0x000010000f0f6812 */ /* 0x000fe400078efcff */
[C---:B------:R-:W-:Y:S02]  /*da1b0*/  LOP3.LUT P6, RZ, R18.reuse, 0x40, RZ, 0xc0, !PT ;  /* 0x0000004012ff7812 */ /* 0x040fe400078cc0ff */
[----:B------:R-:W-:Y:S02]  /*da1c0*/  LOP3.LUT R15, R15, 0xffffdfff, RZ, 0xc0, !PT ;  /* 0xffffdfff0f0f7812 */ /* 0x000fe400078ec0ff */
[----:B------:R-:W-:-:S09]  /*da1d0*/  LOP3.LUT P5, RZ, R18, 0x8, RZ, 0xc0, !PT ;  /* 0x0000000812ff7812 */ /* 0x000fd200078ac0ff */
        /* <DEDUP_REMOVED lines=8> */
[----:B------:R-:W2:Y:S04]  /*da260*/  LDL.LU.64 R248, [R1+0x1b80] ;  /* 0x001b800001f87983 */ /* 0x000ea80000300a00 */
[----:B------:R-:W2:Y:S04]  /*da270*/  LDL.LU.64 R246, [R1+0x1b88] ;  /* 0x001b880001f67983 */ /* 0x000ea80000300a00 */
[----:B------:R-:W2:Y:S01]  /*da280*/  LDL.LU.64 R2, [R1+0x1b90] ;  /* 0x001b900001027983 */ /* 0x000ea20000300a00 */
[----:B------:R-:W-:-:S03]  /*da290*/  PRMT R0, R235, 0x7772, RZ ;  /* 0x00007772eb007816 */ /* 0x000fc600000000ff */
[----:B------:R-:W2:Y:S04]  /*da2a0*/  LDL.LU.64 R242, [R1+0x1b98] ;  /* 0x001b980001f27983 */ /* 0x000ea80000300a00 */
[----:B---3--:R0:W-:Y:S02]  /*da2b0*/  @P3 STG.E.U8 desc[UR10][R236.64], R0 ;  /* 0x00000000ec003986 */ /* 0x0081e4000c10110a */
[----:B0-----:R-:W-:-:S05]  /*da2c0*/  PRMT R0, R235, 0x7773, RZ ;  /* 0x00007773eb007816 */ /* 0x001fca00000000ff */
[----:B----4-:R0:W-:Y:S04]  /*da2d0*/  @P4 STG.E.U8 desc[UR10][R226.64], R0 ;  /* 0x00000000e2004986 */ /* 0x0101e8000c10110a */
[----:B0-----:R-:W3:Y:S04]  /*da2e0*/  LDL.LU R226, [R1+0xa2c] ;  /* 0x000a2c0001e27983 */ /* 0x001ee80000300800 */
[----:B------:R-:W4:Y:S04]  /*da2f0*/  LDL.LU.64 R240, [R1+0x1ba0] ;  /* 0x001ba00001f07983 */ /* 0x000f280000300a00 */
[----:B------:R-:W4:Y:S01]  /*da300*/  LDL.LU.64 R238, [R1+0x1ba8] ;  /* 0x001ba80001ee7983 */ /* 0x000f220000300a00 */
[----:B------:R-:W-:-:S03]  /*da310*/  PRMT R0, R244, 0x7770, RZ ;  /* 0x00007770f4007816 */ /* 0x000fc600000000ff */
[----:B------:R-:W4:Y:S04]  /*da320*/  LDL.LU R227, [R1+0xa10] ;  /* 0x000a100001e37983 */ /* 0x000f280000300800 */
        /* <DEDUP_REMOVED lines=9> */
[----:B------:R0:W-:Y:S04]  /*da3c0*/  @P6 STG.E.U8 desc[UR10][R228.64], R0 ;  /* 0x00000000e4006986 */ /* 0x0001e8000c10110a */
[----:B0-----:R-:W4:Y:S01]  /*da3d0*/  LDL.LU.64 R228, [R1+0x1bd0] ;  /* 0x001bd00001e47983 */ /* 0x001f220000300a00 */
[----:B------:R-:W-:-:S02]  /*da3e0*/  LOP3.LUT P6, RZ, R15, 0x2000, RZ, 0xc0, !PT ;  /* 0x000020000fff7812 */ /* 0x000fc400078cc0ff */
[----:B------:R-:W-:Y:S02]  /*da3f0*/  PRMT R0, R244, 0x7773, RZ ;  /* 0x00007773f4007816 */ /* 0x000fe400000000ff */
[C---:B------:R-:W-:Y:S02]  /*da400*/  LOP3.LUT P0, RZ, R18.reuse, 0x2000, RZ, 0xc0, !PT ;  /* 0x0000200012ff7812 */ /* 0x040fe4000780c0ff */
[C---:B------:R-:W-:Y:S02]  /*da410*/  LOP3.LUT P1, RZ, R18.reuse, 0x4000, RZ, 0xc0, !PT ;  /* 0x0000400012ff7812 */ /* 0x040fe4000782c0ff */
[C---:B------:R-:W-:Y:S02]  /*da420*/  LOP3.LUT P2, RZ, R18.reuse, 0x8000, RZ, 0xc0, !PT ;  /* 0x0000800012ff7812 */ /* 0x040fe4000784c0ff */
[C---:B------:R-:W-:Y:S02]  /*da430*/  LOP3.LUT P3, RZ, R18.reuse, 0x10000, RZ, 0xc0, !PT ;  /* 0x0001000012ff7812 */ /* 0x040fe4000786c0ff */
[----:B------:R-:W-:Y:S01]  /*da440*/  LOP3.LUT P4, RZ, R18, 0x20000, RZ, 0xc0, !PT ;  /* 0x0002000012ff7812 */ /* 0x000fe2000788c0ff */
[----:B--2---:R0:W-:Y:S01]  /*da450*/  @P6 STG.E.U8 desc[UR10][R224.64], R0 ;  /* 0x00000000e0006986 */ /* 0x0041e2000c10110a */
[----:B------:R-:W-:-:S02]  /*da460*/  LOP3.LUT P6, RZ, R15, 0x1000, RZ, 0xc0, !PT ;  /* 0x000010000fff7812 */ /* 0x000fc400078cc0ff */
        /* <DEDUP_REMOVED lines=28> */
[----:B0-----:R-:W-:Y:S02]  /*da630*/  PRMT R0, R227, 0x7773, RZ ;  /* 0x00007773e3007816 */ /* 0x001fe400000000ff */
[----:B------:R-:W3:Y:S04]  /*da640*/  LDL.LU.64 R226, [R1+0x1be0] ;  /* 0x001be00001e27983 */ /* 0x000ee80000300a00 */
[----:B------:R-:W4:Y:S04]  /*da650*/  LDL.LU.64 R236, [R1+0x1be8] ;  /* 0x001be80001ec7983 */ /* 0x000f280000300a00 */
[----:B------:R-:W4:Y:S04]  /*da660*/  LDL.LU.64 R234, [R1+0x1bf0] ;  /* 0x001bf00001ea7983 */ /* 0x000f280000300a00 */
[----:B------:R-:W3:Y:S01]  /*da670*/  LDL.LU R233, [R1+0xa00] ;  /* 0x000a000001e97983 */ /* 0x000ee20000300800 */
[----:B------:R-:W-:-:S02]  /*da680*/  LOP3.LUT P5, RZ, R18, 0x40000, RZ, 0xc0, !PT ;  /* 0x0004000012ff7812 */ /* 0x000fc400078ac0ff */
[----:B------:R-:W-:-:S11]  /*da690*/  LOP3.LUT P2, RZ, R18, 0x80000, RZ, 0xc0, !PT ;  /* 0x0008000012ff7812 */ /* 0x000fd6000784c0ff */
[----:B--2---:R0:W-:Y:S04]  /*da6a0*/  @P5 STG.E.U8 desc[UR10][R224.64], R0 ;  /* 0x00000000e0005986 */ /* 0x0041e8000c10110a */
[----:B0-----:R-:W2:Y:S04]  /*da6b0*/  LDL.LU.64 R224, [R1+0x1bf8] ;  /* 0x001bf80001e07983 */ /* 0x001ea80000300a00 */
[----:B------:R-:W2:Y:S04]  /*da6c0*/  LDL.LU.64 R230, [R1+0x1c00] ;  /* 0x001c000001e67983 */ /* 0x000ea80000300a00 */
[----:B------:R-:W2:Y:S04]  /*da6d0*/  LDL.LU.64 R228, [R1+0x1c08] ;  /* 0x001c080001e47983 */ /* 0x000ea80000300a00 */
[----:B------:R-:W2:Y:S01]  /*da6e0*/  LDL.LU R242, [R1+0xa14] ;  /* 0x000a140001f27983 */ /* 0x000ea20000300800 */
[----:B------:R-:W-:-:S02]  /*da6f0*/  LOP3.LUT P6, RZ, R18, 0x80000000, RZ, 0xc0, !PT ;  /* 0x8000000012ff7812 */ /* 0x000fc400078cc0ff */
[----:B------:R-:W-:Y:S02]  /*da700*/  LOP3.LUT R16, R16, 0x7fffffff, RZ, 0xc0, !PT ;  /* 0x7fffffff10107812 */ /* 0x000fe400078ec0ff */
[----:B---3--:R-:W-:-:S05]  /*da710*/  PRMT R0, R233, 0x7770, RZ ;  /* 0x00007770e9007816 */ /* 0x008fca00000000ff */
[----:B------:R0:W-:Y:S04]  /*da720*/  @P2 STG.E.U8 desc[UR10][R226.64], R0 ;  /* 0x00000000e2002986 */ /* 0x0001e8000c10110a */
[----:B0-----:R-:W3:Y:S01]  /*da730*/  LDL.LU.64 R226, [R1+0x1c10] ;  /* 0x001c100001e27983 */ /* 0x001ee20000300a00 */
[----:B------:R-:W-:Y:S02]  /*da740*/  @P6 LOP3.LUT R16, R16, 0x80000000, RZ, 0xfc, !PT ;  /* 0x8000000010106812 */ /* 0x000fe400078efcff */
[----:B------:R-:W-:Y:S01]  /*da750*/  LOP3.LUT P6, RZ, R18, 0x40000000, RZ, 0xc0, !PT ;  /* 0x4000000012ff7812 */ /* 0x000fe200078cc0ff */
[----:B------:R-:W3:Y:S01]  /*da760*/  LDL.LU.64 R248, [R1+0x1c18] ;  /* 0x001c180001f87983 */ /* 0x000ee20000300a00 */
[----:B------:R-:W-:-:S03]  /*da770*/  LOP3.LUT R15, R15, 0xfffffffe, RZ, 0xc0, !PT ;  /* 0xfffffffe0f0f7812 */ /* 0x000fc600078ec0ff */
[----:B------:R-:W3:Y:S04]  /*da780*/  LDL.LU.64 R246, [R1+0x1c20] ;  /* 0x001c200001f67983 */ /* 0x000ee80000300a00 */
[----:B------:R-:W3:Y:S04]  /*da790*/  LDL.LU R243, [R1+0xa04] ;  /* 0x000a040001f37983 */ /* 0x000ee80000300800 */
[----:B------:R-:W-:Y:S01]  /*da7a0*/  @P6 LOP3.LUT R15, R15, 0x1, RZ, 0xfc, !PT ;  /* 0x000000010f0f6812 */ /* 0x000fe200078efcff */
[----:B------:R-:W3:Y:S01]  /*da7b0*/  LDL.LU.64 R2, [R1+0x1c28] ;  /* 0x001c280001027983 */ /* 0x000ee20000300a00 */
[----:B------:R-:W-:-:S02]  /*da7c0*/  LOP3.LUT P6, RZ, R18, 0x20000000, RZ, 0xc0, !PT ;  /* 0x2000000012ff7812 */ /* 0x000fc400078cc0ff */
[----:B------:R-:W-:Y:S01]  /*da7d0*/  LOP3.LUT R15, R15, 0xfffffffd, RZ, 0xc0, !PT ;  /* 0xfffffffd0f0f7812 */ /* 0x000fe200078ec0ff */
[----:B------:R-:W3:Y:S01]  /*da7e0*/  LDL.LU.64 R244, [R1+0x1c30] ;  /* 0x001c300001f47983 */ /* 0x000ee20000300a00 */
[C---:B------:R-:W-:Y:S02]  /*da7f0*/  LOP3.LUT P3, RZ, R18.reuse, 0x100000, RZ, 0xc0, !PT ;  /* 0x0010000012ff7812 */ /* 0x040fe4000786c0ff */
[----:B------:R-:W-:Y:S01]  /*da800*/  LOP3.LUT P4, RZ, R18, 0x200000, RZ, 0xc0, !PT ;  /* 0x0020000012ff7812 */ /* 0x000fe2000788c0ff */
[----:B------:R-:W3:Y:S06]  /*da810*/  LDL.LU.64 R240, [R1+0x1c38] ;  /* 0x001c380001f07983 */ /* 0x000eec0000300a00 */
[----:B------:R-:W-:-:S02]  /*da820*/  @P6 LOP3.LUT R15, R15, 0x2, RZ, 0xfc, !PT ;  /* 0x000000020f0f6812 */ /* 0x000fc400078efcff */
        /* <DEDUP_REMOVED lines=11> */
[----:B------:R-:W-:Y:S02]  /*da8e0*/  PRMT R0, R233, 0x7771, RZ ;  /* 0x00007771e9007816 */ /* 0x000fe400000000ff */
[----:B------:R-:W-:-:S03]  /*da8f0*/  LOP3.LUT P5, RZ, R18, 0x400000, RZ, 0xc0, !PT ;  /* 0x0040000012ff7812 */ /* 0x000fc600078ac0ff */
[----:B----4-:R0:W-:Y:S04]  /*da900*/  @P3 STG.E.U8 desc[UR10][R236.64], R0 ;  /* 0x00000000ec003986 */ /* 0x0101e8000c10110a */
[----:B------:R-:W-:Y:S02]  /*da910*/  @P6 LOP3.LUT R15, R15, 0x20, RZ, 0xfc, !PT ;  /* 0x000000200f0f6812 */ /* 0x000fe400078efcff */
[----:B------:R-:W-:Y:S02]  /*da920*/  LOP3.LUT P6, RZ, R18, 0x1000000, RZ, 0xc0, !PT ;  /* 0x0100000012ff7812 */ /* 0x000fe400078cc0ff */
[----:B0-----:R-:W-:Y:S02]  /*da930*/  PRMT R0, R233, 0x7772, RZ ;  /* 0x00007772e9007816 */ /* 0x001fe400000000ff */
[----:B------:R-:W-:-:S03]  /*da940*/  LOP3.LUT R15, R15, 0xffffffbf, RZ, 0xc0, !PT ;  /* 0xffffffbf0f0f7812 */ /* 0x000fc600078ec0ff */
[----:B------:R0:W-:Y:S06]  /*da950*/  @P4 STG.E.U8 desc[UR10][R234.64], R0 ;  /* 0x00000000ea004986 */ /* 0x0001ec000c10110a */
[----:B------:R-:W-:Y:S02]  /*da960*/  @P6 LOP3.LUT R15, R15, 0x40, RZ, 0xfc, !PT ;  /* 0x000000400f0f6812 */ /* 0x000fe400078efcff */
[----:B------:R-:W-:Y:S02]  /*da970*/  LOP3.LUT P6, RZ, R18, 0x800000, RZ, 0xc0, !PT ;  /* 0x0080000012ff7812 */ /* 0x000fe400078cc0ff */
[----:B0-----:R-:W-:-:S05]  /*da980*/  PRMT R0, R233, 0x7773, RZ ;  /* 0x00007773e9007816 */ /* 0x001fca00000000ff */
[----:B--2---:R0:W-:Y:S04]  /*da990*/  @P5 STG.E.U8 desc[UR10][R224.64], R0 ;  /* 0x00000000e0005986 */ /* 0x0041e8000c10110a */
[----:B0-----:R-:W2:Y:S01]  /*da9a0*/  LDL.LU R225, [R1+0xa18] ;  /* 0x000a180001e17983 */ /* 0x001ea20000300800 */
        /* <DEDUP_REMOVED lines=37> */
[----:B--2---:R-:W-:-:S05]  /*dac00*/  PRMT R0, R225, 0x7770, RZ ;  /* 0x00007770e1007816 */ /* 0x004fca00000000ff */
[----:B----4-:R0:W-:Y:S02]  /*dac10*/  @P6 STG.E.U8 desc[UR10][R238.64], R0 ;  /* 0x00000000ee006986 */ /* 0x0101e4000c10110a */
[----:B0-----:R-:W-:-:S05]  /*dac20*/  PRMT R0, R225, 0x7771, RZ ;  /* 0x00007771e1007816 */ /* 0x001fca00000000ff */
[----:B------:R0:W-:Y:S02]  /*dac30*/  @P0 STG.E.U8 desc[UR10][R236.64], R0 ;  /* 0x00000000ec000986 */ /* 0x0001e4000c10110a */
        /* <DEDUP_REMOVED lines=8> */
[----:B------:R0:W-:Y:S02]  /*dacc0*/  @P4 STG.E.U8 desc[UR10][R228.64], R0 ;  /* 0x00000000e4004986 */ /* 0x0001e4000c10110a */
[----:B0-----:R-:W-:-:S05]  /*dacd0*/  PRMT R0, R224, 0x7772, RZ ;  /* 0x00007772e0007816 */ /* 0x001fca00000000ff */
[----:B---3--:R0:W-:Y:S04]  /*dace0*/  @P5 STG.E.U8 desc[UR10][R226.64], R0 ;  /* 0x00000000e2005986 */ /* 0x0081e8000c10110a */
[----:B0-----:R-:W2:Y:S04]  /*dacf0*/  LDL.LU.64 R226, [R1+0x1c78] ;  /* 0x001c780001e27983 */ /* 0x001ea80000300a00 */
[----:B------:R-:W3:Y:S04]  /*dad00*/  LDL.LU.64 R236, [R1+0x1c80] ;  /* 0x001c800001ec7983 */ /* 0x000ee80000300a00 */
[----:B------:R-:W4:Y:S04]  /*dad10*/  LDL.LU.64 R234, [R1+0x1c88] ;  /* 0x001c880001ea7983 */ /* 0x000f280000300a00 */
[----:B------:R-:W4:Y:S04]  /*dad20*/  LDL.LU.64 R232, [R1+0x1c90] ;  /* 0x001c900001e87983 */ /* 0x000f280000300a00 */
[----:B------:R-:W3:Y:S04]  /*dad30*/  LDL.LU R225, [R1+0xa1c] ;  /* 0x000a1c0001e17983 */ /* 0x000ee80000300800 */
[----:B------:R-:W4:Y:S04]  /*dad40*/  LDL.LU.64 R230, [R1+0x1c98] ;  /* 0x001c980001e67983 */ /* 0x000f280000300a00 */
[----:B------:R-:W4:Y:S01]  /*dad50*/  LDL.LU R240, [R1+0xa0c] ;  /* 0x000a0c0001f07983 */ /* 0x000f220000300800 */
[----:B------:R-:W-:-:S03]  /*dad60*/  LOP3.LUT P2, RZ, R19, 0x40, RZ, 0xc0, !PT ;  /* 0x0000004013ff7812 */ /* 0x000fc6000784c0ff */
[----:B------:R-:W4:Y:S01]  /*dad70*/  LDL.LU.64 R228, [R1+0x1ca0] ;  /* 0x001ca00001e47983 */ /* 0x000f220000300a00 */
[----:B------:R-:W-:Y:S02]  /*dad80*/  PRMT R0, R224, 0x7773, RZ ;  /* 0x00007773e0007816 */ /* 0x000fe400000000ff */
[C---:B------:R-:W-:Y:S02]  /*dad90*/  LOP3.LUT P3, RZ, R19.reuse, 0x80, RZ, 0xc0, !PT ;  /* 0x0000008013ff7812 */ /* 0x040fe4000786c0ff */
[C---:B------:R-:W-:Y:S02]  /*dada0*/  LOP3.LUT P4, RZ, R19.reuse, 0x100, RZ, 0xc0, !PT ;  /* 0x0000010013ff7812 */ /* 0x040fe4000788c0ff */
        /* <DEDUP_REMOVED lines=15> */
[----:B------:R-:W2:Y:S04]  /*daea0*/  LDL.LU.64 R248, [R1+0x1cb0] ;  /* 0x001cb00001f87983 */ /* 0x000ea80000300a00 */
[----:B------:R-:W2:Y:S04]  /*daeb0*/  LDL.LU.64 R246, [R1+0x1cb8] ;  /* 0x001cb80001f67983 */ /* 0x000ea80000300a00 */
[----:B------:R-:W2:Y:S04]  /*daec0*/  LDL.LU R241, [R1+0x860] ;  /* 0x0008600001f17983 */ /* 0x000ea80000300800 */
[----:B------:R-:W2:Y:S04]  /*daed0*/  LDL.LU.64 R2, [R1+0x1cc0] ;  /* 0x001cc00001027983 */ /* 0x000ea80000300a00 */
[----:B------:R-:W2:Y:S04]  /*daee0*/  LDL.LU.64 R244, [R1+0x1cc8] ;  /* 0x001cc80001f47983 */ /* 0x000ea80000300a00 */
[----:B------:R-:W2:Y:S01]  /*daef0*/  LDL.LU.64 R242, [R1+0x1cd0] ;  /* 0x001cd00001f27983 */ /* 0x000ea20000300a00 */
[----:B---3--:R-:W-:-:S03]  /*daf00*/  PRMT R0, R225, 0x7770, RZ ;  /* 0x00007770e1007816 */ /* 0x008fc600000000ff */
[----:B------:R-:W3:Y:S04]  /*daf10*/  LDL.LU R224, [R1+0x850] ;  /* 0x0008500001e07983 */ /* 0x000ee80000300800 */
[----:B------:R-:W3:Y:S04]  /*daf20*/  LDL.LU.64 R238, [R1+0x1cd8] ;  /* 0x001cd80001ee7983 */ /* 0x000ee80000300a00 */
[----:B------:R0:W-:Y:S02]  /*daf30*/  @P3 STG.E.U8 desc[UR10][R236.64], R0 ;  /* 0x00000000ec003986 */ /* 0x0001e4000c10110a */
[----:B0-----:R-:W-:-:S02]  /*daf40*/  PRMT R0, R225, 0x7771, RZ ;  /* 0x00007771e1007816 */ /* 0x001fc400000000ff */
[----:B------:R-:W3:Y:S04]  /*daf50*/  LDL.LU.64 R236, [R1+0x1ce8] ;  /* 0x001ce80001ec7983 */ /* 0x000ee80000300a00 */
[----:B----4-:R0:W-:Y:S04]  /*daf60*/  @P4 STG.E.U8 desc[UR10][R234.64], R0 ;  /* 0x00000000ea004986 */ /* 0x0101e8000c10110a */
[----:B0-----:R-:W4:Y:S01]  /*daf70*/  LDL.LU.64 R234, [R1+0x1cf0] ;  /* 0x001cf00001ea7983 */ /* 0x001f220000300a00 */
[----:B------:R-:W-:-:S04]  /*daf80*/  LOP3.LUT R16, R16, 0xf7ffffff, RZ, 0xc0, !PT ;  /* 0xf7ffffff10107812 */ /* 0x000fc800078ec0ff */
        /* <DEDUP_REMOVED lines=15> */
[----:B------:R-:W4:Y:S08]  /*db080*/  LDL.LU.64 R232, [R1+0x1cf8] ;  /* 0x001cf80001e87983 */ /* 0x000f300000300a00 */
        /* <DEDUP_REMOVED lines=8> */
[----:B------:R-:W4:Y:S01]  /*db110*/  LDL.LU.64 R228, [R1+0x1d08] ;  /* 0x001d080001e47983 */ /* 0x000f220000300a00 */
[----:B------:R-:W-:-:S02]  /*db120*/  LOP3.LUT P0, RZ, R19, 0x80000, RZ, 0xc0, !PT ;  /* 0x0008000013ff7812 */ /* 0x000fc4000780c0ff */
[----:B------:R-:W-:-:S07]  /*db130*/  LOP3.LUT P1, RZ, R19, 0x100000, RZ, 0xc0, !PT ;  /* 0x0010000013ff7812 */ /* 0x000fce000782c0ff */
[----:B--2---:R0:W-:Y:S01]  /*db140*/  @P6 STG.E.U8 desc[UR10][R226.64], R0 ;  /* 0x00000000e2006986 */ /* 0x0041e2000c10110a */
[----:B------:R-:W-:Y:S02]  /*db150*/  LOP3.LUT P6, RZ, R16, 0x10000000, RZ, 0xc0, !PT ;  /* 0x1000000010ff7812 */ /* 0x000fe400078cc0ff */
        /* <DEDUP_REMOVED lines=17> */
[----:B---3--:R0:W-:Y:S02]  /*db270*/  @P6 STG.E.U8 desc[UR10][R238.64], R0 ;  /* 0x00000000ee006986 */ /* 0x0081e4000c10110a */
[----:B0-----:R-:W-:-:S05]  /*db280*/  PRMT R0, R224, 0x7770, RZ ;  /* 0x00007770e0007816 */ /* 0x001fca00000000ff */
[----:B------:R0:W-:Y:S02]  /*db290*/  @P0 STG.E.U8 desc[UR10][R236.64], R0 ;  /* 0x00000000ec000986 */ /* 0x0001e4000c10110a */
[----:B0-----:R-:W-:-:S05]  /*db2a0*/  PRMT R0, R224, 0x7771, RZ ;  /* 0x00007771e0007816 */ /* 0x001fca00000000ff */
[----:B----4-:R0:W-:Y:S04]  /*db2b0*/  @P1 STG.E.U8 desc[UR10][R234.64], R0 ;  /* 0x00000000ea001986 */ /* 0x0101e8000c10110a */
[----:B0-----:R-:W3:Y:S01]  /*db2c0*/  LDL.LU.64 R234, [R1+0x1d18] ;  /* 0x001d180001ea7983 */ /* 0x001ee20000300a00 */
        /* <DEDUP_REMOVED lines=17> */
[----:B--2---:R0:W-:Y:S04]  /*db3e0*/  @P5 STG.E.U8 desc[UR10][R226.64], R0 ;  /* 0x00000000e2005986 */ /* 0x0041e8000c10110a */
[----:B0-----:R-:W2:Y:S01]  /*db3f0*/  LDL.LU.64 R226, [R1+0x1d40] ;  /* 0x001d400001e27983 */ /* 0x001ea20000300a00 */
[----:B------:R-:W-:-:S05]  /*db400*/  PRMT R0, R225, 0x7772, RZ ;  /* 0x00007772e1007816 */ /* 0x000fca00000000ff */
[----:B---3--:R0:W-:Y:S04]  /*db410*/  @P2 STG.E.U8 desc[UR10][R234.64], R0 ;  /* 0x00000000ea002986 */ /* 0x0081e8000c10110a */
[----:B0-----:R-:W3:Y:S01]  /*db420*/  LDL.LU R234, [R1+0x868] ;  /* 0x0008680001ea7983 */ /* 0x001ee20000300800 */
[----:B------:R-:W-:-:S03]  /*db430*/  PRMT R0, R225, 0x7773, RZ ;  /* 0x00007773e1007816 */ /* 0x000fc600000000ff */
[----:B------:R-:W3:Y:S01]  /*db440*/  LDL.LU.64 R224, [R1+0x1d48] ;  /* 0x001d480001e07983 */ /* 0x000ee20000300a00 */
[----:B------:R-:W-:Y:S02]  /*db450*/  LOP3.LUT P6, RZ, R20, 0x20, RZ, 0xc0, !PT ;  /* 0x0000002014ff7812 */ /* 0x000fe400078cc0ff */
[----:B------:R-:W-:Y:S01]  /*db460*/  LOP3.LUT R16, R16, 0xffff7fff, RZ, 0xc0, !PT ;  /* 0xffff7fff10107812 */ /* 0x000fe200078ec0ff */
[----:B------:R-:W3:Y:S01]  /*db470*/  LDL.LU.64 R248, [R1+0x1d50] ;  /* 0x001d500001f87983 */ /* 0x000ee20000300a00 */
[----:B------:R-:W-:-:S03]  /*db480*/  LOP3.LUT P3, RZ, R19, 0x4000000, RZ, 0xc0, !PT ;  /* 0x0400000013ff7812 */ /* 0x000fc6000786c0ff */
[----:B------:R-:W3:Y:S01]  /*db490*/  LDL.LU.64 R246, [R1+0x1d58] ;  /* 0x001d580001f67983 */ /* 0x000ee20000300a00 */
[----:B------:R-:W-:-:S03]  /*db4a0*/  LOP3.LUT P4, RZ, R19, 0x8000000, RZ, 0xc0, !PT ;  /* 0x0800000013ff7812 */ /* 0x000fc6000788c0ff */
[----:B------:R-:W3:Y:S02]  /*db4b0*/  LDL.LU.64 R2, [R1+0x1d60] ;  /* 0x001d600001027983 */ /* 0x000ee40000300a00 */
        /* <DEDUP_REMOVED lines=42> */
[----:B--2---:R0:W-:Y:S01]  /*db760*/  @P6 STG.E.U8 desc[UR10][R226.64], R0 ;  /* 0x00000000e2006986 */ /* 0x0041e2000c10110a */
[----:B------:R-:W-:-:S03]  /*db770*/  LOP3.LUT P6, RZ, R16, 0x200000, RZ, 0xc0, !PT ;  /* 0x0020000010ff7812 */ /* 0x000fc600078cc0ff */
[----:B0-----:R-:W2:Y:S04]  /*db780*/  LDL.LU.64 R226, [R1+0x1da0] ;  /* 0x001da00001e27983 */ /* 0x001ea80000300a00 */
[----:B------:R-:W2:Y:S01]  /*db790*/  LDL.LU R235, [R1+0x85c] ;  /* 0x00085c0001eb7983 */ /* 0x000ea20000300800 */
[----:B---3--:R-:W-:-:S05]  /*db7a0*/  PRMT R0, R234, 0x7770, RZ ;  /* 0x00007770ea007816 */ /* 0x008fca00000000ff */
[----:B------:R0:W-:Y:S04]  /*db7b0*/  @P6 STG.E.U8 desc[UR10][R224.64], R0 ;  /* 0x00000000e0006986 */ /* 0x0001e8000c10110a */
        /* <DEDUP_REMOVED lines=34> */
[----:B--2---:R0:W-:Y:S02]  /*db9e0*/  @P4 STG.E.U8 desc[UR10][R226.64], R0 ;  /* 0x00000000e2004986 */ /* 0x0041e4000c10110a */
[----:B0-----:R-:W-:-:S05]  /*db9f0*/  PRMT R0, R235, 0x7770, RZ ;  /* 0x00007770eb007816 */ /* 0x001fca00000000ff */
[----:B---3--:R0:W-:Y:S04]  /*dba00*/  @P5 STG.E.U8 desc[UR10][R224.64], R0 ;  /* 0x00000000e0005986 */ /* 0x0081e8000c10110a */
        /* <DEDUP_REMOVED lines=25> */
[C---:B------:R-:W-:Y:S02]  /*dbba0*/  LOP3.LUT P6, RZ, R20.reuse, 0x80000, RZ, 0xc0, !PT ;  /* 0x0008000014ff7812 */ /* 0x040fe400078cc0ff */
[----:B------:R-:W-:Y:S02]  /*dbbb0*/  LOP3.LUT P4, RZ, R20, 0x4000, RZ, 0xc0, !PT ;  /* 0x0000400014ff7812 */ /* 0x000fe4000788c0ff */
[----:B------:R-:W-:-:S09]  /*dbbc0*/  LOP3.LUT R16, R16, 0xffffefff, RZ, 0xc0, !PT ;  /* 0xffffefff10107812 */ /* 0x000fd200078ec0ff */
        /* <DEDUP_REMOVED lines=31> */
[----:B------:R-:W-:Y:S02]  /*dbdc0*/  LOP3.LUT P6, RZ, R16, 0x4000, RZ, 0xc0, !PT ;  /* 0x0000400010ff7812 */ /* 0x000fe400078cc0ff */
        /* <DEDUP_REMOVED lines=244> */
[----:B------:R-:W-:Y:S01]  /*dcd10*/  LOP3.LUT P3, RZ, R22, 0x4, RZ, 0xc0, !PT ;  /* 0x0000000416ff7812 */ /* 0x000fe2000786c0ff */
        /* <DEDUP_REMOVED lines=22> */
[C---:B------:R-:W-:Y:S02]  /*dce80*/  LOP3.LUT P6, RZ, R22.reuse, 0x20000, RZ, 0xc0, !PT ;  /* 0x0002000016ff7812 */ /* 0x040fe400078cc0ff */
        /* <DEDUP_REMOVED lines=282> */
[----:B------:R-:W-:Y:S02]  /*de030*/  LOP3.LUT P1, RZ, R23, 0x2000000, RZ, 0xc0, !PT ;  /* 0x0200000017ff7812 */ /* 0x000fe4000782c0ff */
[----:B----4-:R-:W-:-:S07]  /*de040*/  PRMT R0, R227, 0x7770, RZ ;  /* 0x00007770e3007816 */ /* 0x010fce00000000ff */
        /* <DEDUP_REMOVED lines=27> */
[----:B------:R-:W-:Y:S02]  /*de200*/  LOP3.LUT P3, RZ, R23, 0x80000000, RZ, 0xc0, !PT ;  /* 0x8000000017ff7812 */ /* 0x000fe4000786c0ff */
        /* <DEDUP_REMOVED lines=59> */
[----:B------:R-:W-:Y:S02]  /*de5c0*/  LOP3.LUT P6, RZ, R18, 0x10000000, RZ, 0xc0, !PT ;  /* 0x1000000012ff7812 */ /* 0x000fe400078cc0ff */
        /* <DEDUP_REMOVED lines=589> */
[----:B------:R-:W-:Y:S02]  /*e0aa0*/  LOP3.LUT P3, RZ, R219, 0x20000, RZ, 0xc0, !PT ;  /* 0x00020000dbff7812 */ /* 0x000fe4000786c0ff */
        /* <DEDUP_REMOVED lines=110> */
[C---:B------:R-:W-:Y:S01]  /*e1190*/  LOP3.LUT P5, RZ, R220.reuse, 0x40, RZ, 0xc0, !PT ;  /* 0x00000040dcff7812 */ /* 0x040fe200078ac0ff */
        /* <DEDUP_REMOVED lines=74> */
[----:B------:R-:W-:-:S02]  /*e1640*/  PRMT R0, R231, 0x7773, RZ ;  /* 0x00007773e7007816 */ /* 0x000fc400000000ff */
[----:B------:R-:W-:Y:S01]  /*e1650*/  LOP3.LUT P2, RZ, R220, 0x400000, RZ, 0xc0, !PT ;  /* 0x00400000dcff7812 */ /* 0x000fe2000784c0ff */
[----:B------:R-:W2:Y:S01]  /*e1660*/  LDL.LU.64 R230, [R1+0x2738] ;  /* 0x0027380001e67983 */ /* 0x000ea20000300a00 */
        /* <DEDUP_REMOVED lines=15> */
[----:B------:R-:W3:Y:S01]  /*e1760*/  LDL.LU.64 R18, [R1+0x2748] ;  /* 0x0027480001127983 */ /* 0x000ee20000300a00 */
[----:B------:R-:W-:-:S03]  /*e1770*/  LOP3.LUT R20, R20, 0xf7ffffff, RZ, 0xc0, !PT ;  /* 0xf7ffffff14147812 */ /* 0x000fc600078ec0ff */
[----:B------:R-:W3:Y:S01]  /*e1780*/  LDL.LU.64 R16, [R1+0x2750] ;  /* 0x0027500001107983 */ /* 0x000ee20000300a00 */
[----:B------:R-:W-:Y:S02]  /*e1790*/  @P6 LOP3.LUT R20, R20, 0x8000000, RZ, 0xfc, !PT ;  /* 0x0800000014146812 */ /* 0x000fe400078efcff */
[----:B------:R-:W-:Y:S01]  /*e17a0*/  LOP3.LUT P6, RZ, R220, 0x20000000, RZ, 0xc0, !PT ;  /* 0x20000000dcff7812 */ /* 0x000fe200078cc0ff */
[----:B------:R-:W3:Y:S01]  /*e17b0*/  LDL.LU R245, [R1+0x28] ;  /* 0x0000280001f57983 */ /* 0x000ee20000300800 */
[----:B------:R-:W-:-:S03]  /*e17c0*/  LOP3.LUT R20, R20, 0xefffffff, RZ, 0xc0, !PT ;  /* 0xefffffff14147812 */ /* 0x000fc600078ec0ff */
[----:B------:R-:W3:Y:S04]  /*e17d0*/  LDL.LU.64 R248, [R1+0x2758] ;  /* 0x0027580001f87983 */ /* 0x000ee80000300a00 */
[----:B------:R-:W3:Y:S04]  /*e17e0*/  LDL.LU.64 R246, [R1+0x2760] ;  /* 0x0027600001f67983 */ /* 0x000ee80000300a00 */
[----:B------:R-:W-:Y:S01]  /*e17f0*/  @P6 LOP3.LUT R20, R20, 0x10000000, RZ, 0xfc, !PT ;  /* 0x1000000014146812 */ /* 0x000fe200078efcff */
[----:B------:R-:W3:Y:S01]  /*e1800*/  LDL.LU.64 R2, [R1+0x2768] ;  /* 0x0027680001027983 */ /* 0x000ee20000300a00 */
[----:B------:R-:W-:-:S02]  /*e1810*/  LOP3.LUT P6, RZ, R220, 0x10000000, RZ, 0xc0, !PT ;  /* 0x10000000dcff7812 */ /* 0x000fc400078cc0ff */
[----:B------:R-:W-:Y:S01]  /*e1820*/  LOP3.LUT R20, R20, 0xdfffffff, RZ, 0xc0, !PT ;  /* 0xdfffffff14147812 */ /* 0x000fe200078ec0ff */
[----:B------:R-:W3:Y:S01]  /*e1830*/  LDL.LU R232, [R1+0x18] ;  /* 0x0000180001e87983 */ /* 0x000ee20000300800 */
[C---:B------:R-:W-:Y:S02]  /*e1840*/  LOP3.LUT P3, RZ, R220.reuse, 0x800000, RZ, 0xc0, !PT ;  /* 0x00800000dcff7812 */ /* 0x040fe4000786c0ff */
[----:B------:R-:W-:Y:S01]  /*e1850*/  LOP3.LUT P4, RZ, R220, 0x1000000, RZ, 0xc0, !PT ;  /* 0x01000000dcff7812 */ /* 0x000fe2000788c0ff */
[----:B------:R-:W3:Y:S01]  /*e1860*/  LDL.LU.64 R242, [R1+0x2770] ;  /* 0x0027700001f27983 */ /* 0x000ee20000300a00 */
[----:B----4-:R-:W-:-:S05]  /*e1870*/  PRMT R0, R233, 0x7770, RZ ;  /* 0x00007770e9007816 */ /* 0x010fca00000000ff */
[----:B------:R-:W-:Y:S02]  /*e1880*/  @P6 LOP3.LUT R20, R20, 0x20000000, RZ, 0xfc, !PT ;  /* 0x2000000014146812 */ /* 0x000fe400078efcff */
[C---:B------:R-:W-:Y:S02]  /*e1890*/  LOP3.LUT P6, RZ, R220.reuse, 0x8000000, RZ, 0xc0, !PT ;  /* 0x08000000dcff7812 */ /* 0x040fe400078cc0ff */
[----:B------:R-:W-:Y:S01]  /*e18a0*/  LOP3.LUT P5, RZ, R220, 0x2000000, RZ, 0xc0, !PT ;  /* 0x02000000dcff7812 */ /* 0x000fe200078ac0ff */
[----:B------:R0:W-:Y:S01]  /*e18b0*/  @P3 STG.E.U8 desc[UR10][R240.64], R0 ;  /* 0x00000000f0003986 */ /* 0x0001e2000c10110a */
[----:B------:R-:W-:Y:S02]  /*e18c0*/  LOP3.LUT R20, R20, 0xbfffffff, RZ, 0xc0, !PT ;  /* 0xbfffffff14147812 */ /* 0x000fe400078ec0ff */
[----:B0-----:R-:W-:Y:S01]  /*e18d0*/  PRMT R0, R233, 0x7771, RZ ;  /* 0x00007771e9007816 */ /* 0x001fe200000000ff */
[----:B------:R-:W4:Y:S06]  /*e18e0*/  LDL.LU.64 R240, [R1+0x2778] ;  /* 0x0027780001f07983 */ /* 0x000f2c0000300a00 */
[----:B------:R-:W-:-:S02]  /*e18f0*/  @P6 LOP3.LUT R20, R20, 0x40000000, RZ, 0xfc, !PT ;  /* 0x4000000014146812 */ /* 0x000fc400078efcff */
[----:B------:R-:W-:Y:S01]  /*e1900*/  LOP3.LUT P6, RZ, R220, 0x4000000, RZ, 0xc0, !PT ;  /* 0x04000000dcff7812 */ /* 0x000fe200078cc0ff */
[----:B--2---:R0:W-:Y:S02]  /*e1910*/  @P4 STG.E.U8 desc[UR10][R238.64], R0 ;  /* 0x00000000ee004986 */ /* 0x0041e4000c10110a */
[C---:B0-----:R-:W-:Y:S02]  /*e1920*/  PRMT R0, R233.reuse, 0x7772, RZ ;  /* 0x00007772e9007816 */ /* 0x041fe400000000ff */
[----:B------:R-:W2:Y:S04]  /*e1930*/  LDL.LU.64 R238, [R1+0x2780] ;  /* 0x0027800001ee7983 */ /* 0x000ea80000300a00 */
[----:B------:R0:W-:Y:S02]  /*e1940*/  @P5 STG.E.U8 desc[UR10][R236.64], R0 ;  /* 0x00000000ec005986 */ /* 0x0001e4000c10110a */
[----:B0-----:R-:W-:-:S02]  /*e1950*/  PRMT R0, R233, 0x7773, RZ ;  /* 0x00007773e9007816 */ /* 0x001fc400000000ff */
[----:B------:R-:W2:Y:S04]  /*e1960*/  LDL.LU.64 R236, [R1+0x2788] ;  /* 0x0027880001ec7983 */ /* 0x000ea80000300a00 */
[----:B------:R0:W-:Y:S01]  /*e1970*/  @P6 STG.E.U8 desc[UR10][R234.64], R0 ;  /* 0x00000000ea006986 */ /* 0x0001e2000c10110a */
[----:B------:R-:W-:-:S03]  /*e1980*/  LOP3.LUT P6, RZ, R20, 0x40000000, RZ, 0xc0, !PT ;  /* 0x4000000014ff7812 */ /* 0x000fc600078cc0ff */
[----:B------:R-:W2:Y:S01]  /*e1990*/  LDL.LU R233, [R1+0x2c] ;  /* 0x00002c0001e97983 */ /* 0x000ea20000300800 */
[----:B0-----:R-:W-:-:S03]  /*e19a0*/  PRMT R0, R244, 0x7770, RZ ;  /* 0x00007770f4007816 */ /* 0x001fc600000000ff */
[----:B------:R-:W2:Y:S06]  /*e19b0*/  LDL.LU.64 R234, [R1+0x2790] ;  /* 0x0027900001ea7983 */ /* 0x000eac0000300a00 */
[----:B------:R0:W-:Y:S01]  /*e19c0*/  @P6 STG.E.U8 desc[UR10][R230.64], R0 ;  /* 0x00000000e6006986 */ /* 0x0001e2000c10110a */
[----:B------:R-:W-:-:S03]  /*e19d0*/  LOP3.LUT P6, RZ, R20, 0x20000000, RZ, 0xc0, !PT ;  /* 0x2000000014ff7812 */ /* 0x000fc600078cc0ff */
[----:B0-----:R-:W2:Y:S01]  /*e19e0*/  LDL.LU.64 R230, [R1+0x2798] ;  /* 0x0027980001e67983 */ /* 0x001ea20000300a00 */
[----:B------:R-:W-:-:S09]  /*e19f0*/  PRMT R0, R244, 0x7771, RZ ;  /* 0x00007771f4007816 */ /* 0x000fd200000000ff */
        /* <DEDUP_REMOVED lines=20> */
[----:B0-----:R-:W-:-:S07]  /*e1b40*/  PRMT R0, R245, 0x7773, RZ ;  /* 0x00007773f5007816 */ /* 0x001fce00000000ff */
[----:B------:R0:W-:Y:S01]  /*e1b50*/  @P6 STG.E.U8 desc[UR10][R242.64], R0 ;  /* 0x00000000f2006986 */ /* 0x0001e2000c10110a */
[----:B------:R-:W-:Y:S02]  /*e1b60*/  LOP3.LUT P2, RZ, R221, 0x20, RZ, 0xc0, !PT ;  /* 0x00000020ddff7812 */ /* 0x000fe4000784c0ff */
[----:B0-----:R-:W-:-:S05]  /*e1b70*/  PRMT R0, R232, 0x7770, RZ ;  /* 0x00007770e8007816 */ /* 0x001fca00000000ff */
[----:B----4-:R0:W-:Y:S01]  /*e1b80*/  @P0 STG.E.U8 desc[UR10][R240.64], R0 ;  /* 0x00000000f0000986 */ /* 0x0101e2000c10110a */
[----:B------:R-:W-:Y:S02]  /*e1b90*/  LOP3.LUT P3, RZ, R221, 0x40, RZ, 0xc0, !PT ;  /* 0x00000040ddff7812 */ /* 0x000fe4000786c0ff */
[----:B0-----:R-:W-:-:S05]  /*e1ba0*/  PRMT R0, R232, 0x7771, RZ ;  /* 0x00007771e8007816 */ /* 0x001fca00000000ff */
[----:B--2---:R0:W-:Y:S01]  /*e1bb0*/  @P1 STG.E.U8 desc[UR10][R238.64], R0 ;  /* 0x00000000ee001986 */ /* 0x0041e2000c10110a */
        /* <DEDUP_REMOVED lines=14> */
[----:B------:R-:W4:Y:S04]  /*e1ca0*/  LDL.LU.64 R236, [R1+0x27c8] ;  /* 0x0027c80001ec7983 */ /* 0x000f280000300a00 */
[----:B------:R-:W4:Y:S01]  /*e1cb0*/  LDL.LU R235, [R1+0x1c] ;  /* 0x00001c0001eb7983 */ /* 0x000f220000300800 */
[----:B------:R-:W-:-:S03]  /*e1cc0*/  LOP3.LUT P2, RZ, R221, 0x200, RZ, 0xc0, !PT ;  /* 0x00000200ddff7812 */ /* 0x000fc6000784c0ff */
[----:B------:R-:W4:Y:S01]  /*e1cd0*/  LDL.LU.64 R230, [R1+0x27d0] ;  /* 0x0027d00001e67983 */ /* 0x000f220000300a00 */
[----:B------:R-:W-:-:S03]  /*e1ce0*/  PRMT R0, R233, 0x7772, RZ ;  /* 0x00007772e9007816 */ /* 0x000fc600000000ff */
[----:B------:R-:W4:Y:S01]  /*e1cf0*/  LDL.LU R232, [R1] ;  /* 0x0000000001e87983 */ /* 0x000f220000300800 */
        /* <DEDUP_REMOVED lines=15> */
[----:B------:R-:W2:Y:S01]  /*e1df0*/  LDL.LU.64 R16, [R1+0x27e0] ;  /* 0x0027e00001107983 */ /* 0x000ea20000300a00 */
[----:B------:R-:W-:-:S03]  /*e1e00*/  LOP3.LUT R20, R20, 0xfff7ffff, RZ, 0xc0, !PT ;  /* 0xfff7ffff14147812 */ /* 0x000fc600078ec0ff */
[----:B------:R-:W2:Y:S01]  /*e1e10*/  LDL.LU.64 R248, [R1+0x27e8] ;  /* 0x0027e80001f87983 */ /* 0x000ea20000300a00 */
[----:B------:R-:W-:Y:S02]  /*e1e20*/  @P6 LOP3.LUT R20, R20, 0x80000, RZ, 0xfc, !PT ;  /* 0x0008000014146812 */ /* 0x000fe400078efcff */
        /* <DEDUP_REMOVED lines=12> */
[C---:B------:R-:W-:Y:S01]  /*e1ef0*/  LOP3.LUT P6, RZ, R221.reuse, 0x4000, RZ, 0xc0, !PT ;  /* 0x00004000ddff7812 */ /* 0x040fe200078cc0ff */
[----:B---3--:R4:W-:Y:S01]  /*e1f00*/  @P3 STG.E.U8 desc[UR10][R242.64], R0 ;  /* 0x00000000f2003986 */ /* 0x0089e2000c10110a */
[----:B------:R-:W-:Y:S02]  /*e1f10*/  LOP3.LUT P5, RZ, R221, 0x1000, RZ, 0xc0, !PT ;  /* 0x00001000ddff7812 */ /* 0x000fe400078ac0ff */
[----:B------:R-:W-:Y:S02]  /*e1f20*/  LOP3.LUT R20, R20, 0xffbfffff, RZ, 0xc0, !PT ;  /* 0xffbfffff14147812 */ /* 0x000fe400078ec0ff */
[----:B----4-:R-:W-:Y:S01]  /*e1f30*/  PRMT R0, R235, 0x7770, RZ ;  /* 0x00007770eb007816 */ /* 0x010fe200000000ff */
[----:B------:R-:W3:Y:S06]  /*e1f40*/  LDL.LU.64 R242, [R1+0x2808] ;  /* 0x0028080001f27983 */ /* 0x000eec0000300a00 */
[----:B------:R-:W-:-:S02]  /*e1f50*/  @P6 LOP3.LUT R20, R20, 0x400000, RZ, 0xfc, !PT ;  /* 0x0040000014146812 */ /* 0x000fc400078efcff */
[----:B------:R-:W-:Y:S01]  /*e1f60*/  LOP3.LUT P6, RZ, R221, 0x2000, RZ, 0xc0, !PT ;  /* 0x00002000ddff7812 */ /* 0x000fe200078cc0ff */
[----:B------:R0:W-:Y:S04]  /*e1f70*/  @P4 STG.E.U8 desc[UR10][R240.64], R0 ;  /* 0x00000000f0004986 */ /* 0x0001e8000c10110a */
[----:B------:R-:W4:Y:S01]  /*e1f80*/  LDL.LU R233, [R1+0x4] ;  /* 0x0000040001e97983 */ /* 0x000f220000300800 */
[----:B0-----:R-:W-:-:S03]  /*e1f90*/  PRMT R0, R235, 0x7771, RZ ;  /* 0x00007771eb007816 */ /* 0x001fc600000000ff */
[----:B------:R-:W4:Y:S04]  /*e1fa0*/  LDL.LU.64 R240, [R1+0x2810] ;  /* 0x0028100001f07983 */ /* 0x000f280000300a00 */
[----:B------:R0:W-:Y:S02]  /*e1fb0*/  @P5 STG.E.U8 desc[UR10][R238.64], R0 ;  /* 0x00000000ee005986 */ /* 0x0001e4000c10110a */
[----:B0-----:R-:W-:Y:S02]  /*e1fc0*/  PRMT R0, R235, 0x7772, RZ ;  /* 0x00007772eb007816 */ /* 0x001fe400000000ff */
[----:B------:R-:W4:Y:S04]  /*e1fd0*/  LDL.LU.64 R238, [R1+0x2818] ;  /* 0x0028180001ee7983 */ /* 0x000f280000300a00 */
[----:B------:R0:W-:Y:S01]  /*e1fe0*/  @P6 STG.E.U8 desc[UR10][R236.64], R0 ;  /* 0x00000000ec006986 */ /* 0x0001e2000c10110a */
[----:B------:R-:W-:-:S02]  /*e1ff0*/  LOP3.LUT P6, RZ, R20, 0x400000, RZ, 0xc0, !PT ;  /* 0x0040000014ff7812 */ /* 0x000fc400078cc0ff */
[----:B0-----:R-:W-:Y:S01]  /*e2000*/  PRMT R0, R235, 0x7773, RZ ;  /* 0x00007773eb007816 */ /* 0x001fe200000000ff */
[----:B------:R-:W4:Y:S10]  /*e2010*/  LDL.LU.64 R236, [R1+0x2820] ;  /* 0x0028200001ec7983 */ /* 0x000f340000300a00 */
[----:B------:R0:W-:Y:S01]  /*e2020*/  @P6 STG.E.U8 desc[UR10][R230.64], R0 ;  /* 0x00000000e6006986 */ /* 0x0001e2000c10110a */
[----:B------:R-:W-:-:S03]  /*e2030*/  LOP3.LUT P6, RZ, R20, 0x200000, RZ, 0xc0, !PT ;  /* 0x0020000014ff7812 */ /* 0x000fc600078cc0ff */
[----:B------:R-:W4:Y:S04]  /*e2040*/  LDL.LU.64 R234, [R1+0x2828] ;  /* 0x0028280001ea7983 */ /* 0x000f280000300a00 */
[----:B0-----:R-:W4:Y:S01]  /*e2050*/  LDL.LU.64 R230, [R1+0x2830] ;  /* 0x0028300001e67983 */ /* 0x001f220000300a00 */
[----:B------:R-:W-:-:S05]  /*e2060*/  PRMT R0, R232, 0x7770, RZ ;  /* 0x00007770e8007816 */ /* 0x000fca00000000ff */
        /* <DEDUP_REMOVED lines=21> */
[----:B---3--:R0:W-:Y:S01]  /*e21c0*/  @P6 STG.E.U8 desc[UR10][R242.64], R0 ;  /* 0x00000000f2006986 */ /* 0x0081e2000c10110a */
[----:B------:R-:W-:Y:S02]  /*e21d0*/  LOP3.LUT P2, RZ, R221, 0x1000000, RZ, 0xc0, !PT ;  /* 0x01000000ddff7812 */ /* 0x000fe4000784c0ff */
[----:B0-----:R-:W-:-:S05]  /*e21e0*/  PRMT R0, R4, 0x7773, RZ ;  /* 0x0000777304007816 */ /* 0x001fca00000000ff */
[----:B----4-:R0:W-:Y:S01]  /*e21f0*/  @P0 STG.E.U8 desc[UR10][R240.64], R0 ;  /* 0x00000000f0000986 */ /* 0x0101e2000c10110a */
        /* <DEDUP_REMOVED lines=42> */
[C---:B------:R-:W-:Y:S02]  /*e24a0*/  LOP3.LUT P3, RZ, R221.reuse, 0x20000000, RZ, 0xc0, !PT ;  /* 0x20000000ddff7812 */ /* 0x040fe4000786c0ff */
[----:B------:R-:W-:-:S07]  /*e24b0*/  LOP3.LUT P4, RZ, R221, 0x40000000, RZ, 0xc0, !PT ;  /* 0x40000000ddff7812 */ /* 0x000fce000788c0ff */
[----:B------:R-:W-:Y:S02]  /*e24c0*/  @P6 LOP3.LUT R20, R20, 0x2000, RZ, 0xfc, !PT ;  /* 0x0000200014146812 */ /* 0x000fe400078efcff */
[----:B------:R-:W-:Y:S02]  /*e24d0*/  LOP3.LUT P6, RZ, R223, 0x2, RZ, 0xc0, !PT ;  /* 0x00000002dfff7812 */ /* 0x000fe400078cc0ff */
[----:B------:R-:W-:Y:S02]  /*e24e0*/  LOP3.LUT P5, RZ, R221, 0x80000000, RZ, 0xc0, !PT ;  /* 0x80000000ddff7812 */ /* 0x000fe400078ac0ff */
[----:B------:R-:W-:-:S09]  /*e24f0*/  LOP3.LUT R20, R20, 0xffffbfff, RZ, 0xc0, !PT ;  /* 0xffffbfff14147812 */ /* 0x000fd200078ec0ff */
[----:B------:R-:W-:Y:S02]  /*e2500*/  @P6 LOP3.LUT R20, R20, 0x4000, RZ, 0xfc, !PT ;  /* 0x0000400014146812 */ /* 0x000fe400078efcff */
[----:B------:R-:W-:Y:S01]  /*e2510*/  LOP3.LUT P6, RZ, R223, 0x1, RZ, 0xc0, !PT ;  /* 0x00000001dfff7812 */ /* 0x000fe200078cc0ff */
[----:B--2---:R0:W-:Y:S04]  /*e2520*/  @P2 STG.E.U8 desc[UR10][R228.64], R0 ;  /* 0x00000000e4002986 */ /* 0x0041e8000c10110a */
[----:B0-----:R-:W2:Y:S04]  /*e2530*/  LDL.LU.64 R228, [R1+0x2870] ;  /* 0x0028700001e47983 */ /* 0x001ea80000300a00 */
[----:B------:R-:W2:Y:S04]  /*e2540*/  LDL.LU.64 R16, [R1+0x2878] ;  /* 0x0028780001107983 */ /* 0x000ea80000300a00 */
[----:B------:R-:W2:Y:S04]  /*e2550*/  LDL.LU.64 R248, [R1+0x2880] ;  /* 0x0028800001f87983 */ /* 0x000ea80000300a00 */
[----:B------:R-:W2:Y:S04]  /*e2560*/  LDL.LU.64 R246, [R1+0x2888] ;  /* 0x0028880001f67983 */ /* 0x000ea80000300a00 */
[----:B------:R-:W2:Y:S04]  /*e2570*/  LDL.LU.64 R2, [R1+0x2890] ;  /* 0x0028900001027983 */ /* 0x000ea80000300a00 */
[----:B------:R-:W2:Y:S04]  /*e2580*/  LDL.LU R239, [R1+0xc] ;  /* 0x00000c0001ef7983 */ /* 0x000ea80000300800 */
[----:B------:R-:W2:Y:S01]  /*e2590*/  LDL.LU.64 R244, [R1+0x2898] ;  /* 0x0028980001f47983 */ /* 0x000ea20000300a00 */
[----:B------:R-:W-:-:S03]  /*e25a0*/  PRMT R0, R5, 0x7772, RZ ;  /* 0x0000777205007816 */ /* 0x000fc600000000ff */
[----:B------:R-:W2:Y:S04]  /*e25b0*/  LDL.LU.64 R242, [R1+0x28a0] ;  /* 0x0028a00001f27983 */ /* 0x000ea80000300a00 */
[----:B---3--:R0:W-:Y:S02]  /*e25c0*/  @P3 STG.E.U8 desc[UR10][R240.64], R0 ;  /* 0x00000000f0003986 */ /* 0x0081e4000c10110a */
[----:B0-----:R-:W-:Y:S02]  /*e25d0*/  PRMT R0, R5, 0x7773, RZ ;  /* 0x0000777305007816 */ /* 0x001fe400000000ff */
[----:B------:R-:W3:Y:S04]  /*e25e0*/  LDL.LU.64 R240, [R1+0x28a8] ;  /* 0x0028a80001f07983 */ /* 0x000ee80000300a00 */
[----:B----4-:R0:W-:Y:S02]  /*e25f0*/  @P4 STG.E.U8 desc[UR10][R236.64], R0 ;  /* 0x00000000ec004986 */ /* 0x0101e4000c10110a */
[----:B0-----:R-:W-:-:S02]  /*e2600*/  PRMT R0, R238, 0x7770, RZ ;  /* 0x00007770ee007816 */ /* 0x001fc400000000ff */
        /* <DEDUP_REMOVED lines=36> */
[----:B------:R0:W-:Y:S02]  /*e2850*/  @P6 STG.E.U8 desc[UR10][R242.64], R0 ;  /* 0x00000000f2006986 */ /* 0x0001e4000c10110a */
[----:B0-----:R-:W-:-:S05]  /*e2860*/  PRMT R0, R239, 0x7772, RZ ;  /* 0x00007772ef007816 */ /* 0x001fca00000000ff */
[----:B---3--:R0:W-:Y:S02]  /*e2870*/  @P0 STG.E.U8 desc[UR10][R240.64], R0 ;  /* 0x00000000f0000986 */ /* 0x0081e4000c10110a */
[----:B0-----:R-:W-:-:S05]  /*e2880*/  PRMT R0, R239, 0x7773, RZ ;  /* 0x00007773ef007816 */ /* 0x001fca00000000ff */
[----:B----4-:R0:W-:Y:S02]  /*e2890*/  @P1 STG.E.U8 desc[UR10][R236.64], R0 ;  /* 0x00000000ec001986 */ /* 0x0101e4000c10110a */
[----:B0-----:R-:W-:-:S05]  /*e28a0*/  PRMT R0, R7, 0x7770, RZ ;  /* 0x0000777007007816 */ /* 0x001fca00000000ff */
[----:B------:R0:W-:Y:S02]  /*e28b0*/  @P2 STG.E.U8 desc[UR10][R234.64], R0 ;  /* 0x00000000ea002986 */ /* 0x0001e4000c10110a */
[----:B0-----:R-:W-:-:S05]  /*e28c0*/  PRMT R0, R7, 0x7771, RZ ;  /* 0x0000777107007816 */ /* 0x001fca00000000ff */
[----:B------:R0:W-:Y:S02]  /*e28d0*/  @P3 STG.E.U8 desc[UR10][R232.64], R0 ;  /* 0x00000000e8003986 */ /* 0x0001e4000c10110a */
[----:B0-----:R-:W-:-:S05]  /*e28e0*/  PRMT R0, R7, 0x7772, RZ ;  /* 0x0000777207007816 */ /* 0x001fca00000000ff */
[----:B------:R0:W-:Y:S04]  /*e28f0*/  @P4 STG.E.U8 desc[UR10][R230.64], R0 ;  /* 0x00000000e6004986 */ /* 0x0001e8000c10110a */
[----:B0-----:R-:W3:Y:S04]  /*e2900*/  LDL.LU.64 R230, [R1+0x28d8] ;  /* 0x0028d80001e67983 */ /* 0x001ee80000300a00 */
[----:B------:R-:W4:Y:S04]  /*e2910*/  LDL.LU.64 R240, [R1+0x28e0] ;  /* 0x0028e00001f07983 */ /* 0x000f280000300a00 */
[----:B------:R-:W4:Y:S04]  /*e2920*/  LDL.LU.64 R238, [R1+0x28e8] ;  /* 0x0028e80001ee7983 */ /* 0x000f280000300a00 */
[----:B------:R-:W3:Y:S01]  /*e2930*/  LDL.LU R237, [R1+0x80] ;  /* 0x0000800001ed7983 */ /* 0x000ee20000300800 */
[----:B------:R-:W-:-:S02]  /*e2940*/  LOP3.LUT P5, RZ, R223, 0x4000, RZ, 0xc0, !PT ;  /* 0x00004000dfff7812 */ /* 0x000fc400078ac0ff */
[----:B------:R-:W-:Y:S02]  /*e2950*/  PRMT R0, R7, 0x7773, RZ ;  /* 0x0000777307007816 */ /* 0x000fe400000000ff */
[----:B------:R-:W-:-:S09]  /*e2960*/  LOP3.LUT P2, RZ, R223, 0x8000, RZ, 0xc0, !PT ;  /* 0x00008000dfff7812 */ /* 0x000fd2000784c0ff */
        /* <DEDUP_REMOVED lines=84> */
[----:B------:R-:W-:Y:S02]  /*e2eb0*/  LOP3.LUT P3, RZ, R223, 0x80000000, RZ, 0xc0, !PT ;  /* 0x80000000dfff7812 */ /* 0x000fe4000786c0ff */
        /* <DEDUP_REMOVED lines=333> */
[----:B------:R-:W2:Y:S04]  /*e4390*/  LDL.LU R237, [R1+0xc4] ;  /* 0x0000c40001ed7983 */ /* 0x000ea80000300800 */
        /* <DEDUP_REMOVED lines=19> */
[----:B--2---:R-:W-:-:S05]  /*e44d0*/  PRMT R0, R237, 0x7770, RZ ;  /* 0x00007770ed007816 */ /* 0x004fca00000000ff */
[----:B------:R0:W-:Y:S04]  /*e44e0*/  @P2 STG.E.U8 desc[UR10][R228.64], R0 ;  /* 0x00000000e4002986 */ /* 0x0001e8000c10110a */
[----:B0-----:R-:W2:Y:S04]  /*e44f0*/  LDL.LU.64 R228, [R1+0x2b68] ;  /* 0x002b680001e47983 */ /* 0x001ea80000300a00 */
[----:B------:R-:W2:Y:S04]  /*e4500*/  LDL.LU.64 R18, [R1+0x2b70] ;  /* 0x002b700001127983 */ /* 0x000ea80000300a00 */
[----:B------:R-:W2:Y:S04]  /*e4510*/  LDL.LU.64 R16, [R1+0x2b78] ;  /* 0x002b780001107983 */ /* 0x000ea80000300a00 */
[----:B------:R-:W2:Y:S01]  /*e4520*/  LDL.LU R3, [R1+0xc8] ;  /* 0x0000c80001037983 */ /* 0x000ea20000300800 */
[----:B------:R-:W-:-:S02]  /*e4530*/  @P6 LOP3.LUT R4, R4, 0x8, RZ, 0xfc, !PT ;  /* 0x0000000804046812 */ /* 0x000fc400078efcff */
[----:B------:R-:W-:Y:S01]  /*e4540*/  LOP3.LUT P6, RZ, R226, 0x4, RZ, 0xc0, !PT ;  /* 0x00000004e2ff7812 */ /* 0x000fe200078cc0ff */
[----:B------:R-:W2:Y:S01]  /*e4550*/  LDL.LU.64 R248, [R1+0x2b80] ;  /* 0x002b800001f87983 */ /* 0x000ea20000300a00 */
[----:B------:R-:W-:Y:S02]  /*e4560*/  LOP3.LUT R4, R4, 0xffffffef, RZ, 0xc0, !PT ;  /* 0xffffffef04047812 */ /* 0x000fe400078ec0ff */
[C---:B------:R-:W-:Y:S01]  /*e4570*/  LOP3.LUT P3, RZ, R225.reuse, 0x10000000, RZ, 0xc0, !PT ;  /* 0x10000000e1ff7812 */ /* 0x040fe2000786c0ff */
[----:B------:R-:W2:Y:S01]  /*e4580*/  LDL.LU.64 R246, [R1+0x2b88] ;  /* 0x002b880001f67983 */ /* 0x000ea20000300a00 */
[----:B------:R-:W-:Y:S02]  /*e4590*/  LOP3.LUT P4, RZ, R225, 0x20000000, RZ, 0xc0, !PT ;  /* 0x20000000e1ff7812 */ /* 0x000fe4000788c0ff */
[----:B------:R-:W-:Y:S01]  /*e45a0*/  PRMT R0, R237, 0x7771, RZ ;  /* 0x00007771ed007816 */ /* 0x000fe200000000ff */
[----:B------:R-:W2:Y:S04]  /*e45b0*/  LDL.LU.64 R244, [R1+0x2b90] ;  /* 0x002b900001f47983 */ /* 0x000ea80000300a00 */
[----:B------:R-:W-:-:S02]  /*e45c0*/  @P6 LOP3.LUT R4, R4, 0x10, RZ, 0xfc, !PT ;  /* 0x0000001004046812 */ /* 0x000fc400078efcff */
[----:B------:R-:W-:Y:S02]  /*e45d0*/  LOP3.LUT P6, RZ, R226, 0x2, RZ, 0xc0, !PT ;  /* 0x00000002e2ff7812 */ /* 0x000fe400078cc0ff */
[----:B------:R-:W-:Y:S01]  /*e45e0*/  LOP3.LUT R4, R4, 0xffffffdf, RZ, 0xc0, !PT ;  /* 0xffffffdf04047812 */ /* 0x000fe200078ec0ff */
[----:B---3--:R0:W-:Y:S01]  /*e45f0*/  @P3 STG.E.U8 desc[UR10][R240.64], R0 ;  /* 0x00000000f0003986 */ /* 0x0081e2000c10110a */
[----:B------:R-:W-:-:S09]  /*e4600*/  LOP3.LUT P5, RZ, R225, 0x40000000, RZ, 0xc0, !PT ;  /* 0x40000000e1ff7812 */ /* 0x000fd200078ac0ff */
[----:B------:R-:W-:Y:S02]  /*e4610*/  @P6 LOP3.LUT R4, R4, 0x20, RZ, 0xfc, !PT ;  /* 0x0000002004046812 */ /* 0x000fe400078efcff */
[----:B------:R-:W-:Y:S02]  /*e4620*/  LOP3.LUT P6, RZ, R226, 0x1, RZ, 0xc0, !PT ;  /* 0x00000001e2ff7812 */ /* 0x000fe400078cc0ff */
[----:B0-----:R-:W-:Y:S02]  /*e4630*/  PRMT R0, R237, 0x7772, RZ ;  /* 0x00007772ed007816 */ /* 0x001fe400000000ff */
[----:B------:R-:W-:-:S03]  /*e4640*/  LOP3.LUT R4, R4, 0xffffffbf, RZ, 0xc0, !PT ;  /* 0xffffffbf04047812 */ /* 0x000fc600078ec0ff */
[----:B----4-:R0:W-:Y:S06]  /*e4650*/  @P4 STG.E.U8 desc[UR10][R238.64], R0 ;  /* 0x00000000ee004986 */ /* 0x0101ec000c10110a */
[----:B------:R-:W-:Y:S02]  /*e4660*/  @P6 LOP3.LUT R4, R4, 0x40, RZ, 0xfc, !PT ;  /* 0x0000004004046812 */ /* 0x000fe400078efcff */
[----:B0-----:R-:W-:Y:S02]  /*e4670*/  PRMT R0, R237, 0x7773, RZ ;  /* 0x00007773ed007816 */ /* 0x001fe400000000ff */
[----:B------:R-:W-:-:S03]  /*e4680*/  LOP3.LUT P6, RZ, R225, 0x80000000, RZ, 0xc0, !PT ;  /* 0x80000000e1ff7812 */ /* 0x000fc600078cc0ff */
[----:B------:R0:W-:Y:S04]  /*e4690*/  @P5 STG.E.U8 desc[UR10][R230.64], R0 ;  /* 0x00000000e6005986 */ /* 0x0001e8000c10110a */
[----:B0-----:R-:W3:Y:S01]  /*e46a0*/  LDL.LU R231, [R1+0xdc] ;  /* 0x0000dc0001e77983 */ /* 0x001ee20000300800 */
        /* <DEDUP_REMOVED lines=34> */
[----:B---3--:R-:W-:-:S07]  /*e48d0*/  PRMT R0, R231, 0x7770, RZ ;  /* 0x00007770e7007816 */ /* 0x008fce00000000ff */
        /* <DEDUP_REMOVED lines=52> */
[----:B------:R0:W-:Y:S04]  /*e4c20*/  @P3 STG.E.U8 desc[UR10][R240.64], R0 ;  /* 0x00000000f0003986 */ /* 0x0001e8000c10110a */
[----:B0-----:R-:W3:Y:S01]  /*e4c30*/  LDL.LU.64 R240, [R1+0x2c38] ;  /* 0x002c380001f07983 */ /* 0x001ee20000300a00 */
        /* <DEDUP_REMOVED lines=11> */
[----:B------:R-:W-:Y:S02]  /*e4cf0*/  LOP3.LUT R5, R5, 0xbfffffff, RZ, 0xc0, !PT ;  /* 0xbfffffff05057812 */ /* 0x000fe400078ec0ff */
[----:B------:R-:W-:-:S05]  /*e4d00*/  PRMT R0, R231, 0x7771, RZ ;  /* 0x00007771e7007816 */ /* 0x000fca00000000ff */
[----:B----4-:R0:W-:Y:S02]  /*e4d10*/  @P4 STG.E.U8 desc[UR10][R238.64], R0 ;  /* 0x00000000ee004986 */ /* 0x0101e4000c10110a */
[----:B------:R-:W-:Y:S02]  /*e4d20*/  @P6 LOP3.LUT R5, R5, 0x40000000, RZ, 0xfc, !PT ;  /* 0x4000000005056812 */ /* 0x000fe400078efcff */
[----:B------:R-:W-:Y:S02]  /*e4d30*/  LOP3.LUT P6, RZ, R226, 0x40000, RZ, 0xc0, !PT ;  /* 0x00040000e2ff7812 */ /* 0x000fe400078cc0ff */
[C---:B0-----:R-:W-:Y:S01]  /*e4d40*/  PRMT R0, R231.reuse, 0x7772, RZ ;  /* 0x00007772e7007816 */ /* 0x041fe200000000ff */
[----:B------:R-:W4:Y:S04]  /*e4d50*/  LDL.LU.64 R238, [R1+0x2c40] ;  /* 0x002c400001ee7983 */ /* 0x000f280000300a00 */
[----:B------:R0:W-:Y:S02]  /*e4d60*/  @P5 STG.E.U8 desc[UR10][R236.64], R0 ;  /* 0x00000000ec005986 */ /* 0x0001e4000c10110a */
[----:B0-----:R-:W-:-:S02]  /*e4d70*/  PRMT R0, R231, 0x7773, RZ ;  /* 0x00007773e7007816 */ /* 0x001fc400000000ff */
[----:B------:R-:W4:Y:S04]  /*e4d80*/  LDL.LU.64 R236, [R1+0x2c48] ;  /* 0x002c480001ec7983 */ /* 0x000f280000300a00 */
[----:B------:R0:W-:Y:S01]  /*e4d90*/  @P6 STG.E.U8 desc[UR10][R234.64], R0 ;  /* 0x00000000ea006986 */ /* 0x0001e2000c10110a */
[----:B------:R-:W-:-:S03]  /*e4da0*/  LOP3.LUT P6, RZ, R5, 0x40000000, RZ, 0xc0, !PT ;  /* 0x4000000005ff7812 */ /* 0x000fc600078cc0ff */
[----:B------:R-:W4:Y:S01]  /*e4db0*/  LDL.LU R231, [R1+0xb8] ;  /* 0x0000b80001e77983 */ /* 0x000f220000300800 */
[----:B0-----:R-:W-:-:S03]  /*e4dc0*/  PRMT R0, R244, 0x7770, RZ ;  /* 0x00007770f4007816 */ /* 0x001fc600000000ff */
[----:B------:R-:W4:Y:S06]  /*e4dd0*/  LDL.LU.64 R234, [R1+0x2c50] ;  /* 0x002c500001ea7983 */ /* 0x000f2c0000300a00 */
[----:B------:R0:W-:Y:S01]  /*e4de0*/  @P6 STG.E.U8 desc[UR10][R232.64], R0 ;  /* 0x00000000e8006986 */ /* 0x0001e2000c10110a */
[----:B------:R-:W-:-:S03]  /*e4df0*/  LOP3.LUT P6, RZ, R5, 0x20000000, RZ, 0xc0, !PT ;  /* 0x2000000005ff7812 */ /* 0x000fc600078cc0ff */
[----:B0-----:R-:W4:Y:S01]  /*e4e00*/  LDL.LU.64 R232, [R1+0x2c58] ;  /* 0x002c580001e87983 */ /* 0x001f220000300a00 */
[----:B------:R-:W-:Y:S02]  /*e4e10*/  PRMT R0, R244, 0x7771, RZ ;  /* 0x00007771f4007816 */ /* 0x000fe400000000ff */
[----:B------:R-:W-:-:S07]  /*e4e20*/  LOP3.LUT P0, RZ, R226, 0x8000000, RZ, 0xc0, !PT ;  /* 0x08000000e2ff7812 */ /* 0x000fce000780c0ff */
[----:B--2---:R0:W-:Y:S01]  /*e4e30*/  @P6 STG.E.U8 desc[UR10][R228.64], R0 ;  /* 0x00000000e4006986 */ /* 0x0041e2000c10110a */
[----:B------:R-:W-:-:S03]  /*e4e40*/  LOP3.LUT P6, RZ, R5, 0x10000000, RZ, 0xc0, !PT ;  /* 0x1000000005ff7812 */ /* 0x000fc600078cc0ff */
[----:B0-----:R-:W2:Y:S01]  /*e4e50*/  LDL.LU.64 R228, [R1+0x2c60] ;  /* 0x002c600001e47983 */ /* 0x001ea20000300a00 */
[----:B------:R-:W-:-:S09]  /*e4e60*/  PRMT R0, R244, 0x7772, RZ ;  /* 0x00007772f4007816 */ /* 0x000fd200000000ff */
        /* <DEDUP_REMOVED lines=17> */
[----:B------:R0:W-:Y:S04]  /*e4f80*/  @P0 STG.E.U8 desc[UR10][R240.64], R0 ;  /* 0x00000000f0000986 */ /* 0x0001e8000c10110a */
[----:B0-----:R-:W3:Y:S01]  /*e4f90*/  LDL.LU.64 R240, [R1+0x2c68] ;  /* 0x002c680001f07983 */ /* 0x001ee20000300a00 */
[C---:B------:R-:W-:Y:S02]  /*e4fa0*/  LOP3.LUT P1, RZ, R226.reuse, 0x10000000, RZ, 0xc0, !PT ;  /* 0x10000000e2ff7812 */ /* 0x040fe4000782c0ff */
[----:B------:R-:W-:Y:S02]  /*e4fb0*/  LOP3.LUT P2, RZ, R226, 0x20000000, RZ, 0xc0, !PT ;  /* 0x20000000e2ff7812 */ /* 0x000fe4000784c0ff */
[----:B------:R-:W-:Y:S02]  /*e4fc0*/  PRMT R0, R230, 0x7771, RZ ;  /* 0x00007771e6007816 */ /* 0x000fe400000000ff */
[----:B------:R-:W-:-:S02]  /*e4fd0*/  LOP3.LUT P3, RZ, R226, 0x40000000, RZ, 0xc0, !PT ;  /* 0x40000000e2ff7812 */ /* 0x000fc4000786c0ff */
[----:B------:R-:W-:-:S05]  /*e4fe0*/  LOP3.LUT P4, RZ, R226, 0x80000000, RZ, 0xc0, !PT ;  /* 0x80000000e2ff7812 */ /* 0x000fca000788c0ff */
[----:B----4-:R0:W-:Y:S01]  /*e4ff0*/  @P1 STG.E.U8 desc[UR10][R238.64], R0 ;  /* 0x00000000ee001986 */ /* 0x0101e2000c10110a */
[----:B------:R-:W-:Y:S02]  /*e5000*/  LOP3.LUT P5, RZ, R227, 0x1, RZ, 0xc0, !PT ;  /* 0x00000001e3ff7812 */ /* 0x000fe400078ac0ff */
[----:B0-----:R-:W-:-:S05]  /*e5010*/  PRMT R0, R230, 0x7772, RZ ;  /* 0x00007772e6007816 */ /* 0x001fca00000000ff */
[----:B------:R0:W-:Y:S02]  /*e5020*/  @P2 STG.E.U8 desc[UR10][R236.64], R0 ;  /* 0x00000000ec002986 */ /* 0x0001e4000c10110a */
[----:B0-----:R-:W-:-:S05]  /*e5030*/  PRMT R0, R230, 0x7773, RZ ;  /* 0x00007773e6007816 */ /* 0x001fca00000000ff */
[----:B------:R0:W-:Y:S02]  /*e5040*/  @P3 STG.E.U8 desc[UR10][R234.64], R0 ;  /* 0x00000000ea003986 */ /* 0x0001e4000c10110a */
[----:B0-----:R-:W-:-:S05]  /*e5050*/  PRMT R0, R231, 0x7770, RZ ;  /* 0x00007770e7007816 */ /* 0x001fca00000000ff */
[----:B------:R0:W-:Y:S02]  /*e5060*/  @P4 STG.E.U8 desc[UR10][R232.64], R0 ;  /* 0x00000000e8004986 */ /* 0x0001e4000c10110a */
[----:B0-----:R-:W-:Y:S02]  /*e5070*/  PRMT R0, R231, 0x7771, RZ ;  /* 0x00007771e7007816 */ /* 0x001fe400000000ff */
[----:B------:R-:W-:-:S03]  /*e5080*/  LOP3.LUT P2, RZ, R227, 0x2, RZ, 0xc0, !PT ;  /* 0x00000002e3ff7812 */ /* 0x000fc6000784c0ff */
[----:B--2---:R0:W-:Y:S04]  /*e5090*/  @P5 STG.E.U8 desc[UR10][R228.64], R0 ;  /* 0x00000000e4005986 */ /* 0x0041e8000c10110a */
[----:B0-----:R-:W2:Y:S04]  /*e50a0*/  LDL.LU.64 R228, [R1+0x2c70] ;  /* 0x002c700001e47983 */ /* 0x001ea80000300a00 */
[----:B------:R-:W4:Y:S04]  /*e50b0*/  LDL.LU.64 R234, [R1+0x2c78] ;  /* 0x002c780001ea7983 */ /* 0x000f280000300a00 */
[----:B------:R-:W4:Y:S04]  /*e50c0*/  LDL.LU.64 R242, [R1+0x2c80] ;  /* 0x002c800001f27983 */ /* 0x000f280000300a00 */
[----:B------:R-:W4:Y:S04]  /*e50d0*/  LDL.LU.64 R238, [R1+0x2c88] ;  /* 0x002c880001ee7983 */ /* 0x000f280000300a00 */
[----:B------:R-:W4:Y:S01]  /*e50e0*/  LDL.LU R237, [R1+0xa8] ;  /* 0x0000a80001ed7983 */ /* 0x000f220000300800 */
[----:B------:R-:W-:-:S03]  /*e50f0*/  PRMT R0, R231, 0x7772, RZ ;  /* 0x00007772e7007816 */ /* 0x000fc600000000ff */
[----:B------:R-:W4:Y:S04]  /*e5100*/  LDL.LU.64 R232, [R1+0x2c90] ;  /* 0x002c900001e87983 */ /* 0x000f280000300a00 */
[----:B---3--:R0:W-:Y:S04]  /*e5110*/  @P2 STG.E.U8 desc[UR10][R240.64], R0 ;  /* 0x00000000f0002986 */ /* 0x0081e8000c10110a */
[----:B0-----:R-:W3:Y:S01]  /*e5120*/  LDL.LU R240, [R1+0xbc] ;  /* 0x0000bc0001f07983 */ /* 0x001ee20000300800 */
[----:B------:R-:W-:-:S03]  /*e5130*/  PRMT R0, R231, 0x7773, RZ ;  /* 0x00007773e7007816 */ /* 0x000fc600000000ff */
[----:B------:R-:W3:Y:S01]  /*e5140*/  LDL.LU.64 R230, [R1+0x2c98] ;  /* 0x002c980001e67983 */ /* 0x000ee20000300a00 */
        /* <DEDUP_REMOVED lines=25> */
[----:B------:R-:W-:Y:S01]  /*e52e0*/  LOP3.LUT R5, R5, 0xffbfffff, RZ, 0xc0, !PT ;  /* 0xffbfffff05057812 */ /* 0x000fe200078ec0ff */
[----:B--2---:R0:W-:Y:S04]  /*e52f0*/  @P3 STG.E.U8 desc[UR10][R228.64], R0 ;  /* 0x00000000e4003986 */ /* 0x0041e8000c10110a */
[----:B0-----:R-:W2:Y:S04]  /*e5300*/  LDL.LU.64 R228, [R1+0x2ca0] ;  /* 0x002ca00001e47983 */ /* 0x001ea80000300a00 */
[----:B------:R-:W2:Y:S01]  /*e5310*/  LDL.LU.64 R18, [R1+0x2ca8] ;  /* 0x002ca80001127983 */ /* 0x000ea20000300a00 */
[----:B----4-:R-:W-:-:S03]  /*e5320*/  PRMT R0, R237, 0x7770, RZ ;  /* 0x00007770ed007816 */ /* 0x010fc600000000ff */
[----:B------:R-:W4:Y:S04]  /*e5330*/  LDL.LU.64 R16, [R1+0x2cb0] ;  /* 0x002cb00001107983 */ /* 0x000f280000300a00 */
[----:B------:R0:W-:Y:S04]  /*e5340*/  @P4 STG.E.U8 desc[UR10][R234.64], R0 ;  /* 0x00000000ea004986 */ /* 0x0001e8000c10110a */
[----:B0-----:R-:W4:Y:S04]  /*e5350*/  LDL.LU R234, [R1+0xac] ;  /* 0x0000ac0001ea7983 */ /* 0x001f280000300800 */
[----:B------:R-:W4:Y:S04]  /*e5360*/  LDL.LU.64 R248, [R1+0x2cb8] ;  /* 0x002cb80001f87983 */ /* 0x000f280000300a00 */
[----:B------:R-:W4:Y:S01]  /*e5370*/  LDL.LU.64 R246, [R1+0x2cc0] ;  /* 0x002cc00001f67983 */ /* 0x000f220000300a00 */
[----:B------:R-:W-:-:S02]  /*e5380*/  @P6 LOP3.LUT R5, R5, 0x400000, RZ, 0xfc, !PT ;  /* 0x0040000005056812 */ /* 0x000fc400078efcff */
        /* <DEDUP_REMOVED lines=14> */
[----:B------:R-:W4:Y:S04]  /*e5470*/  LDL.LU.64 R236, [R1+0x2ce8] ;  /* 0x002ce80001ec7983 */ /* 0x000f280000300a00 */
[----:B0-----:R-:W4:Y:S04]  /*e5480*/  LDL.LU.64 R232, [R1+0x2cf0] ;  /* 0x002cf00001e87983 */ /* 0x001f280000300a00 */
[----:B------:R-:W4:Y:S01]  /*e5490*/  LDL.LU R241, [R1+0x120] ;  /* 0x0001200001f17983 */ /* 0x000f220000300800 */
[----:B---3--:R-:W-:-:S05]  /*e54a0*/  PRMT R0, R240, 0x7770, RZ ;  /* 0x00007770f0007816 */ /* 0x008fca00000000ff */
[----:B------:R0:W-:Y:S04]  /*e54b0*/  @P6 STG.E.U8 desc[UR10][R230.64], R0 ;  /* 0x00000000e6006986 */ /* 0x0001e8000c10110a */
[----:B0-----:R-:W3:Y:S01]  /*e54c0*/  LDL.LU.64 R230, [R1+0x2cf8] ;  /* 0x002cf80001e67983 */ /* 0x001ee20000300a00 */
[----:B------:R-:W-:Y:S02]  /*e54d0*/  LOP3.LUT P6, RZ, R5, 0x100000, RZ, 0xc0, !PT ;  /* 0x0010000005ff7812 */ /* 0x000fe400078cc0ff */
[----:B------:R-:W-:Y:S02]  /*e54e0*/  PRMT R0, R240, 0x7771, RZ ;  /* 0x00007771f0007816 */ /* 0x000fe400000000ff */
[C---:B------:R-:W-:Y:S02]  /*e54f0*/  LOP3.LUT P0, RZ, R227.reuse, 0x4000, RZ, 0xc0, !PT ;  /* 0x00004000e3ff7812 */ /* 0x040fe4000780c0ff */
[----:B------:R-:W-:-:S02]  /*e5500*/  LOP3.LUT P1, RZ, R227, 0x8000, RZ, 0xc0, !PT ;  /* 0x00008000e3ff7812 */ /* 0x000fc4000782c0ff */
[C---:B------:R-:W-:Y:S02]  /*e5510*/  LOP3.LUT P2, RZ, R227.reuse, 0x10000, RZ, 0xc0, !PT ;  /* 0x00010000e3ff7812 */ /* 0x040fe4000784c0ff */
[C---:B------:R-:W-:Y:S02]  /*e5520*/  LOP3.LUT P3, RZ, R227.reuse, 0x20000, RZ, 0xc0, !PT ;  /* 0x00020000e3ff7812 */ /* 0x040fe4000786c0ff */
[C---:B------:R-:W-:Y:S02]  /*e5530*/  LOP3.LUT P4, RZ, R227.reuse, 0x40000, RZ, 0xc0, !PT ;  /* 0x00040000e3ff7812 */ /* 0x040fe4000788c0ff */
[----:B------:R-:W-:Y:S01]  /*e5540*/  LOP3.LUT P5, RZ, R227, 0x80000, RZ, 0xc0, !PT ;  /* 0x00080000e3ff7812 */ /* 0x000fe200078ac0ff */
[----:B--2---:R0:W-:Y:S01]  /*e5550*/  @P6 STG.E.U8 desc[UR10][R228.64], R0 ;  /* 0x00000000e4006986 */ /* 0x0041e2000c10110a */
[C---:B------:R-:W-:Y:S02]  /*e5560*/  LOP3.LUT P6, RZ, R5.reuse, 0x80000, RZ, 0xc0, !PT ;  /* 0x0008000005ff7812 */ /* 0x040fe400078cc0ff */
[----:B0-----:R-:W-:Y:S01]  /*e5570*/  PRMT R0, R240, 0x7772, RZ ;  /* 0x00007772f0007816 */ /* 0x001fe200000000ff */
[----:B------:R-:W2:Y:S10]  /*e5580*/  LDL.LU.64 R228, [R1+0x5290] ;  /* 0x0052900001e47983 */ /* 0x000eb40000300a00 */
[----:B------:R0:W-:Y:S01]  /*e5590*/  @P6 STG.E.U8 desc[UR10][R18.64], R0 ;  /* 0x0000000012006986 */ /* 0x0001e2000c10110a */
[----:B------:R-:W-:-:S02]  /*e55a0*/  LOP3.LUT P6, RZ, R5, 0x40000, RZ, 0xc0, !PT ;  /* 0x0004000005ff7812 */ /* 0x000fc400078cc0ff */
[----:B0-----:R-:W-:-:S11]  /*e55b0*/  PRMT R0, R240, 0x7773, RZ ;  /* 0x00007773f0007816 */ /* 0x001fd600000000ff */
[----:B----4-:R0:W-:Y:S01]  /*e55c0*/  @P6 STG.E.U8 desc[UR10][R16.64], R0 ;  /* 0x0000000010006986 */ /* 0x0101e2000c10110a */
        /* <DEDUP_REMOVED lines=23> */
[----:B------:R-:W4:Y:S04]  /*e5740*/  LDL.LU.64 R232, [R1+0x2d10] ;  /* 0x002d100001e87983 */ /* 0x000f280000300a00 */
[----:B------:R-:W4:Y:S04]  /*e5750*/  LDL.LU.64 R238, [R1+0x2d18] ;  /* 0x002d180001ee7983 */ /* 0x000f280000300a00 */
[----:B------:R-:W4:Y:S04]  /*e5760*/  LDL.LU.64 R236, [R1+0x2d20] ;  /* 0x002d200001ec7983 */ /* 0x000f280000300a00 */
[----:B------:R-:W4:Y:S04]  /*e5770*/  LDL.LU.64 R234, [R1+0x2d28] ;  /* 0x002d280001ea7983 */ /* 0x000f280000300a00 */
[----:B------:R-:W4:Y:S01]  /*e5780*/  LDL.LU R248, [R1+0x134] ;  /* 0x0001340001f87983 */ /* 0x000f220000300800 */
[----:B------:R-:W-:-:S02]  /*e5790*/  LOP3.LUT P2, RZ, R227, 0x100000, RZ, 0xc0, !PT ;  /* 0x00100000e3ff7812 */ /* 0x000fc4000784c0ff */
[----:B------:R-:W-:Y:S02]  /*e57a0*/  PRMT R0, R241, 0x7771, RZ ;  /* 0x00007771f1007816 */ /* 0x000fe400000000ff */
[----:B------:R-:W-:Y:S02]  /*e57b0*/  LOP3.LUT R5, R5, 0xffffff7f, RZ, 0xc0, !PT ;  /* 0xffffff7f05057812 */ /* 0x000fe400078ec0ff */
[----:B--2---:R-:W-:-:S13]  /*e57c0*/  LOP3.LUT P6, RZ, R228, 0x1, RZ, 0xc0, !PT ;  /* 0x00000001e4ff7812 */ /* 0x004fda00078cc0ff */
        /* <DEDUP_REMOVED lines=9> */
[----:B---3--:R0:W-:Y:S04]  /*e5860*/  @P2 STG.E.U8 desc[UR10][R230.64], R0 ;  /* 0x00000000e6002986 */ /* 0x0081e8000c10110a */
[----:B0-----:R-:W2:Y:S06]  /*e5870*/  LDL.LU.64 R230, [R1+0x2d30] ;  /* 0x002d300001e67983 */ /* 0x001eac0000300a00 */
[----:B------:R-:W-:-:S02]  /*e5880*/  @P6 LOP3.LUT R5, R5, 0x400, RZ, 0xfc, !PT ;  /* 0x0000040005056812 */ /* 0x000fc400078efcff */
[----:B------:R-:W-:Y:S01]  /*e5890*/  LOP3.LUT P6, RZ, R227, 0x10000000, RZ, 0xc0, !PT ;  /* 0x10000000e3ff7812 */ /* 0x000fe200078cc0ff */
[----:B------:R-:W3:Y:S01]  /*e58a0*/  LDL.LU R249, [R1+0x124] ;  /* 0x0001240001f97983 */ /* 0x000ee20000300800 */
        /* <DEDUP_REMOVED lines=11> */
[C---:B------:R-:W-:Y:S02]  /*e5960*/  LOP3.LUT P4, RZ, R227.reuse, 0x400000, RZ, 0xc0, !PT ;  /* 0x00400000e3ff7812 */ /* 0x040fe4000788c0ff */
[----:B------:R-:W-:-:S05]  /*e5970*/  LOP3.LUT P5, RZ, R227, 0x800000, RZ, 0xc0, !PT ;  /* 0x00800000e3ff7812 */ /* 0x000fca00078ac0ff */
[----:B------:R-:W-:Y:S02]  /*e5980*/  @P6 LOP3.LUT R5, R5, 0x4000, RZ, 0xfc, !PT ;  /* 0x0000400005056812 */ /* 0x000fe400078efcff */
[----:B------:R-:W-:Y:S02]  /*e5990*/  LOP3.LUT P6, RZ, R227, 0x1000000, RZ, 0xc0, !PT ;  /* 0x01000000e3ff7812 */ /* 0x000fe400078cc0ff */
[----:B------:R-:W3:Y:S04]  /*e59a0*/  LDL.LU.64 R226, [R1+0x2d38] ;  /* 0x002d380001e27983 */ /* 0x000ee80000300a00 */
[----:B------:R-:W3:Y:S04]  /*e59b0*/  LDL.LU.64 R18, [R1+0x2d40] ;  /* 0x002d400001127983 */ /* 0x000ee80000300a00 */
[----:B------:R-:W3:Y:S01]  /*e59c0*/  LDL.LU.64 R16, [R1+0x2d48] ;  /* 0x002d480001107983 */ /* 0x000ee20000300a00 */
[----:B------:R-:W-:-:S03]  /*e59d0*/  PRMT R0, R241, 0x7772, RZ ;  /* 0x00007772f1007816 */ /* 0x000fc600000000ff */
[----:B------:R-:W3:Y:S04]  /*e59e0*/  LDL.LU.64 R246, [R1+0x2d50] ;  /* 0x002d500001f67983 */ /* 0x000ee80000300a00 */
[----:B----4-:R0:W-:Y:S02]  /*e59f0*/  @P3 STG.E.U8 desc[UR10][R242.64], R0 ;  /* 0x00000000f2003986 */ /* 0x0101e4000c10110a */
[----:B0-----:R-:W-:-:S05]  /*e5a00*/  PRMT R0, R241, 0x7773, RZ ;  /* 0x00007773f1007816 */ /* 0x001fca00000000ff */
[----:B------:R0:W-:Y:S04]  /*e5a10*/  @P4 STG.E.U8 desc[UR10][R232.64], R0 ;  /* 0x00000000e8004986 */ /* 0x0001e8000c10110a */
[----:B0-----:R-:W4:Y:S04]  /*e5a20*/  LDL.LU R232, [R1+0x138] ;  /* 0x0001380001e87983 */ /* 0x001f280000300800 */
[----:B------:R-:W4:Y:S01]  /*e5a30*/  LDL.LU.64 R2, [R1+0x2d58] ;  /* 0x002d580001027983 */ /* 0x000f220000300a00 */
[----:B------:R-:W-:-:S03]  /*e5a40*/  PRMT R0, R248, 0x7770, RZ ;  /* 0x00007770f8007816 */ /* 0x000fc600000000ff */
[----:B------:R-:W4:Y:S04]  /*e5a50*/  LDL.LU.64 R244, [R1+0x2d60] ;  /* 0x002d600001f47983 */ /* 0x000f280000300a00 */
[----:B------:R0:W-:Y:S04]  /*e5a60*/  @P5 STG.E.U8 desc[UR10][R238.64], R0 ;  /* 0x00000000ee005986 */ /* 0x0001e8000c10110a */
[----:B------:R-:W4:Y:S04]  /*e5a70*/  LDL.LU R233, [R1+0x128] ;  /* 0x0001280001e97983 */ /* 0x000f280000300800 */
[----:B------:R-:W4:Y:S01]  /*e5a80*/  LDL.LU.64 R242, [R1+0x2d78] ;  /* 0x002d780001f27983 */ /* 0x000f220000300a00 */
[----:B0-----:R-:W-:-:S03]  /*e5a90*/  PRMT R0, R248, 0x7771, RZ ;  /* 0x00007771f8007816 */ /* 0x001fc600000000ff */
[----:B------:R-:W4:Y:S04]  /*e5aa0*/  LDL.LU.64 R240, [R1+0x2d80] ;  /* 0x002d800001f07983 */ /* 0x000f280000300a00 */
[----:B------:R0:W-:Y:S01]  /*e5ab0*/  @P6 STG.E.U8 desc[UR10][R236.64], R0 ;  /* 0x00000000ec006986 */ /* 0x0001e2000c10110a */
[----:B------:R-:W-:-:S03]  /*e5ac0*/  LOP3.LUT P6, RZ, R5, 0x4000, RZ, 0xc0, !PT ;  /* 0x0000400005ff7812 */ /* 0x000fc600078cc0ff */
[----:B------:R-:W4:Y:S01]  /*e5ad0*/  LDL.LU.64 R238, [R1+0x2d88] ;  /* 0x002d880001ee7983 */ /* 0x000f220000300a00 */
[----:B0-----:R-:W-:-:S03]  /*e5ae0*/  PRMT R0, R248, 0x7772, RZ ;  /* 0x00007772f8007816 */ /* 0x001fc600000000ff */
[----:B------:R-:W4:Y:S06]  /*e5af0*/  LDL.LU.64 R236, [R1+0x2da0] ;  /* 0x002da00001ec7983 */ /* 0x000f2c0000300a00 */
[----:B------:R0:W-:Y:S01]  /*e5b00*/  @P6 STG.E.U8 desc[UR10][R234.64], R0 ;  /* 0x00000000ea006986 */ /* 0x0001e2000c10110a */
[----:B------:R-:W-:-:S03]  /*e5b10*/  LOP3.LUT P6, RZ, R5, 0x2000, RZ, 0xc0, !PT ;  /* 0x0000200005ff7812 */ /* 0x000fc600078cc0ff */
[----:B0-----:R-:W4:Y:S01]  /*e5b20*/  LDL.LU.64 R234, [R1+0x2db8] ;  /* 0x002db80001ea7983 */ /* 0x001f220000300a00 */
[----:B------:R-:W-:-:S09]  /*e5b30*/  PRMT R0, R248, 0x7773, RZ ;  /* 0x00007773f8007816 */ /* 0x000fd200000000ff */
[----:B--2---:R0:W-:Y:S04]  /*e5b40*/  @P6 STG.E.U8 desc[UR10][R230.64], R0 ;  /* 0x00000000e6006986 */ /* 0x0041e8000c10110a */
[----:B0-----:R-:W2:Y:S01]  /*e5b50*/  LDL.LU.64 R230, [R1+0x2dc0] ;  /* 0x002dc00001e67983 */ /* 0x001ea20000300a00 */
[----:B------:R-:W-:Y:S02]  /*e5b60*/  LOP3.LUT P6, RZ, R5, 0x1000, RZ, 0xc0, !PT ;  /* 0x0000100005ff7812 */ /* 0x000fe400078cc0ff */
[----:B---3--:R-:W-:-:S11]  /*e5b70*/  PRMT R0, R249, 0x7770, RZ ;  /* 0x00007770f9007816 */ /* 0x008fd600000000ff */
        /* <DEDUP_REMOVED lines=11> */
[----:B----4-:R-:W-:-:S11]  /*e5c30*/  PRMT R0, R232, 0x7770, RZ ;  /* 0x00007770e8007816 */ /* 0x010fd600000000ff */
        /* <DEDUP_REMOVED lines=51> */
[----:B------:R-:W-:-:S03]  /*e5f70*/  @P6 LOP3.LUT R5, R5, 0x8, RZ, 0xfc, !PT ;  /* 0x0000000805056812 */ /* 0x000fc600078efcff */
[----:B------:R-:W2:Y:S01]  /*e5f80*/  LDL.LU.64 R18, [R1+0x2e40] ;  /* 0x002e400001127983 */ /* 0x000ea20000300a00 */
[C---:B------:R-:W-:Y:S02]  /*e5f90*/  LOP3.LUT P6, RZ, R228.reuse, 0x4000, RZ, 0xc0, !PT ;  /* 0x00004000e4ff7812 */ /* 0x040fe400078cc0ff */
[C---:B------:R-:W-:Y:S01]  /*e5fa0*/  LOP3.LUT P3, RZ, R228.reuse, 0x100, RZ, 0xc0, !PT ;  /* 0x00000100e4ff7812 */ /* 0x040fe2000786c0ff */
[----:B------:R-:W2:Y:S01]  /*e5fb0*/  LDL.LU.64 R16, [R1+0x2e58] ;  /* 0x002e580001107983 */ /* 0x000ea20000300a00 */
[----:B------:R-:W-:Y:S02]  /*e5fc0*/  LOP3.LUT R5, R5, 0xffffffef, RZ, 0xc0, !PT ;  /* 0xffffffef05057812 */ /* 0x000fe400078ec0ff */
[----:B------:R-:W-:Y:S01]  /*e5fd0*/  LOP3.LUT P4, RZ, R228, 0x200, RZ, 0xc0, !PT ;  /* 0x00000200e4ff7812 */ /* 0x000fe2000788c0ff */
[----:B------:R-:W2:Y:S01]  /*e5fe0*/  LDL.LU.64 R2, [R1+0x2e60] ;  /* 0x002e600001027983 */ /* 0x000ea20000300a00 */
[----:B------:R-:W-:-:S05]  /*e5ff0*/  PRMT R0, R239, 0x7771, RZ ;  /* 0x00007771ef007816 */ /* 0x000fca00000000ff */
[----:B------:R-:W-:Y:S02]  /*e6000*/  @P6 LOP3.LUT R5, R5, 0x10, RZ, 0xfc, !PT ;  /* 0x0000001005056812 */ /* 0x000fe400078efcff */
[C---:B------:R-:W-:Y:S01]  /*e6010*/  LOP3.LUT P6, RZ, R228.reuse, 0x2000, RZ, 0xc0, !PT ;  /* 0x00002000e4ff7812 */ /* 0x040fe200078cc0ff */
[----:B---3--:R0:W-:Y:S01]  /*e6020*/  @P3 STG.E.U8 desc[UR10][R242.64], R0 ;  /* 0x00000000f2003986 */ /* 0x0081e2000c10110a */
[----:B------:R-:W-:Y:S02]  /*e6030*/  LOP3.LUT P5, RZ, R228, 0x400, RZ, 0xc0, !PT ;  /* 0x00000400e4ff7812 */ /* 0x000fe400078ac0ff */
[----:B------:R-:W-:Y:S02]  /*e6040*/  LOP3.LUT R5, R5, 0xffffffdf, RZ, 0xc0, !PT ;  /* 0xffffffdf05057812 */ /* 0x000fe400078ec0ff */
[----:B0-----:R-:W-:-:S07]  /*e6050*/  PRMT R0, R239, 0x7772, RZ ;  /* 0x00007772ef007816 */ /* 0x001fce00000000ff */
[----:B------:R-:W-:Y:S02]  /*e6060*/  @P6 LOP3.LUT R5, R5, 0x20, RZ, 0xfc, !PT ;  /* 0x0000002005056812 */ /* 0x000fe400078efcff */
[----:B------:R-:W-:Y:S01]  /*e6070*/  LOP3.LUT P6, RZ, R228, 0x1000, RZ, 0xc0, !PT ;  /* 0x00001000e4ff7812 */ /* 0x000fe200078cc0ff */
[----:B----4-:R0:W-:Y:S01]  /*e6080*/  @P4 STG.E.U8 desc[UR10][R240.64], R0 ;  /* 0x00000000f0004986 */ /* 0x0101e2000c10110a */
[----:B------:R-:W-:Y:S02]  /*e6090*/  LOP3.LUT R5, R5, 0xffffffbf, RZ, 0xc0, !PT ;  /* 0xffffffbf05057812 */ /* 0x000fe400078ec0ff */
[----:B0-----:R-:W-:-:S05]  /*e60a0*/  PRMT R0, R239, 0x7773, RZ ;  /* 0x00007773ef007816 */ /* 0x001fca00000000ff */
[----:B------:R0:W-:Y:S04]  /*e60b0*/  @P5 STG.E.U8 desc[UR10][R234.64], R0 ;  /* 0x00000000ea005986 */ /* 0x0001e8000c10110a */
[----:B------:R-:W-:Y:S02]  /*e60c0*/  @P6 LOP3.LUT R5, R5, 0x40, RZ, 0xfc, !PT ;  /* 0x0000004005056812 */ /* 0x000fe400078efcff */
[----:B------:R-:W-:Y:S01]  /*e60d0*/  LOP3.LUT P6, RZ, R228, 0x800, RZ, 0xc0, !PT ;  /* 0x00000800e4ff7812 */ /* 0x000fe200078cc0ff */
[----:B0-----:R-:W3:Y:S04]  /*e60e0*/  LDL.LU R235, [R1+0x100] ;  /* 0x0001000001eb7983 */ /* 0x001ee80000300800 */
[----:B------:R-:W4:Y:S04]  /*e60f0*/  LDL.LU.64 R244, [R1+0x2e68] ;  /* 0x002e680001f47983 */ /* 0x000f280000300a00 */
[----:B------:R-:W4:Y:S01]  /*e6100*/  LDL.LU.64 R242, [R1+0x2e80] ;  /* 0x002e800001f27983 */ /* 0x000f220000300a00 */
[----:B------:R-:W-:-:S03]  /*e6110*/  PRMT R0, R246, 0x7770, RZ ;  /* 0x00007770f6007816 */ /* 0x000fc600000000ff */
[----:B------:R-:W4:Y:S04]  /*e6120*/  LDL.LU.64 R240, [R1+0x2e98] ;  /* 0x002e980001f07983 */ /* 0x000f280000300a00 */
[----:B------:R0:W-:Y:S01]  /*e6130*/  @P6 STG.E.U8 desc[UR10][R236.64], R0 ;  /* 0x00000000ec006986 */ /* 0x0001e2000c10110a */
[----:B------:R-:W-:-:S03]  /*e6140*/  LOP3.LUT P6, RZ, R5, 0x40, RZ, 0xc0, !PT ;  /* 0x0000004005ff7812 */ /* 0x000fc600078cc0ff */
[----:B------:R-:W4:Y:S04]  /*e6150*/  LDL.LU.64 R238, [R1+0x2ea0] ;  /* 0x002ea00001ee7983 */ /* 0x000f280000300a00 */
[----:B------:R-:W4:Y:S01]  /*e6160*/  LDL.LU R234, [R1+0x114] ;  /* 0x0001140001ea7983 */ /* 0x000f220000300800 */
[----:B0-----:R-:W-:-:S03]  /*e6170*/  PRMT R0, R246, 0x7771, RZ ;  /* 0x00007771f6007816 */ /* 0x001fc600000000ff */
[----:B------:R-:W4:Y:S04]  /*e6180*/  LDL.LU.64 R236, [R1+0x2ea8] ;  /* 0x002ea80001ec7983 */ /* 0x000f280000300a00 */
        /* <DEDUP_REMOVED lines=37> */
[----:B------:R0:W-:Y:S01]  /*e63e0*/  @P3 STG.E.U8 desc[UR10][R236.64], R0 ;  /* 0x00000000ec003986 */ /* 0x0001e2000c10110a */
[----:B------:R-:W-:Y:S02]  /*e63f0*/  LOP3.LUT P5, RZ, R228, 0x2000000, RZ, 0xc0, !PT ;  /* 0x02000000e4ff7812 */ /* 0x000fe400078ac0ff */
[----:B0-----:R-:W-:-:S05]  /*e6400*/  PRMT R0, R234, 0x7771, RZ ;  /* 0x00007771ea007816 */ /* 0x001fca00000000ff */
[----:B------:R0:W-:Y:S04]  /*e6410*/  @P4 STG.E.U8 desc[UR10][R232.64], R0 ;  /* 0x00000000e8004986 */ /* 0x0001e8000c10110a */
[----:B0-----:R-:W3:Y:S01]  /*e6420*/  LDL.LU.64 R232, [R1+0x2ee0] ;  /* 0x002ee00001e87983 */ /* 0x001ee20000300a00 */
[----:B------:R-:W-:-:S05]  /*e6430*/  PRMT R0, R234, 0x7772, RZ ;  /* 0x00007772ea007816 */ /* 0x000fca00000000ff */
[----:B--2---:R0:W-:Y:S04]  /*e6440*/  @P5 STG.E.U8 desc[UR10][R230.64], R0 ;  /* 0x00000000e6005986 */ /* 0x0041e8000c10110a */
[----:B0-----:R-:W2:Y:S04]  /*e6450*/  LDL.LU.64 R230, [R1+0x2ee8] ;  /* 0x002ee80001e67983 */ /* 0x001ea80000300a00 */
[----:B------:R-:W4:Y:S04]  /*e6460*/  LDL.LU.64 R242, [R1+0x2f00] ;  /* 0x002f000001f27983 */ /* 0x000f280000300a00 */
[----:B------:R-:W4:Y:S04]  /*e6470*/  LDL.LU.64 R240, [R1+0x2f18] ;  /* 0x002f180001f07983 */ /* 0x000f280000300a00 */
[----:B------:R-:W2:Y:S04]  /*e6480*/  LDL.LU R235, [R1+0x104] ;  /* 0x0001040001eb7983 */ /* 0x000ea80000300800 */
[----:B------:R-:W4:Y:S04]  /*e6490*/  LDL.LU.64 R238, [R1+0x2f20] ;  /* 0x002f200001ee7983 */ /* 0x000f280000300a00 */
[----:B------:R-:W4:Y:S01]  /*e64a0*/  LDL.LU R246, [R1+0x118] ;  /* 0x0001180001f67983 */ /* 0x000f220000300800 */
[----:B------:R-:W-:-:S03]  /*e64b0*/  LOP3.LUT P2, RZ, R228, 0x4000000, RZ, 0xc0, !PT ;  /* 0x04000000e4ff7812 */ /* 0x000fc6000784c0ff */
[----:B------:R-:W4:Y:S01]  /*e64c0*/  LDL.LU.64 R236, [R1+0x2f28] ;  /* 0x002f280001ec7983 */ /* 0x000f220000300a00 */
[----:B------:R-:W-:Y:S02]  /*e64d0*/  PRMT R0, R234, 0x7773, RZ ;  /* 0x00007773ea007816 */ /* 0x000fe400000000ff */
[----:B------:R-:W-:Y:S02]  /*e64e0*/  LOP3.LUT P3, RZ, R228, 0x8000000, RZ, 0xc0, !PT ;  /* 0x08000000e4ff7812 */ /* 0x000fe4000786c0ff */
[----:B------:R-:W-:-:S05]  /*e64f0*/  LOP3.LUT P6, RZ, R229, 0x40, RZ, 0xc0, !PT ;  /* 0x00000040e5ff7812 */ /* 0x000fca00078cc0ff */
[----:B---3--:R0:W-:Y:S04]  /*e6500*/  @P2 STG.E.U8 desc[UR10][R232.64], R0 ;  /* 0x00000000e8002986 */ /* 0x0081e8000c10110a */
[----:B0-----:R-:W3:Y:S01]  /*e6510*/  LDL.LU.64 R232, [R1+0x2f48] ;  /* 0x002f480001e87983 */ /* 0x001ee20000300a00 */
[----:B--2---:R-:W-:-:S05]  /*e6520*/  PRMT R0, R235, 0x7770, RZ ;  /* 0x00007770eb007816 */ /* 0x004fca00000000ff */
[----:B------:R0:W-:Y:S04]  /*e6530*/  @P3 STG.E.U8 desc[UR10][R230.64], R0 ;  /* 0x00000000e6003986 */ /* 0x0001e8000c10110a */
[----:B0-----:R-:W2:Y:S04]  /*e6540*/  LDL.LU.64 R230, [R1+0x2f58] ;  /* 0x002f580001e67983 */ /* 0x001ea80000300a00 */
[----:B------:R-:W2:Y:S04]  /*e6550*/  LDL.LU.64 R4, [R1+0x2f60] ;  /* 0x002f600001047983 */ /* 0x000ea80000300a00 */
[----:B------:R-:W2:Y:S04]  /*e6560*/  LDL.LU R247, [R1+0x108] ;  /* 0x0001080001f77983 */ /* 0x000ea80000300800 */
[----:B------:R-:W2:Y:S04]  /*e6570*/  LDL.LU.64 R226, [R1+0x2f68] ;  /* 0x002f680001e27983 */ /* 0x000ea80000300a00 */
[----:B------:R-:W2:Y:S04]  /*e6580*/  LDL.LU.64 R18, [R1+0x2f88] ;  /* 0x002f880001127983 */ /* 0x000ea80000300a00 */
[----:B------:R-:W2:Y:S04]  /*e6590*/  LDL.LU.64 R16, [R1+0x2f98] ;  /* 0x002f980001107983 */ /* 0x000ea80000300a00 */
[----:B------:R-:W2:Y:S04]  /*e65a0*/  LDL.LU R234, [R1+0x11c] ;  /* 0x00011c0001ea7983 */ /* 0x000ea80000300800 */
[----:B------:R-:W2:Y:S04]  /*e65b0*/  LDL.LU.64 R2, [R1+0x2fa0] ;  /* 0x002fa00001027983 */ /* 0x000ea80000300a00 */
[----:B------:R-:W2:Y:S01]  /*e65c0*/  LDL.LU.64 R244, [R1+0x2fa8] ;  /* 0x002fa80001f47983 */ /* 0x000ea20000300a00 */
[----:B------:R-:W-:-:S04]  /*e65d0*/  LOP3.LUT R6, R6, 0xff7fffff, RZ, 0xc0, !PT ;  /* 0xff7fffff06067812 */ /* 0x000fc800078ec0ff */
        /* <DEDUP_REMOVED lines=40> */
[----:B------:R-:W-:-:S09]  /*e6860*/  PRMT R0, R246, 0x7771, RZ ;  /* 0x00007771f6007816 */ /* 0x000fd200000000ff */
[----:B---3--:R0:W-:Y:S04]  /*e6870*/  @P6 STG.E.U8 desc[UR10][R232.64], R0 ;  /* 0x00000000e8006986 */ /* 0x0081e8000c10110a */
[----:B0-----:R-:W3:Y:S01]  /*e6880*/  LDL.LU.64 R232, [R1+0x3008] ;  /* 0x0030080001e87983 */ /* 0x001ee20000300a00 */
[----:B------:R-:W-:Y:S02]  /*e6890*/  LOP3.LUT P6, RZ, R6, 0x10000000, RZ, 0xc0, !PT ;  /* 0x1000000006ff7812 */ /* 0x000fe400078cc0ff */
[----:B------:R-:W-:Y:S02]  /*e68a0*/  PRMT R0, R246, 0x7772, RZ ;  /* 0x00007772f6007816 */ /* 0x000fe400000000ff */
[----:B------:R-:W-:-:S09]  /*e68b0*/  LOP3.LUT P0, RZ, R229, 0x80, RZ, 0xc0, !PT ;  /* 0x00000080e5ff7812 */ /* 0x000fd2000780c0ff */
        /* <DEDUP_REMOVED lines=18> */
[----:B------:R0:W-:Y:S04]  /*e69e0*/  @P0 STG.E.U8 desc[UR10][R244.64], R0 ;  /* 0x00000000f4000986 */ /* 0x0001e8000c10110a */
[----:B0-----:R-:W2:Y:S01]  /*e69f0*/  LDL.LU.64 R244, [R1+0x3018] ;  /* 0x0030180001f47983 */ /* 0x001ea20000300a00 */
[C---:B------:R-:W-:Y:S02]  /*e6a00*/  LOP3.LUT P1, RZ, R229.reuse, 0x100, RZ, 0xc0, !PT ;  /* 0x00000100e5ff7812 */ /* 0x040fe4000782c0ff */
[C---:B------:R-:W-:Y:S02]  /*e6a10*/  LOP3.LUT P2, RZ, R229.reuse, 0x200, RZ, 0xc0, !PT ;  /* 0x00000200e5ff7812 */ /* 0x040fe4000784c0ff */
[----:B------:R-:W-:Y:S02]  /*e6a20*/  PRMT R0, R234, 0x7771, RZ ;  /* 0x00007771ea007816 */ /* 0x000fe400000000ff */
[----:B------:R-:W-:-:S02]  /*e6a30*/  LOP3.LUT P3, RZ, R229, 0x400, RZ, 0xc0, !PT ;  /* 0x00000400e5ff7812 */ /* 0x000fc4000786c0ff */
[C---:B------:R-:W-:Y:S02]  /*e6a40*/  LOP3.LUT P4, RZ, R229.reuse, 0x800, RZ, 0xc0, !PT ;  /* 0x00000800e5ff7812 */ /* 0x040fe4000788c0ff */
[----:B------:R-:W-:-:S03]  /*e6a50*/  LOP3.LUT P5, RZ, R229, 0x1000, RZ, 0xc0, !PT ;  /* 0x00001000e5ff7812 */ /* 0x000fc600078ac0ff */
[----:B----4-:R0:W-:Y:S02]  /*e6a60*/  @P1 STG.E.U8 desc[UR10][R242.64], R0 ;  /* 0x00000000f2001986 */ /* 0x0101e4000c10110a */
        /* <DEDUP_REMOVED lines=12> */
[----:B------:R-:W4:Y:S01]  /*e6b30*/  LDL.LU R241, [R1+0xf0] ;  /* 0x0000f00001f17983 */ /* 0x000f220000300800 */
[----:B------:R-:W-:-:S03]  /*e6b40*/  LOP3.LUT P2, RZ, R229, 0x2000, RZ, 0xc0, !PT ;  /* 0x00002000e5ff7812 */ /* 0x000fc6000784c0ff */
[----:B------:R-:W4:Y:S01]  /*e6b50*/  LDL.LU.64 R236, [R1+0x3060] ;  /* 0x0030600001ec7983 */ /* 0x000f220000300a00 */
[----:B------:R-:W-:Y:S02]  /*e6b60*/  PRMT R0, R235, 0x7772, RZ ;  /* 0x00007772eb007816 */ /* 0x000fe400000000ff */
[----:B------:R-:W-:Y:S02]  /*e6b70*/  LOP3.LUT P6, RZ, R229, 0x2000000, RZ, 0xc0, !PT ;  /* 0x02000000e5ff7812 */ /* 0x000fe400078cc0ff */
[----:B------:R-:W-:-:S11]  /*e6b80*/  LOP3.LUT R6, R6, 0xffff7fff, RZ, 0xc0, !PT ;  /* 0xffff7fff06067812 */ /* 0x000fd600078ec0ff */
[----:B------:R-:W-:Y:S02]  /*e6b90*/  @P6 LOP3.LUT R6, R6, 0x8000, RZ, 0xfc, !PT ;  /* 0x0000800006066812 */ /* 0x000fe400078efcff */
[----:B------:R-:W-:Y:S02]  /*e6ba0*/  LOP3.LUT P6, RZ, R229, 0x1000000, RZ, 0xc0, !PT ;  /* 0x01000000e5ff7812 */ /* 0x000fe400078cc0ff */
[----:B------:R-:W-:-:S11]  /*e6bb0*/  LOP3.LUT R6, R6, 0xfffeffff, RZ, 0xc0, !PT ;  /* 0xfffeffff06067812 */ /* 0x000fd600078ec0ff */
[----:B------:R-:W-:Y:S01]  /*e6bc0*/  @P6 LOP3.LUT R6, R6, 0x10000, RZ, 0xfc, !PT ;  /* 0x0001000006066812 */ /* 0x000fe200078efcff */
[----:B--2---:R0:W-:Y:S04]  /*e6bd0*/  @P2 STG.E.U8 desc[UR10][R244.64], R0 ;  /* 0x00000000f4002986 */ /* 0x0041e8000c10110a */
[----:B0-----:R-:W2:Y:S01]  /*e6be0*/  LDL.LU R244, [R1+0xe0] ;  /* 0x0000e00001f47983 */ /* 0x001ea20000300800 */
[----:B------:R-:W-:-:S03]  /*e6bf0*/  PRMT R0, R235, 0x7773, RZ ;  /* 0x00007773eb007816 */ /* 0x000fc600000000ff */
        /* <DEDUP_REMOVED lines=15> */
[C---:B------:R-:W-:Y:S02]  /*e6cf0*/  LOP3.LUT P4, RZ, R229.reuse, 0x8000, RZ, 0xc0, !PT ;  /* 0x00008000e5ff7812 */ /* 0x040fe4000788c0ff */
[----:B------:R-:W-:Y:S02]  /*e6d00*/  LOP3.LUT R6, R6, 0xffdfffff, RZ, 0xc0, !PT ;  /* 0xffdfffff06067812 */ /* 0x000fe400078ec0ff */
[----:B------:R-:W-:-:S07]  /*e6d10*/  LOP3.LUT P5, RZ, R229, 0x10000, RZ, 0xc0, !PT ;  /* 0x00010000e5ff7812 */ /* 0x000fce00078ac0ff */
[----:B------:R-:W-:Y:S02]  /*e6d20*/  @P6 LOP3.LUT R6, R6, 0x200000, RZ, 0xfc, !PT ;  /* 0x0020000006066812 */ /* 0x000fe400078efcff */
[C---:B------:R-:W-:Y:S02]  /*e6d30*/  LOP3.LUT P6, RZ, R229.reuse, 0x40000, RZ, 0xc0, !PT ;  /* 0x00040000e5ff7812 */ /* 0x040fe400078cc0ff */
[----:B------:R-:W-:Y:S02]  /*e6d40*/  LOP3.LUT R6, R6, 0xffbfffff, RZ, 0xc0, !PT ;  /* 0xffbfffff06067812 */ /* 0x000fe400078ec0ff */
[C---:B------:R-:W-:Y:S02]  /*e6d50*/  LOP3.LUT P0, RZ, R229.reuse, 0x4000000, RZ, 0xc0, !PT ;  /* 0x04000000e5ff7812 */ /* 0x040fe4000780c0ff */
[C---:B------:R-:W-:Y:S02]  /*e6d60*/  LOP3.LUT P1, RZ, R229.reuse, 0x8000000, RZ, 0xc0, !PT ;  /* 0x08000000e5ff7812 */ /* 0x040fe4000782c0ff */
[----:B------:R-:W-:-:S05]  /*e6d70*/  LOP3.LUT P2, RZ, R229, 0x10000000, RZ, 0xc0, !PT ;  /* 0x10000000e5ff7812 */ /* 0x000fca000784c0ff */
[----:B------:R-:W-:Y:S01]  /*e6d80*/  @P6 LOP3.LUT R6, R6, 0x400000, RZ, 0xfc, !PT ;  /* 0x0040000006066812 */ /* 0x000fe200078efcff */
[----:B---3--:R0:W-:Y:S04]  /*e6d90*/  @P3 STG.E.U8 desc[UR10][R232.64], R0 ;  /* 0x00000000e8003986 */ /* 0x0081e8000c10110a */
[----:B0-----:R-:W3:Y:S01]  /*e6da0*/  LDL.LU.64 R232, [R1+0x3088] ;  /* 0x0030880001e87983 */ /* 0x001ee20000300a00 */
[----:B----4-:R-:W-:-:S03]  /*e6db0*/  PRMT R0, R241, 0x7770, RZ ;  /* 0x00007770f1007816 */ /* 0x010fc600000000ff */
[----:B------:R-:W4:Y:S04]  /*e6dc0*/  LDL.LU.64 R4, [R1+0x30a0] ;  /* 0x0030a00001047983 */ /* 0x000f280000300a00 */
[----:B------:R0:W-:Y:S01]  /*e6dd0*/  @P4 STG.E.U8 desc[UR10][R238.64], R0 ;  /* 0x00000000ee004986 */ /* 0x0001e2000c10110a */
[C---:B------:R-:W-:Y:S02]  /*e6de0*/  LOP3.LUT P6, RZ, R229.reuse, 0x20000, RZ, 0xc0, !PT ;  /* 0x00020000e5ff7812 */ /* 0x040fe400078cc0ff */
[C---:B------:R-:W-:Y:S02]  /*e6df0*/  LOP3.LUT P3, RZ, R229.reuse, 0x20000000, RZ, 0xc0, !PT ;  /* 0x20000000e5ff7812 */ /* 0x040fe4000786c0ff */
[----:B------:R-:W-:Y:S02]  /*e6e00*/  LOP3.LUT P4, RZ, R229, 0x40000000, RZ, 0xc0, !PT ;  /* 0x40000000e5ff7812 */ /* 0x000fe4000788c0ff */
[----:B0-----:R-:W-:Y:S01]  /*e6e10*/  PRMT R0, R241, 0x7771, RZ ;  /* 0x00007771f1007816 */ /* 0x001fe200000000ff */
[----:B------:R-:W4:Y:S04]  /*e6e20*/  LDL.LU R238, [R1+0xf4] ;  /* 0x0000f40001ee7983 */ /* 0x000f280000300800 */
[----:B------:R-:W4:Y:S04]  /*e6e30*/  LDL.LU.64 R226, [R1+0x30a8] ;  /* 0x0030a80001e27983 */ /* 0x000f280000300a00 */
[----:B------:R0:W-:Y:S01]  /*e6e40*/  @P5 STG.E.U8 desc[UR10][R2.64], R0 ;  /* 0x0000000002005986 */ /* 0x0001e2000c10110a */
[----:B------:R-:W-:-:S03]  /*e6e50*/  LOP3.LUT P5, RZ, R229, 0x80000000, RZ, 0xc0, !PT ;  /* 0x80000000e5ff7812 */ /* 0x000fc600078ac0ff */
[----:B------:R-:W4:Y:S04]  /*e6e60*/  LDL.LU.64 R18, [R1+0x30c8] ;  /* 0x0030c80001127983 */ /* 0x000f280000300a00 */
[----:B------:R-:W4:Y:S04]  /*e6e70*/  LDL.LU R239, [R1+0xe4] ;  /* 0x0000e40001ef7983 */ /* 0x000f280000300800 */
[----:B------:R-:W4:Y:S01]  /*e6e80*/  LDL.LU.64 R228, [R1+0x3098] ;  /* 0x0030980001e47983 */ /* 0x000f220000300a00 */
[----:B0-----:R-:W-:-:S03]  /*e6e90*/  PRMT R0, R241, 0x7772, RZ ;  /* 0x00007772f1007816 */ /* 0x001fc600000000ff */
[----:B------:R-:W4:Y:S04]  /*e6ea0*/  LDL.LU.64 R16, [R1+0x30d8] ;  /* 0x0030d80001107983 */ /* 0x000f280000300a00 */
        /* <DEDUP_REMOVED lines=16> */
[----:B---3--:R0:W-:Y:S01]  /*e6fb0*/  @P6 STG.E.U8 desc[UR10][R232.64], R0 ;  /* 0x00000000e8006986 */ /* 0x0081e2000c10110a */
[----:B------:R-:W-:Y:S02]  /*e6fc0*/  LOP3.LUT P6, RZ, R6, 0x80000, RZ, 0xc0, !PT ;  /* 0x0008000006ff7812 */ /* 0x000fe400078cc0ff */
[----:B0-----:R-:W-:Y:S01]  /*e6fd0*/  PRMT R0, R244, 0x7772, RZ ;  /* 0x00007772f4007816 */ /* 0x001fe200000000ff */
[----:B------:R-:W3:Y:S10]  /*e6fe0*/  LDL.LU.64 R232, [R1+0x5278] ;  /* 0x0052780001e87983 */ /* 0x000ef40000300a00 */
[----:B----4-:R0:W-:Y:S01]  /*e6ff0*/  @P6 STG.E.U8 desc[UR10][R228.64], R0 ;  /* 0x00000000e4006986 */ /* 0x0101e2000c10110a */
        /* <DEDUP_REMOVED lines=25> */
[----:B------:R-:W4:Y:S04]  /*e7190*/  LDL.LU.64 R2, [R1+0x3158] ;  /* 0x0031580001027983 */ /* 0x000f280000300a00 */
[----:B------:R-:W3:Y:S04]  /*e71a0*/  LDL.LU.64 R236, [R1+0x3160] ;  /* 0x0031600001ec7983 */ /* 0x000ee80000300a00 */
[----:B------:R-:W3:Y:S04]  /*e71b0*/  LDL.LU.64 R242, [R1+0x3168] ;  /* 0x0031680001f27983 */ /* 0x000ee80000300a00 */
[----:B------:R-:W3:Y:S04]  /*e71c0*/  LDL.LU.64 R240, [R1+0x3188] ;  /* 0x0031880001f07983 */ /* 0x000ee80000300a00 */
[----:B------:R-:W3:Y:S04]  /*e71d0*/  LDL.LU.64 R238, [R1+0x3198] ;  /* 0x0031980001ee7983 */ /* 0x000ee80000300a00 */
[----:B------:R-:W3:Y:S01]  /*e71e0*/  LDL.LU R20, [R1+0xe8] ;  /* 0x0000e80001147983 */ /* 0x000ee20000300800 */
        /* <DEDUP_REMOVED lines=38> */
[----:B----4-:R0:W-:Y:S02]  /*e7450*/  @P3 STG.E.U8 desc[UR10][R2.64], R0 ;  /* 0x0000000002003986 */ /* 0x0101e4000c10110a */
[----:B0-----:R-:W-:-:S05]  /*e7460*/  PRMT R0, R245, 0x7773, RZ ;  /* 0x00007773f5007816 */ /* 0x001fca00000000ff */
[----:B---3--:R0:W-:Y:S04]  /*e7470*/  @P4 STG.E.U8 desc[UR10][R236.64], R0 ;  /* 0x00000000ec004986 */ /* 0x0081e8000c10110a */
        /* <DEDUP_REMOVED lines=255> */
[----:B------:R-:W-:-:S03]  /*e8470*/  LOP3.LUT P2, RZ, R231, 0x200000, RZ, 0xc0, !PT ;  /* 0x00200000e7ff7812 */ /* 0x000fc6000784c0ff */
[----:B------:R-:W4:Y:S01]  /*e8480*/  LDL.LU.64 R2, [R1+0x3340] ;  /* 0x0033400001027983 */ /* 0x000f220000300a00 */
[C---:B------:R-:W-:Y:S02]  /*e8490*/  LOP3.LUT P3, RZ, R231.reuse, 0x400000, RZ, 0xc0, !PT ;  /* 0x00400000e7ff7812 */ /* 0x040fe4000786c0ff */
[----:B------:R-:W-:Y:S02]  /*e84a0*/  PRMT R0, R234, 0x7772, RZ ;  /* 0x00007772ea007816 */ /* 0x000fe400000000ff */
[----:B------:R-:W-:-:S05]  /*e84b0*/  LOP3.LUT P4, RZ, R231, 0x800000, RZ, 0xc0, !PT ;  /* 0x00800000e7ff7812 */ /* 0x000fca000788c0ff */
        /* <DEDUP_REMOVED lines=14> */
[----:B------:R-:W-:Y:S02]  /*e85a0*/  PRMT R0, R235, 0x7772, RZ ;  /* 0x00007772eb007816 */ /* 0x000fe400000000ff */
[----:B------:R-:W-:Y:S02]  /*e85b0*/  LOP3.LUT P6, RZ, R232, 0x20, RZ, 0xc0, !PT ;  /* 0x00000020e8ff7812 */ /* 0x000fe400078cc0ff */
[----:B------:R-:W-:Y:S01]  /*e85c0*/  LOP3.LUT R7, R7, 0xffff7fff, RZ, 0xc0, !PT ;  /* 0xffff7fff07077812 */ /* 0x000fe200078ec0ff */
[----:B---3--:R0:W-:Y:S04]  /*e85d0*/  @P2 STG.E.U8 desc[UR10][R244.64], R0 ;  /* 0x00000000f4002986 */ /* 0x0081e8000c10110a */
[----:B0-----:R-:W3:Y:S01]  /*e85e0*/  LDL.LU R244, [R1+0x158] ;  /* 0x0001580001f47983 */ /* 0x001ee20000300800 */
[----:B------:R-:W-:-:S03]  /*e85f0*/  PRMT R0, R235, 0x7773, RZ ;  /* 0x00007773eb007816 */ /* 0x000fc600000000ff */
        /* <DEDUP_REMOVED lines=20> */
[----:B----4-:R0:W-:Y:S10]  /*e8740*/  @P3 STG.E.U8 desc[UR10][R2.64], R0 ;  /* 0x0000000002003986 */ /* 0x0101f4000c10110a */
[----:B------:R-:W-:-:S02]  /*e8750*/  @P6 LOP3.LUT R7, R7, 0x200000, RZ, 0xfc, !PT ;  /* 0x0020000007076812 */ /* 0x000fc400078efcff */
[----:B------:R-:W-:Y:S01]  /*e8760*/  LOP3.LUT P6, RZ, R231, 0x40000000, RZ, 0xc0, !PT ;  /* 0x40000000e7ff7812 */ /* 0x000fe200078cc0ff */
[----:B0-----:R-:W4:Y:S01]  /*e8770*/  LDL.LU.64 R2, [R1+0x3370] ;  /* 0x0033700001027983 */ /* 0x001f220000300a00 */
[----:B------:R-:W-:Y:S02]  /*e8780*/  LOP3.LUT R7, R7, 0xffbfffff, RZ, 0xc0, !PT ;  /* 0xffbfffff07077812 */ /* 0x000fe400078ec0ff */
[C---:B------:R-:W-:Y:S02]  /*e8790*/  LOP3.LUT P4, RZ, R231.reuse, 0x8000000, RZ, 0xc0, !PT ;  /* 0x08000000e7ff7812 */ /* 0x040fe4000788c0ff */
[----:B------:R-:W-:-:S07]  /*e87a0*/  LOP3.LUT P5, RZ, R231, 0x10000000, RZ, 0xc0, !PT ;  /* 0x10000000e7ff7812 */ /* 0x000fce00078ac0ff */
[----:B------:R-:W-:Y:S02]  /*e87b0*/  @P6 LOP3.LUT R7, R7, 0x400000, RZ, 0xfc, !PT ;  /* 0x0040000007076812 */ /* 0x000fe400078efcff */
[----:B------:R-:W-:Y:S02]  /*e87c0*/  LOP3.LUT P6, RZ, R231, 0x20000000, RZ, 0xc0, !PT ;  /* 0x20000000e7ff7812 */ /* 0x000fe400078cc0ff */
[----:B------:R-:W4:Y:S01]  /*e87d0*/  LDL.LU.64 R230, [R1+0x3378] ;  /* 0x0033780001e67983 */ /* 0x000f220000300a00 */
[----:B------:R-:W-:-:S03]  /*e87e0*/  PRMT R0, R241, 0x7770, RZ ;  /* 0x00007770f1007816 */ /* 0x000fc600000000ff */
[----:B------:R-:W4:Y:S04]  /*e87f0*/  LDL.LU.64 R228, [R1+0x3380] ;  /* 0x0033800001e47983 */ /* 0x000f280000300a00 */
[----:B------:R0:W-:Y:S04]  /*e8800*/  @P4 STG.E.U8 desc[UR10][R238.64], R0 ;  /* 0x00000000ee004986 */ /* 0x0001e8000c10110a */
[----:B0-----:R-:W4:Y:S04]  /*e8810*/  LDL.LU R238, [R1+0x148] ;  /* 0x0001480001ee7983 */ /* 0x001f280000300800 */
        /* <DEDUP_REMOVED lines=13> */
[----:B--2---:R0:W-:Y:S01]  /*e88f0*/  @P6 STG.E.U8 desc[UR10][R236.64], R0 ;  /* 0x00000000ec006986 */ /* 0x0041e2000c10110a */
[----:B------:R-:W-:-:S03]  /*e8900*/  LOP3.LUT P6, RZ, R7, 0x200000, RZ, 0xc0, !PT ;  /* 0x0020000007ff7812 */ /* 0x000fc600078cc0ff */
[----:B------:R-:W2:Y:S04]  /*e8910*/  LDL.LU.64 R240, [R1+0x33b8] ;  /* 0x0033b80001f07983 */ /* 0x000ea80000300a00 */
[----:B0-----:R-:W2:Y:S04]  /*e8920*/  LDL.LU.64 R236, [R1+0x33c0] ;  /* 0x0033c00001ec7983 */ /* 0x001ea80000300a00 */
[----:B------:R-:W2:Y:S01]  /*e8930*/  LDL.LU R245, [R1+0x14c] ;  /* 0x00014c0001f57983 */ /* 0x000ea20000300800 */
[----:B---3--:R-:W-:-:S05]  /*e8940*/  PRMT R0, R244, 0x7770, RZ ;  /* 0x00007770f4007816 */ /* 0x008fca00000000ff */
[----:B------:R0:W-:Y:S04]  /*e8950*/  @P6 STG.E.U8 desc[UR10][R234.64], R0 ;  /* 0x00000000ea006986 */ /* 0x0001e8000c10110a */
[----:B0-----:R-:W3:Y:S01]  /*e8960*/  LDL.LU.64 R234, [R1+0x33c8] ;  /* 0x0033c80001ea7983 */ /* 0x001ee20000300a00 */
[----:B------:R-:W-:Y:S02]  /*e8970*/  LOP3.LUT P6, RZ, R7, 0x100000, RZ, 0xc0, !PT ;  /* 0x0010000007ff7812 */ /* 0x000fe400078cc0ff */
[----:B------:R-:W-:Y:S02]  /*e8980*/  PRMT R0, R244, 0x7771, RZ ;  /* 0x00007771f4007816 */ /* 0x000fe400000000ff */
[C---:B------:R-:W-:Y:S02]  /*e8990*/  LOP3.LUT P0, RZ, R232.reuse, 0x40, RZ, 0xc0, !PT ;  /* 0x00000040e8ff7812 */ /* 0x040fe4000780c0ff */
[----:B------:R-:W-:-:S07]  /*e89a0*/  LOP3.LUT P1, RZ, R232, 0x80, RZ, 0xc0, !PT ;  /* 0x00000080e8ff7812 */ /* 0x000fce000782c0ff */
[----:B----4-:R0:W-:Y:S01]  /*e89b0*/  @P6 STG.E.U8 desc[UR10][R2.64], R0 ;  /* 0x0000000002006986 */ /* 0x0101e2000c10110a */
[C---:B------:R-:W-:Y:S02]  /*e89c0*/  LOP3.LUT P6, RZ, R7.reuse, 0x80000, RZ, 0xc0, !PT ;  /* 0x0008000007ff7812 */ /* 0x040fe400078cc0ff */
        /* <DEDUP_REMOVED lines=26> */
[----:B--2---:R0:W-:Y:S02]  /*e8b70*/  @P3 STG.E.U8 desc[UR10][R240.64], R0 ;  /* 0x00000000f0003986 */ /* 0x0041e4000c10110a */
        /* <DEDUP_REMOVED lines=244> */
[----:B------:R-:W3:Y:S04]  /*e9ac0*/  LDL.LU.64 R226, [R1+0x3558] ;  /* 0x0035580001e27983 */ /* 0x000ee80000300a00 */
[----:B------:R-:W3:Y:S04]  /*e9ad0*/  LDL.LU R236, [R1+0x1c8] ;  /* 0x0001c80001ec7983 */ /* 0x000ee80000300800 */
[----:B------:R-:W3:Y:S01]  /*e9ae0*/  LDL.LU.64 R18, [R1+0x3560] ;  /* 0x0035600001127983 */ /* 0x000ee20000300a00 */
[----:B------:R-:W-:-:S04]  /*e9af0*/  LOP3.LUT R21, R21, 0xf7ffffff, RZ, 0xc0, !PT ;  /* 0xf7ffffff15157812 */ /* 0x000fc800078ec0ff */
[----:B------:R-:W-:Y:S02]  /*e9b00*/  @P6 LOP3.LUT R21, R21, 0x8000000, RZ, 0xfc, !PT ;  /* 0x0800000015156812 */ /* 0x000fe400078efcff */
[----:B------:R-:W-:Y:S02]  /*e9b10*/  LOP3.LUT P6, RZ, R233, 0x2000000, RZ, 0xc0, !PT ;  /* 0x02000000e9ff7812 */ /* 0x000fe400078cc0ff */
[----:B------:R-:W-:-:S11]  /*e9b20*/  LOP3.LUT R21, R21, 0xefffffff, RZ, 0xc0, !PT ;  /* 0xefffffff15157812 */ /* 0x000fd600078ec0ff */
[----:B------:R-:W-:Y:S02]  /*e9b30*/  @P6 LOP3.LUT R21, R21, 0x10000000, RZ, 0xfc, !PT ;  /* 0x1000000015156812 */ /* 0x000fe400078efcff */
[----:B------:R-:W-:Y:S02]  /*e9b40*/  LOP3.LUT P6, RZ, R233, 0x1000000, RZ, 0xc0, !PT ;  /* 0x01000000e9ff7812 */ /* 0x000fe400078cc0ff */
[----:B------:R-:W-:Y:S02]  /*e9b50*/  LOP3.LUT R21, R21, 0xdfffffff, RZ, 0xc0, !PT ;  /* 0xdfffffff15157812 */ /* 0x000fe400078ec0ff */
[C---:B------:R-:W-:Y:S02]  /*e9b60*/  LOP3.LUT P3, RZ, R233.reuse, 0x80000, RZ, 0xc0, !PT ;  /* 0x00080000e9ff7812 */ /* 0x040fe4000786c0ff */
[----:B------:R-:W-:Y:S02]  /*e9b70*/  LOP3.LUT P4, RZ, R233, 0x100000, RZ, 0xc0, !PT ;  /* 0x00100000e9ff7812 */ /* 0x000fe4000788c0ff */
        /* <DEDUP_REMOVED lines=22> */
[C---:B------:R-:W-:Y:S02]  /*e9ce0*/  LOP3.LUT P6, RZ, R21.reuse, 0x20000000, RZ, 0xc0, !PT ;  /* 0x2000000015ff7812 */ /* 0x040fe400078cc0ff */
[----:B0-----:R-:W-:Y:S01]  /*e9cf0*/  PRMT R0, R20, 0x7771, RZ ;  /* 0x0000777114007816 */ /* 0x001fe200000000ff */
[----:B------:R-:W2:Y:S10]  /*e9d00*/  LDL.LU.64 R240, [R1+0x3588] ;  /* 0x0035880001f07983 */ /* 0x000eb40000300a00 */
[----:B---3--:R0:W-:Y:S01]  /*e9d10*/  @P6 STG.E.U8 desc[UR10][R238.64], R0 ;  /* 0x00000000ee006986 */ /* 0x0081e2000c10110a */
[----:B------:R-:W-:-:S02]  /*e9d20*/  LOP3.LUT P6, RZ, R21, 0x10000000, RZ, 0xc0, !PT ;  /* 0x1000000015ff7812 */ /* 0x000fc400078cc0ff */
        /* <DEDUP_REMOVED lines=17> */
[----:B------:R0:W-:Y:S04]  /*e9e40*/  @P6 STG.E.U8 desc[UR10][R18.64], R0 ;  /* 0x0000000012006986 */ /* 0x0001e8000c10110a */
[----:B0-----:R-:W3:Y:S01]  /*e9e50*/  LDL.LU.64 R18, [R1+0x3598] ;  /* 0x0035980001127983 */ /* 0x001ee20000300a00 */
[----:B------:R-:W-:Y:S02]  /*e9e60*/  LOP3.LUT P0, RZ, R233, 0x80000000, RZ, 0xc0, !PT ;  /* 0x80000000e9ff7812 */ /* 0x000fe4000780c0ff */
[----:B------:R-:W-:Y:S02]  /*e9e70*/  LOP3.LUT P1, RZ, R234, 0x1, RZ, 0xc0, !PT ;  /* 0x00000001eaff7812 */ /* 0x000fe4000782c0ff */
[----:B------:R-:W-:-:S09]  /*e9e80*/  PRMT R0, R236, 0x7770, RZ ;  /* 0x00007770ec007816 */ /* 0x000fd200000000ff */
[----:B----4-:R0:W-:Y:S01]  /*e9e90*/  @P0 STG.E.U8 desc[UR10][R16.64], R0 ;  /* 0x0000000010000986 */ /* 0x0101e2000c10110a */
[----:B------:R-:W-:Y:S02]  /*e9ea0*/  LOP3.LUT P2, RZ, R234, 0x2, RZ, 0xc0, !PT ;  /* 0x00000002eaff7812 */ /* 0x000fe4000784c0ff */
[----:B0-----:R-:W-:-:S05]  /*e9eb0*/  PRMT R0, R236, 0x7771, RZ ;  /* 0x00007771ec007816 */ /* 0x001fca00000000ff */
[----:B--2---:R0:W-:Y:S01]  /*e9ec0*/  @P1 STG.E.U8 desc[UR10][R246.64], R0 ;  /* 0x00000000f6001986 */ /* 0x0041e2000c10110a */
[----:B------:R-:W-:-:S03]  /*e9ed0*/  LOP3.LUT P3, RZ, R234, 0x4, RZ, 0xc0, !PT ;  /* 0x00000004eaff7812 */ /* 0x000fc6000786c0ff */
[----:B0-----:R-:W2:Y:S01]  /*e9ee0*/  LDL.LU.64 R246, [R1+0x35a0] ;  /* 0x0035a00001f67983 */ /* 0x001ea20000300a00 */
[----:B------:R-:W-:Y:S02]  /*e9ef0*/  PRMT R0, R236, 0x7772, RZ ;  /* 0x00007772ec007816 */ /* 0x000fe400000000ff */
[----:B------:R-:W-:-:S03]  /*e9f00*/  LOP3.LUT P4, RZ, R234, 0x8, RZ, 0xc0, !PT ;  /* 0x00000008eaff7812 */ /* 0x000fc6000788c0ff */
        /* <DEDUP_REMOVED lines=14> */
[----:B------:R-:W-:-:S03]  /*e9ff0*/  PRMT R0, R237, 0x7772, RZ ;  /* 0x00007772ed007816 */ /* 0x000fc600000000ff */
[----:B------:R-:W3:Y:S04]  /*ea000*/  LDL.LU R15, [R1+0x1bc] ;  /* 0x0001bc00010f7983 */ /* 0x000ee80000300800 */
[----:B------:R0:W-:Y:S02]  /*ea010*/  @P2 STG.E.U8 desc[UR10][R18.64], R0 ;  /* 0x0000000012002986 */ /* 0x0001e4000c10110a */
[----:B0-----:R-:W-:Y:S02]  /*ea020*/  PRMT R0, R237, 0x7773, RZ ;  /* 0x00007773ed007816 */ /* 0x001fe400000000ff */
[----:B------:R-:W3:Y:S01]  /*ea030*/  LDL.LU.64 R236, [R1+0x35c8] ;  /* 0x0035c80001ec7983 */ /* 0x000ee20000300a00 */
        /* <DEDUP_REMOVED lines=8> */
[----:B------:R-:W-:Y:S01]  /*ea0c0*/  LOP3.LUT R21, R21, 0xfffdffff, RZ, 0xc0, !PT ;  /* 0xfffdffff15157812 */ /* 0x000fe200078ec0ff */
[----:B--2---:R0:W-:Y:S10]  /*ea0d0*/  @P3 STG.E.U8 desc[UR10][R246.64], R0 ;  /* 0x00000000f6003986 */ /* 0x0041f4000c10110a */
[----:B------:R-:W-:-:S02]  /*ea0e0*/  @P6 LOP3.LUT R21, R21, 0x20000, RZ, 0xfc, !PT ;  /* 0x0002000015156812 */ /* 0x000fc400078efcff */
[----:B------:R-:W-:Y:S01]  /*ea0f0*/  LOP3.LUT P6, RZ, R234, 0x4000, RZ, 0xc0, !PT ;  /* 0x00004000eaff7812 */ /* 0x000fe200078cc0ff */
[----:B0-----:R-:W2:Y:S01]  /*ea100*/  LDL.LU.64 R246, [R1+0x35d0] ;  /* 0x0035d00001f67983 */ /* 0x001ea20000300a00 */
[----:B------:R-:W-:-:S03]  /*ea110*/  LOP3.LUT R21, R21, 0xfffbffff, RZ, 0xc0, !PT ;  /* 0xfffbffff15157812 */ /* 0x000fc600078ec0ff */
[----:B------:R-:W2:Y:S01]  /*ea120*/  LDL.LU.64 R232, [R1+0x35d8] ;  /* 0x0035d80001e87983 */ /* 0x000ea20000300a00 */
[----:B------:R-:W-:-:S03]  /*ea130*/  LOP3.LUT P4, RZ, R234, 0x80, RZ, 0xc0, !PT ;  /* 0x00000080eaff7812 */ /* 0x000fc6000788c0ff */
[----:B------:R-:W2:Y:S04]  /*ea140*/  LDL.LU.64 R6, [R1+0x35e0] ;  /* 0x0035e00001067983 */ /* 0x000ea80000300a00 */
[----:B------:R-:W-:Y:S02]  /*ea150*/  @P6 LOP3.LUT R21, R21, 0x40000, RZ, 0xfc, !PT ;  /* 0x0004000015156812 */ /* 0x000fe400078efcff */
[----:B------:R-:W-:Y:S02]  /*ea160*/  LOP3.LUT P6, RZ, R234, 0x2000, RZ, 0xc0, !PT ;  /* 0x00002000eaff7812 */ /* 0x000fe400078cc0ff */
[----:B------:R-:W-:-:S11]  /*ea170*/  LOP3.LUT R21, R21, 0xfff7ffff, RZ, 0xc0, !PT ;  /* 0xfff7ffff15157812 */ /* 0x000fd600078ec0ff */
[----:B------:R-:W-:Y:S02]  /*ea180*/  @P6 LOP3.LUT R21, R21, 0x80000, RZ, 0xfc, !PT ;  /* 0x0008000015156812 */ /* 0x000fe400078efcff */
[----:B------:R-:W-:Y:S02]  /*ea190*/  LOP3.LUT P6, RZ, R234, 0x1000, RZ, 0xc0, !PT ;  /* 0x00001000eaff7812 */ /* 0x000fe400078cc0ff */
[----:B------:R-:W-:-:S11]  /*ea1a0*/  LOP3.LUT R21, R21, 0xffefffff, RZ, 0xc0, !PT ;  /* 0xffefffff15157812 */ /* 0x000fd600078ec0ff */
[----:B------:R-:W-:Y:S02]  /*ea1b0*/  @P6 LOP3.LUT R21, R21, 0x100000, RZ, 0xfc, !PT ;  /* 0x0010000015156812 */ /* 0x000fe400078efcff */
[----:B----4-:R-:W-:Y:S02]  /*ea1c0*/  PRMT R0, R243, 0x7770, RZ ;  /* 0x00007770f3007816 */ /* 0x010fe400000000ff */
[----:B------:R-:W-:-:S03]  /*ea1d0*/  LOP3.LUT P6, RZ, R234, 0x800, RZ, 0xc0, !PT ;  /* 0x00000800eaff7812 */ /* 0x000fc600078cc0ff */
[----:B------:R0:W-:Y:S01]  /*ea1e0*/  @P4 STG.E.U8 desc[UR10][R240.64], R0 ;  /* 0x00000000f0004986 */ /* 0x0001e2000c10110a */
[----:B------:R-:W-:-:S03]  /*ea1f0*/  LOP3.LUT R21, R21, 0xffdfffff, RZ, 0xc0, !PT ;  /* 0xffdfffff15157812 */ /* 0x000fc600078ec0ff */
[----:B0-----:R-:W4:Y:S04]  /*ea200*/  LDL.LU R240, [R1+0x1a0] ;  /* 0x0001a00001f07983 */ /* 0x001f280000300800 */
[----:B------:R-:W4:Y:S02]  /*ea210*/  LDL.LU.64 R230, [R1+0x35e8] ;  /* 0x0035e80001e67983 */ /* 0x000f240000300a00 */
[----:B------:R-:W-:Y:S02]  /*ea220*/  @P6 LOP3.LUT R21, R21, 0x200000, RZ, 0xfc, !PT ;  /* 0x0020000015156812 */ /* 0x000fe400078efcff */
[C---:B------:R-:W-:Y:S01]  /*ea230*/  LOP3.LUT P6, RZ, R234.reuse, 0x400, RZ, 0xc0, !PT ;  /* 0x00000400eaff7812 */ /* 0x040fe200078cc0ff */
[----:B------:R-:W4:Y:S01]  /*ea240*/  LDL.LU.64 R228, [R1+0x35f0] ;  /* 0x0035f00001e47983 */ /* 0x000f220000300a00 */
[----:B------:R-:W-:-:S02]  /*ea250*/  LOP3.LUT P5, RZ, R234, 0x100, RZ, 0xc0, !PT ;  /* 0x00000100eaff7812 */ /* 0x000fc400078ac0ff */
[----:B------:R-:W-:Y:S01]  /*ea260*/  LOP3.LUT R21, R21, 0xffbfffff, RZ, 0xc0, !PT ;  /* 0xffbfffff15157812 */ /* 0x000fe200078ec0ff */
[----:B------:R-:W4:Y:S01]  /*ea270*/  LDL.LU R241, [R1+0x1f0] ;  /* 0x0001f00001f17983 */ /* 0x000f220000300800 */
[----:B------:R-:W-:-:S03]  /*ea280*/  PRMT R0, R243, 0x7771, RZ ;  /* 0x00007771f3007816 */ /* 0x000fc600000000ff */
[----:B------:R-:W4:Y:S04]  /*ea290*/  LDL.LU.64 R4, [R1+0x35f8] ;  /* 0x0035f80001047983 */ /* 0x000f280000300a00 */
[----:B------:R-:W-:Y:S01]  /*ea2a0*/  @P6 LOP3.LUT R21, R21, 0x400000, RZ, 0xfc, !PT ;  /* 0x0040000015156812 */ /* 0x000fe200078efcff */
[----:B------:R-:W4:Y:S01]  /*ea2b0*/  LDL.LU.64 R226, [R1+0x3600] ;  /* 0x0036000001e27983 */ /* 0x000f220000300a00 */
[----:B------:R-:W-:-:S03]  /*ea2c0*/  LOP3.LUT P6, RZ, R234, 0x200, RZ, 0xc0, !PT ;  /* 0x00000200eaff7812 */ /* 0x000fc600078cc0ff */
[----:B------:R0:W-:Y:S04]  /*ea2d0*/  @P5 STG.E.U8 desc[UR10][R16.64], R0 ;  /* 0x0000000010005986 */ /* 0x0001e8000c10110a */
[----:B------:R-:W4:Y:S01]  /*ea2e0*/  LDL.LU.64 R18, [R1+0x3608] ;  /* 0x0036080001127983 */ /* 0x000f220000300a00 */
[----:B0-----:R-:W-:-:S05]  /*ea2f0*/  PRMT R0, R243, 0x7772, RZ ;  /* 0x00007772f3007816 */ /* 0x001fca00000000ff */
[----:B------:R0:W-:Y:S01]  /*ea300*/  @P6 STG.E.U8 desc[UR10][R244.64], R0 ;  /* 0x00000000f4006986 */ /* 0x0001e2000c10110a */
[----:B------:R-:W-:Y:S02]  /*ea310*/  LOP3.LUT P6, RZ, R21, 0x400000, RZ, 0xc0, !PT ;  /* 0x0040000015ff7812 */ /* 0x000fe400078cc0ff */
[----:B0-----:R-:W-:Y:S01]  /*ea320*/  PRMT R0, R243, 0x7773, RZ ;  /* 0x00007773f3007816 */ /* 0x001fe200000000ff */
[----:B------:R-:W4:Y:S04]  /*ea330*/  LDL.LU.64 R244, [R1+0x3610] ;  /* 0x0036100001f47983 */ /* 0x000f280000300a00 */
[----:B------:R-:W4:Y:S06]  /*ea340*/  LDL.LU.64 R242, [R1+0x3618] ;  /* 0x0036180001f27983 */ /* 0x000f2c0000300a00 */
[----:B---3--:R0:W-:Y:S01]  /*ea350*/  @P6 STG.E.U8 desc[UR10][R238.64], R0 ;  /* 0x00000000ee006986 */ /* 0x0081e2000c10110a */
[----:B------:R-:W-:-:S03]  /*ea360*/  LOP3.LUT P6, RZ, R21, 0x200000, RZ, 0xc0, !PT ;  /* 0x0020000015ff7812 */ /* 0x000fc600078cc0ff */
[----:B0-----:R-:W3:Y:S01]  /*ea370*/  LDL.LU.64 R238, [R1+0x3620] ;  /* 0x0036200001ee7983 */ /* 0x001ee20000300a00 */
[----:B------:R-:W-:-:S03]  /*ea380*/  PRMT R0, R15, 0x7770, RZ ;  /* 0x000077700f007816 */ /* 0x000fc600000000ff */
[----:B------:R-:W3:Y:S06]  /*ea390*/  LDL.LU R16, [R1+0x1a4] ;  /* 0x0001a40001107983 */ /* 0x000eec0000300800 */
[----:B------:R0:W-:Y:S04]  /*ea3a0*/  @P6 STG.E.U8 desc[UR10][R236.64], R0 ;  /* 0x00000000ec006986 */ /* 0x0001e8000c10110a */
[----:B0-----:R-:W3:Y:S01]  /*ea3b0*/  LDL.LU.64 R236, [R1+0x3628] ;  /* 0x0036280001ec7983 */ /* 0x001ee20000300a00 */
[----:B------:R-:W-:-:S02]  /*ea3c0*/  LOP3.LUT P6, RZ, R21, 0x100000, RZ, 0xc0, !PT ;  /* 0x0010000015ff7812 */ /* 0x000fc400078cc0ff */
        /* <DEDUP_REMOVED lines=35> */
[----:B------:R0:W-:Y:S04]  /*ea600*/  @P5 STG.E.U8 desc[UR10][R236.64], R0 ;  /* 0x00000000ec005986 */ /* 0x0001e8000c10110a */
[----:B0-----:R-:W3:Y:S04]  /*ea610*/  LDL.LU.64 R236, [R1+0x3630] ;  /* 0x0036300001ec7983 */ /* 0x001ee80000300a00 */
[----:B------:R-:W4:Y:S04]  /*ea620*/  LDL.LU.64 R18, [R1+0x3638] ;  /* 0x0036380001127983 */ /* 0x000f280000300a00 */
[----:B------:R-:W2:Y:S04]  /*ea630*/  LDL.LU.64 R238, [R1+0x3640] ;  /* 0x0036400001ee7983 */ /* 0x000ea80000300a00 */
[----:B------:R-:W2:Y:S04]  /*ea640*/  LDL.LU.64 R244, [R1+0x3648] ;  /* 0x0036480001f47983 */ /* 0x000ea80000300a00 */
[----:B------:R-:W2:Y:S04]  /*ea650*/  LDL.LU.64 R242, [R1+0x3650] ;  /* 0x0036500001f27983 */ /* 0x000ea80000300a00 */
[----:B------:R-:W2:Y:S04]  /*ea660*/  LDL.LU.64 R240, [R1+0x3658] ;  /* 0x0036580001f07983 */ /* 0x000ea80000300a00 */
[----:B------:R-:W2:Y:S01]  /*ea670*/  LDL.LU R20, [R1+0x1f4] ;  /* 0x0001f40001147983 */ /* 0x000ea20000300800 */
        /* <DEDUP_REMOVED lines=17> */
[----:B------:R-:W3:Y:S04]  /*ea790*/  LDL.LU R15, [R1+0x1a8] ;  /* 0x0001a800010f7983 */ /* 0x000ee80000300800 */
[----:B------:R-:W3:Y:S01]  /*ea7a0*/  LDL.LU.64 R232, [R1+0x3668] ;  /* 0x0036680001e87983 */ /* 0x000ee20000300a00 */
[----:B------:R-:W-:-:S03]  /*ea7b0*/  LOP3.LUT R21, R21, 0xfffff7ff, RZ, 0xc0, !PT ;  /* 0xfffff7ff15157812 */ /* 0x000fc600078ec0ff */
[----:B------:R-:W3:Y:S01]  /*ea7c0*/  LDL.LU.64 R6, [R1+0x3670] ;  /* 0x0036700001067983 */ /* 0x000ee20000300a00 */
[----:B------:R-:W-:Y:S02]  /*ea7d0*/  @P6 LOP3.LUT R21, R21, 0x800, RZ, 0xfc, !PT ;  /* 0x0000080015156812 */ /* 0x000fe400078efcff */
[C---:B------:R-:W-:Y:S01]  /*ea7e0*/  LOP3.LUT P6, RZ, R234.reuse, 0x80000000, RZ, 0xc0, !PT ;  /* 0x80000000eaff7812 */ /* 0x040fe200078cc0ff */
[----:B------:R-:W3:Y:S01]  /*ea7f0*/  LDL.LU.64 R230, [R1+0x3678] ;  /* 0x0036780001e67983 */ /* 0x000ee20000300a00 */
[C---:B------:R-:W-:Y:S02]  /*ea800*/  LOP3.LUT P3, RZ, R234.reuse, 0x2000000, RZ, 0xc0, !PT ;  /* 0x02000000eaff7812 */ /* 0x040fe4000786c0ff */
[----:B------:R-:W-:Y:S01]  /*ea810*/  LOP3.LUT R21, R21, 0xffffefff, RZ, 0xc0, !PT ;  /* 0xffffefff15157812 */ /* 0x000fe200078ec0ff */
[----:B------:R-:W3:Y:S01]  /*ea820*/  LDL.LU.64 R228, [R1+0x3680] ;  /* 0x0036800001e47983 */ /* 0x000ee20000300a00 */
[----:B------:R-:W-:Y:S02]  /*ea830*/  LOP3.LUT P4, RZ, R234, 0x4000000, RZ, 0xc0, !PT ;  /* 0x04000000eaff7812 */ /* 0x000fe4000788c0ff */
[----:B------:R-:W-:-:S05]  /*ea840*/  PRMT R0, R16, 0x7772, RZ ;  /* 0x0000777210007816 */ /* 0x000fca00000000ff */
[----:B------:R-:W-:Y:S02]  /*ea850*/  @P6 LOP3.LUT R21, R21, 0x1000, RZ, 0xfc, !PT ;  /* 0x0000100015156812 */ /* 0x000fe400078efcff */
[----:B------:R-:W-:Y:S01]  /*ea860*/  LOP3.LUT P6, RZ, R234, 0x40000000, RZ, 0xc0, !PT ;  /* 0x40000000eaff7812 */ /* 0x000fe200078cc0ff */
[----:B----4-:R0:W-:Y:S01]  /*ea870*/  @P3 STG.E.U8 desc[UR10][R18.64], R0 ;  /* 0x0000000012003986 */ /* 0x0101e2000c10110a */
[----:B------:R-:W-:Y:S02]  /*ea880*/  LOP3.LUT R21, R21, 0xffffdfff, RZ, 0xc0, !PT ;  /* 0xffffdfff15157812 */ /* 0x000fe400078ec0ff */
[----:B0-----:R-:W-:-:S09]  /*ea890*/  PRMT R0, R16, 0x7773, RZ ;  /* 0x0000777310007816 */ /* 0x001fd200000000ff */
[----:B------:R-:W-:Y:S02]  /*ea8a0*/  @P6 LOP3.LUT R21, R21, 0x2000, RZ, 0xfc, !PT ;  /* 0x0000200015156812 */ /* 0x000fe400078efcff */
[C---:B------:R-:W-:Y:S01]  /*ea8b0*/  LOP3.LUT P6, RZ, R234.reuse, 0x20000000, RZ, 0xc0, !PT ;  /* 0x20000000eaff7812 */ /* 0x040fe200078cc0ff */
[----:B--2---:R0:W-:Y:S01]  /*ea8c0*/  @P4 STG.E.U8 desc[UR10][R238.64], R0 ;  /* 0x00000000ee004986 */ /* 0x0041e2000c10110a */
[----:B------:R-:W-:Y:S02]  /*ea8d0*/  LOP3.LUT P5, RZ, R234, 0x8000000, RZ, 0xc0, !PT ;  /* 0x08000000eaff7812 */ /* 0x000fe400078ac0ff */
[----:B------:R-:W-:Y:S01]  /*ea8e0*/  LOP3.LUT R21, R21, 0xffffbfff, RZ, 0xc0, !PT ;  /* 0xffffbfff15157812 */ /* 0x000fe200078ec0ff */
[----:B0-----:R-:W2:Y:S04]  /*ea8f0*/  LDL.LU R238, [R1+0x1f8] ;  /* 0x0001f80001ee7983 */ /* 0x001ea80000300800 */
        /* <DEDUP_REMOVED lines=34> */
[----:B--2---:R-:W-:-:S11]  /*eab20*/  PRMT R0, R238, 0x7770, RZ ;  /* 0x00007770ee007816 */ /* 0x004fd600000000ff */
        /* <DEDUP_REMOVED lines=21> */
[----:B------:R-:W2:Y:S04]  /*eac80*/  LDL.LU.64 R240, [R1+0x36c8] ;  /* 0x0036c80001f07983 */ /* 0x000ea80000300a00 */
[----:B---3--:R0:W-:Y:S04]  /*eac90*/  @P5 STG.E.U8 desc[UR10][R236.64], R0 ;  /* 0x00000000ec005986 */ /* 0x0081e8000c10110a */
[----:B0-----:R-:W3:Y:S04]  /*eaca0*/  LDL.LU.64 R236, [R1+0x36d0] ;  /* 0x0036d00001ec7983 */ /* 0x001ee80000300a00 */
[----:B------:R-:W4:Y:S04]  /*eacb0*/  LDL.LU.64 R18, [R1+0x36d8] ;  /* 0x0036d80001127983 */ /* 0x000f280000300a00 */
[----:B------:R-:W2:Y:S04]  /*eacc0*/  LDL.LU R16, [R1+0x1fc] ;  /* 0x0001fc0001107983 */ /* 0x000ea80000300800 */
[----:B------:R-:W4:Y:S04]  /*eacd0*/  LDL.LU.64 R238, [R1+0x36e0] ;  /* 0x0036e00001ee7983 */ /* 0x000f280000300a00 */
[----:B------:R-:W4:Y:S04]  /*eace0*/  LDL.LU.64 R244, [R1+0x36e8] ;  /* 0x0036e80001f47983 */ /* 0x000f280000300a00 */
[----:B------:R-:W4:Y:S04]  /*eacf0*/  LDL.LU.64 R242, [R1+0x36f0] ;  /* 0x0036f00001f27983 */ /* 0x000f280000300a00 */
[----:B------:R-:W4:Y:S01]  /*ead00*/  LDL.LU R15, [R1+0x190] ;  /* 0x00019000010f7983 */ /* 0x000f220000300800 */
[----:B------:R-:W-:-:S02]  /*ead10*/  LOP3.LUT P2, RZ, R235, 0x800, RZ, 0xc0, !PT ;  /* 0x00000800ebff7812 */ /* 0x000fc4000784c0ff */
        /* <DEDUP_REMOVED lines=14> */
[----:B--2---:R-:W-:-:S05]  /*eae00*/  PRMT R0, R16, 0x7770, RZ ;  /* 0x0000777010007816 */ /* 0x004fca00000000ff */
[----:B------:R0:W-:Y:S04]  /*eae10*/  @P2 STG.E.U8 desc[UR10][R240.64], R0 ;  /* 0x00000000f0002986 */ /* 0x0001e8000c10110a */
[----:B0-----:R-:W2:Y:S01]  /*eae20*/  LDL.LU.64 R240, [R1+0x36f8] ;  /* 0x0036f80001f07983 */ /* 0x001ea20000300a00 */
[----:B------:R-:W-:-:S05]  /*eae30*/  PRMT R0, R16, 0x7771, RZ ;  /* 0x0000777110007816 */ /* 0x000fca00000000ff */
[----:B---3--:R0:W-:Y:S04]  /*eae40*/  @P3 STG.E.U8 desc[UR10][R236.64], R0 ;  /* 0x00000000ec003986 */ /* 0x0081e8000c10110a */
[----:B0-----:R-:W3:Y:S01]  /*eae50*/  LDL.LU.64 R236, [R1+0x3700] ;  /* 0x0037000001ec7983 */ /* 0x001ee20000300a00 */
[----:B------:R-:W-:Y:S02]  /*eae60*/  LOP3.LUT R21, R21, 0xfffffff7, RZ, 0xc0, !PT ;  /* 0xfffffff715157812 */ /* 0x000fe400078ec0ff */
[----:B------:R-:W-:Y:S01]  /*eae70*/  LOP3.LUT P4, RZ, R235, 0x2000, RZ, 0xc0, !PT ;  /* 0x00002000ebff7812 */ /* 0x000fe2000788c0ff */
[----:B------:R-:W3:Y:S01]  /*eae80*/  LDL.LU.64 R232, [R1+0x3708] ;  /* 0x0037080001e87983 */ /* 0x000ee20000300a00 */
[----:B------:R-:W-:Y:S02]  /*eae90*/  @P6 LOP3.LUT R21, R21, 0x8, RZ, 0xfc, !PT ;  /* 0x0000000815156812 */ /* 0x000fe400078efcff */
[----:B------:R-:W-:Y:S01]  /*eaea0*/  LOP3.LUT P6, RZ, R235, 0x40000, RZ, 0xc0, !PT ;  /* 0x00040000ebff7812 */ /* 0x000fe200078cc0ff */
[----:B------:R-:W3:Y:S01]  /*eaeb0*/  LDL.LU.64 R6, [R1+0x3710] ;  /* 0x0037100001067983 */ /* 0x000ee20000300a00 */
[----:B------:R-:W-:-:S02]  /*eaec0*/  LOP3.LUT R21, R21, 0xffffffef, RZ, 0xc0, !PT ;  /* 0xffffffef15157812 */ /* 0x000fc400078ec0ff */
[----:B------:R-:W-:Y:S01]  /*eaed0*/  LOP3.LUT P5, RZ, R235, 0x4000, RZ, 0xc0, !PT ;  /* 0x00004000ebff7812 */ /* 0x000fe200078ac0ff */
[----:B------:R-:W3:Y:S01]  /*eaee0*/  LDL.LU.64 R230, [R1+0x3718] ;  /* 0x0037180001e67983 */ /* 0x000ee20000300a00 */
[----:B------:R-:W-:-:S03]  /*eaef0*/  PRMT R0, R16, 0x7772, RZ ;  /* 0x0000777210007816 */ /* 0x000fc600000000ff */
[----:B------:R-:W3:Y:S04]  /*eaf00*/  LDL.LU.64 R228, [R1+0x3720] ;  /* 0x0037200001e47983 */ /* 0x000ee80000300a00 */
        /* <DEDUP_REMOVED lines=9> */
[----:B0-----:R-:W-:-:S05]  /*eafa0*/  PRMT R0, R16, 0x7773, RZ ;  /* 0x0000777310007816 */ /* 0x001fca00000000ff */
[----:B------:R0:W-:Y:S02]  /*eafb0*/  @P5 STG.E.U8 desc[UR10][R238.64], R0 ;  /* 0x00000000ee005986 */ /* 0x0001e4000c10110a */
[----:B0-----:R-:W-:Y:S02]  /*eafc0*/  PRMT R0, R15, 0x7770, RZ ;  /* 0x000077700f007816 */ /* 0x001fe400000000ff */
[----:B------:R-:W4:Y:S04]  /*eafd0*/  LDL.LU R239, [R1+0x194] ;  /* 0x0001940001ef7983 */ /* 0x000f280000300800 */
[----:B------:R0:W-:Y:S01]  /*eafe0*/  @P6 STG.E.U8 desc[UR10][R244.64], R0 ;  /* 0x00000000f4006986 */ /* 0x0001e2000c10110a */
[----:B------:R-:W-:-:S03]  /*eaff0*/  LOP3.LUT P6, RZ, R21, 0x40, RZ, 0xc0, !PT ;  /* 0x0000004015ff7812 */ /* 0x000fc600078cc0ff */
[----:B------:R-:W4:Y:S04]  /*eb000*/  LDL.LU.64 R4, [R1+0x3728] ;  /* 0x0037280001047983 */ /* 0x000f280000300a00 */
[----:B------:R-:W4:Y:S01]  /*eb010*/  LDL.LU.64 R226, [R1+0x3730] ;  /* 0x0037300001e27983 */ /* 0x000f220000300a00 */
[----:B0-----:R-:W-:-:S03]  /*eb020*/  PRMT R0, R15, 0x7771, RZ ;  /* 0x000077710f007816 */ /* 0x001fc600000000ff */
[----:B------:R-:W4:Y:S04]  /*eb030*/  LDL.LU.64 R18, [R1+0x3738] ;  /* 0x0037380001127983 */ /* 0x000f280000300a00 */
[----:B------:R0:W-:Y:S01]  /*eb040*/  @P6 STG.E.U8 desc[UR10][R242.64], R0 ;  /* 0x00000000f2006986 */ /* 0x0001e2000c10110a */
[----:B------:R-:W-:-:S03]  /*eb050*/  LOP3.LUT P6, RZ, R21, 0x20, RZ, 0xc0, !PT ;  /* 0x0000002015ff7812 */ /* 0x000fc600078cc0ff */
[----:B------:R-:W4:Y:S04]  /*eb060*/  LDL.LU.64 R16, [R1+0x3740] ;  /* 0x0037400001107983 */ /* 0x000f280000300a00 */
[----:B------:R-:W4:Y:S01]  /*eb070*/  LDL.LU R238, [R1+0x324] ;  /* 0x0003240001ee7983 */ /* 0x000f220000300800 */
[----:B0-----:R-:W-:-:S03]  /*eb080*/  PRMT R0, R15, 0x7772, RZ ;  /* 0x000077720f007816 */ /* 0x001fc600000000ff */
[----:B------:R-:W4:Y:S04]  /*eb090*/  LDL.LU.64 R244, [R1+0x3748] ;  /* 0x0037480001f47983 */ /* 0x000f280000300a00 */
[----:B------:R-:W4:Y:S04]  /*eb0a0*/  LDL.LU.64 R242, [R1+0x3750] ;  /* 0x0037500001f27983 */ /* 0x000f280000300a00 */
[----:B--2---:R0:W-:Y:S01]  /*eb0b0*/  @P6 STG.E.U8 desc[UR10][R240.64], R0 ;  /* 0x00000000f0006986 */ /* 0x0041e2000c10110a */
[----:B------:R-:W-:Y:S02]  /*eb0c0*/  LOP3.LUT P6, RZ, R21, 0x10, RZ, 0xc0, !PT ;  /* 0x0000001015ff7812 */ /* 0x000fe400078cc0ff */
[----:B0-----:R-:W-:Y:S01]  /*eb0d0*/  PRMT R0, R15, 0x7773, RZ ;  /* 0x000077730f007816 */ /* 0x001fe200000000ff */
[----:B------:R-:W2:Y:S10]  /*eb0e0*/  LDL.LU.64 R240, [R1+0x3758] ;  /* 0x0037580001f07983 */ /* 0x000eb40000300a00 */
[----:B---3--:R0:W-:Y:S04]  /*eb0f0*/  @P6 STG.E.U8 desc[UR10][R236.64], R0 ;  /* 0x00000000ec006986 */ /* 0x0081e8000c10110a */
[----:B0-----:R-:W3:Y:S01]  /*eb100*/  LDL.LU.64 R236, [R1+0x5258] ;  /* 0x0052580001ec7983 */ /* 0x001ee20000300a00 */
[----:B------:R-:W-:-:S02]  /*eb110*/  LOP3.LUT P6, RZ, R21, 0x8, RZ, 0xc0, !PT ;  /* 0x0000000815ff7812 */ /* 0x000fc400078cc0ff */
[C---:B------:R-:W-:Y:S02]  /*eb120*/  LOP3.LUT P0, RZ, R235.reuse, 0x1000000, RZ, 0xc0, !PT ;  /* 0x01000000ebff7812 */ /* 0x040fe4000780c0ff */
[C---:B------:R-:W-:Y:S02]  /*eb130*/  LOP3.LUT P1, RZ, R235.reuse, 0x2000000, RZ, 0xc0, !PT ;  /* 0x02000000ebff7812 */ /* 0x040fe4000782c0ff */
[C---:B------:R-:W-:Y:S02]  /*eb140*/  LOP3.LUT P2, RZ, R235.reuse, 0x4000000, RZ, 0xc0, !PT ;  /* 0x04000000ebff7812 */ /* 0x040fe4000784c0ff */
[C---:B------:R-:W-:Y:S02]  /*eb150*/  LOP3.LUT P3, RZ, R235.reuse, 0x8000000, RZ, 0xc0, !PT ;  /* 0x08000000ebff7812 */ /* 0x040fe4000786c0ff */
[C---:B------:R-:W-:Y:S02]  /*eb160*/  LOP3.LUT P4, RZ, R235.reuse, 0x10000000, RZ, 0xc0, !PT ;  /* 0x10000000ebff7812 */ /* 0x040fe4000788c0ff */
[----:B------:R-:W-:-:S02]  /*eb170*/  LOP3.LUT P5, RZ, R235, 0x20000000, RZ, 0xc0, !PT ;  /* 0x20000000ebff7812 */ /* 0x000fc400078ac0ff */
[----:B---3--:R-:W-:-:S05]  /*eb180*/  PRMT R0, R236, 0x7770, RZ ;  /* 0x00007770ec007816 */ /* 0x008fca00000000ff */
        /* <DEDUP_REMOVED lines=8> */
[----:B0-----:R-:W-:Y:S02]  /*eb210*/  PRMT R0, R236, 0x7773, RZ ;  /* 0x00007773ec007816 */ /* 0x001fe400000000ff */
[----:B------:R-:W3:Y:S09]  /*eb220*/  LDL.LU R236, [R1+0x5254] ;  /* 0x0052540001ec7983 */ /* 0x000ef20000300800 */
[----:B------:R4:W-:Y:S01]  /*eb230*/  @P6 STG.E.U8 desc[UR10][R228.64], R0 ;  /* 0x00000000e4006986 */ /* 0x0009e2000c10110a */
[----:B------:R-:W-:-:S02]  /*eb240*/  LOP3.LUT P6, RZ, R22, 0x80000000, RZ, 0xc0, !PT ;  /* 0x8000000016ff7812 */ /* 0x000fc400078cc0ff */
[----:B----4-:R-:W-:-:S11]  /*eb250*/  PRMT R0, R239, 0x7770, RZ ;  /* 0x00007770ef007816 */ /* 0x010fd600000000ff */
        /* <DEDUP_REMOVED lines=15> */
[----:B------:R-:W4:Y:S04]  /*eb350*/  LDL.LU.64 R18, [R1+0x3770] ;  /* 0x0037700001127983 */ /* 0x000f280000300a00 */
[----:B------:R-:W4:Y:S04]  /*eb360*/  LDL.LU.64 R16, [R1+0x3778] ;  /* 0x0037780001107983 */ /* 0x000f280000300a00 */
[----:B------:R-:W4:Y:S04]  /*eb370*/  LDL.LU R239, [R1+0x198] ;  /* 0x0001980001ef7983 */ /* 0x000f280000300800 */
[----:B------:R-:W4:Y:S04]  /*eb380*/  LDL.LU.64 R244, [R1+0x3780] ;  /* 0x0037800001f47983 */ /* 0x000f280000300a00 */
[----:B------:R-:W4:Y:S04]  /*eb390*/  LDL.LU.64 R242, [R1+0x3788] ;  /* 0x0037880001f27983 */ /* 0x000f280000300a00 */
[----:B------:R-:W4:Y:S01]  /*eb3a0*/  LDL.LU R15, [R1+0x328] ;  /* 0x00032800010f7983 */ /* 0x000f220000300800 */
[----:B------:R-:W-:-:S02]  /*eb3b0*/  LOP3.LUT P2, RZ, R235, 0x40000000, RZ, 0xc0, !PT ;  /* 0x40000000ebff7812 */ /* 0x000fc4000784c0ff */
[----:B------:R-:W-:Y:S02]  /*eb3c0*/  PRMT R0, R238, 0x7773, RZ ;  /* 0x00007773ee007816 */ /* 0x000fe400000000ff */
[----:B------:R-:W-:Y:S02]  /*eb3d0*/  LOP3.LUT P3, RZ, R235, 0x80000000, RZ, 0xc0, !PT ;  /* 0x80000000ebff7812 */ /* 0x000fe4000786c0ff */
[----:B------:R-:W-:Y:S02]  /*eb3e0*/  LOP3.LUT R22, R22, 0xff7fffff, RZ, 0xc0, !PT ;  /* 0xff7fffff16167812 */ /* 0x000fe400078ec0ff */
[C---:B---3--:R-:W-:Y:S02]  /*eb3f0*/  LOP3.LUT P4, RZ, R236.reuse, 0x1, RZ, 0xc0, !PT ;  /* 0x00000001ecff7812 */ /* 0x048fe4000788c0ff */
[----:B------:R-:W-:-:S03]  /*eb400*/  LOP3.LUT P5, RZ, R236, 0x2, RZ, 0xc0, !PT ;  /* 0x00000002ecff7812 */ /* 0x000fc600078ac0ff */
[----:B--2---:R0:W-:Y:S04]  /*eb410*/  @P2 STG.E.U8 desc[UR10][R240.64], R0 ;  /* 0x00000000f0002986 */ /* 0x0041e8000c10110a */
[----:B0-----:R-:W2:Y:S04]  /*eb420*/  LDL.LU.64 R240, [R1+0x3790] ;  /* 0x0037900001f07983 */ /* 0x001ea80000300a00 */
[----:B------:R-:W3:Y:S04]  /*eb430*/  LDL.LU.64 R20, [R1+0x37a8] ;  /* 0x0037a80001147983 */ /* 0x000ee80000300a00 */
[----:B------:R-:W3:Y:S04]  /*eb440*/  LDL.LU.64 R232, [R1+0x37b0] ;  /* 0x0037b00001e87983 */ /* 0x000ee80000300a00 */
[----:B------:R-:W3:Y:S04]  /*eb450*/  LDL.LU R238, [R1+0x19c] ;  /* 0x00019c0001ee7983 */ /* 0x000ee80000300800 */
[----:B------:R-:W3:Y:S04]  /*eb460*/  LDL.LU.64 R6, [R1+0x37b8] ;  /* 0x0037b80001067983 */ /* 0x000ee80000300a00 */
[----:B------:R-:W3:Y:S04]  /*eb470*/  LDL.LU.64 R230, [R1+0x37c8] ;  /* 0x0037c80001e67983 */ /* 0x000ee80000300a00 */
[----:B------:R-:W3:Y:S01]  /*eb480*/  LDL.LU.64 R228, [R1+0x37d8] ;  /* 0x0037d80001e47983 */ /* 0x000ee20000300a00 */
[----:B----4-:R-:W-:-:S03]  /*eb490*/  PRMT R0, R239, 0x7770, RZ ;  /* 0x00007770ef007816 */ /* 0x010fc600000000ff */
[----:B------:R-:W4:Y:S04]  /*eb4a0*/  LDL.LU.64 R4, [R1+0x37e0] ;  /* 0x0037e00001047983 */ /* 0x000f280000300a00 */
[----:B------:R0:W-:Y:S02]  /*eb4b0*/  @P3 STG.E.U8 desc[UR10][R226.64], R0 ;  /* 0x00000000e2003986 */ /* 0x0001e4000c10110a */
[C---:B0-----:R-:W-:Y:S02]  /*eb4c0*/  PRMT R0, R239.reuse, 0x7771, RZ ;  /* 0x00007771ef007816 */ /* 0x041fe400000000ff */
[----:B------:R-:W4:Y:S04]  /*eb4d0*/  LDL.LU.64 R226, [R1+0x37e8] ;  /* 0x0037e80001e27983 */ /* 0x000f280000300a00 */
[----:B------:R0:W-:Y:S02]  /*eb4e0*/  @P4 STG.E.U8 desc[UR10][R18.64], R0 ;  /* 0x0000000012004986 */ /* 0x0001e4000c10110a */
[----:B0-----:R-:W-:-:S02]  /*eb4f0*/  PRMT R0, R239, 0x7772, RZ ;  /* 0x00007772ef007816 */ /* 0x001fc400000000ff */
[----:B------:R-:W4:Y:S04]  /*eb500*/  LDL.LU.64 R18, [R1+0x37f0] ;  /* 0x0037f00001127983 */ /* 0x000f280000300a00 */
[----:B------:R0:W-:Y:S04]  /*eb510*/  @P5 STG.E.U8 desc[UR10][R16.64], R0 ;  /* 0x0000000010005986 */ /* 0x0001e8000c10110a */
[----:B0-----:R-:W4:Y:S01]  /*eb520*/  LDL.LU.64 R16, [R1+0x3800] ;  /* 0x0038000001107983 */ /* 0x001f220000300a00 */
[----:B------:R-:W-:-:S13]  /*eb530*/  LOP3.LUT P6, RZ, R236, 0x400, RZ, 0xc0, !PT ;  /* 0x00000400ecff7812 */ /* 0x000fda00078cc0ff */
        /* <DEDUP_REMOVED lines=22> */
[----:B------:R-:W4:Y:S07]  /*eb6a0*/  LDL.LU R239, [R1+0x310] ;  /* 0x0003100001ef7983 */ /* 0x000f2e0000300800 */
[----:B------:R-:W-:-:S02]  /*eb6b0*/  @P6 LOP3.LUT R22, R22, 0x40000000, RZ, 0xfc, !PT ;  /* 0x4000000016166812 */ /* 0x000fc400078efcff */
[----:B------:R-:W-:-:S13]  /*eb6c0*/  LOP3.LUT P6, RZ, R236, 0x4, RZ, 0xc0, !PT ;  /* 0x00000004ecff7812 */ /* 0x000fda00078cc0ff */
[----:B------:R0:W-:Y:S01]  /*eb6d0*/  @P6 STG.E.U8 desc[UR10][R244.64], R0 ;  /* 0x00000000f4006986 */ /* 0x0001e2000c10110a */
[C---:B------:R-:W-:Y:S02]  /*eb6e0*/  LOP3.LUT P6, RZ, R22.reuse, 0x40000000, RZ, 0xc0, !PT ;  /* 0x4000000016ff7812 */ /* 0x040fe400078cc0ff */
[----:B0-----:R-:W-:Y:S01]  /*eb6f0*/  PRMT R0, R15, 0x7770, RZ ;  /* 0x000077700f007816 */ /* 0x001fe200000000ff */
[----:B------:R-:W4:Y:S10]  /*eb700*/  LDL.LU.64 R244, [R1+0x3808] ;  /* 0x0038080001f47983 */ /* 0x000f340000300a00 */
[----:B------:R0:W-:Y:S01]  /*eb710*/  @P6 STG.E.U8 desc[UR10][R242.64], R0 ;  /* 0x00000000f2006986 */ /* 0x0001e2000c10110a */
[----:B------:R-:W-:-:S02]  /*eb720*/  LOP3.LUT P6, RZ, R22, 0x20000000, RZ, 0xc0, !PT ;  /* 0x2000000016ff7812 */ /* 0x000fc400078cc0ff */
[----:B0-----:R-:W-:Y:S01]  /*eb730*/  PRMT R0, R15, 0x7771, RZ ;  /* 0x000077710f007816 */ /* 0x001fe200000000ff */
[----:B------:R-:W4:Y:S10]  /*eb740*/  LDL.LU.64 R242, [R1+0x3818] ;  /* 0x0038180001f27983 */ /* 0x000f340000300a00 */
[----:B--2---:R0:W-:Y:S01]  /*eb750*/  @P6 STG.E.U8 desc[UR10][R240.64], R0 ;  /* 0x00000000f0006986 */ /* 0x0041e2000c10110a */
[----:B------:R-:W-:-:S02]  /*eb760*/  LOP3.LUT P6, RZ, R22, 0x10000000, RZ, 0xc0, !PT ;  /* 0x1000000016ff7812 */ /* 0x000fc400078cc0ff */
[----:B0-----:R-:W-:Y:S01]  /*eb770*/  PRMT R0, R15, 0x7772, RZ ;  /* 0x000077720f007816 */ /* 0x001fe200000000ff */
[----:B------:R-:W2:Y:S10]  /*eb780*/  LDL.LU.64 R240, [R1+0x3820] ;  /* 0x0038200001f07983 */ /* 0x000eb40000300a00 */
[----:B---3--:R0:W-:Y:S01]  /*eb790*/  @P6 STG.E.U8 desc[UR10][R20.64], R0 ;  /* 0x0000000014006986 */ /* 0x0081e2000c10110a */
        /* <DEDUP_REMOVED lines=25> */
[----:B------:R-:W3:Y:S04]  /*eb930*/  LDL.LU R237, [R1+0x5250] ;  /* 0x0052500001ed7983 */ /* 0x000ee80000300800 */
[----:B------:R-:W4:Y:S01]  /*eb940*/  LDL.LU.64 R226, [R1+0x3830] ;  /* 0x0038300001e27983 */ /* 0x000f220000300a00 */
[C---:B------:R-:W-:Y:S02]  /*eb950*/  LOP3.LUT P3, RZ, R236.reuse, 0x4000, RZ, 0xc0, !PT ;  /* 0x00004000ecff7812 */ /* 0x040fe4000786c0ff */
[----:B------:R-:W-:-:S11]  /*eb960*/  LOP3.LUT P4, RZ, R236, 0x8000, RZ, 0xc0, !PT ;  /* 0x00008000ecff7812 */ /* 0x000fd6000788c0ff */
[----:B------:R0:W-:Y:S04]  /*eb970*/  @P3 STG.E.U8 desc[UR10][R244.64], R0 ;  /* 0x00000000f4003986 */ /* 0x0001e8000c10110a */
[----:B0-----:R-:W3:Y:S01]  /*eb980*/  LDL.LU.64 R244, [R1+0x3838] ;  /* 0x0038380001f47983 */ /* 0x001ee20000300a00 */
[----:B------:R-:W-:-:S05]  /*eb990*/  PRMT R0, R239, 0x7770, RZ ;  /* 0x00007770ef007816 */ /* 0x000fca00000000ff */
[----:B------:R0:W-:Y:S04]  /*eb9a0*/  @P4 STG.E.U8 desc[UR10][R242.64], R0 ;  /* 0x00000000f2004986 */ /* 0x0001e8000c10110a */
[----:B0-----:R-:W3:Y:S04]  /*eb9b0*/  LDL.LU.64 R242, [R1+0x3848] ;  /* 0x0038480001f27983 */ /* 0x001ee80000300a00 */
[----:B------:R-:W3:Y:S04]  /*eb9c0*/  LDL.LU.64 R18, [R1+0x3850] ;  /* 0x0038500001127983 */ /* 0x000ee80000300a00 */
[----:B------:R-:W3:Y:S04]  /*eb9d0*/  LDL.LU.64 R16, [R1+0x3858] ;  /* 0x0038580001107983 */ /* 0x000ee80000300a00 */
[----:B------:R-:W3:Y:S01]  /*eb9e0*/  LDL.LU R15, [R1+0x300] ;  /* 0x00030000010f7983 */ /* 0x000ee20000300800 */
[----:B------:R-:W-:-:S02]  /*eb9f0*/  LOP3.LUT P5, RZ, R236, 0x10000, RZ, 0xc0, !PT ;  /* 0x00010000ecff7812 */ /* 0x000fc400078ac0ff */
[----:B------:R-:W-:Y:S02]  /*eba00*/  PRMT R0, R239, 0x7771, RZ ;  /* 0x00007771ef007816 */ /* 0x000fe400000000ff */
[----:B------:R-:W-:-:S09]  /*eba10*/  LOP3.LUT P2, RZ, R236, 0x20000, RZ, 0xc0, !PT ;  /* 0x00020000ecff7812 */ /* 0x000fd2000784c0ff */
[----:B--2---:R0:W-:Y:S04]  /*eba20*/  @P5 STG.E.U8 desc[UR10][R240.64], R0 ;  /* 0x00000000f0005986 */ /* 0x0041e8000c10110a */
[----:B0-----:R-:W2:Y:S01]  /*eba30*/  LDL.LU.64 R240, [R1+0x3868] ;  /* 0x0038680001f07983 */ /* 0x001ea20000300a00 */
[----:B------:R-:W-:-:S03]  /*eba40*/  PRMT R0, R239, 0x7772, RZ ;  /* 0x00007772ef007816 */ /* 0x000fc600000000ff */
[----:B------:R-:W2:Y:S04]  /*eba50*/  LDL.LU R20, [R1+0x314] ;  /* 0x0003140001147983 */ /* 0x000ea80000300800 */
[----:B----4-:R0:W-:Y:S02]  /*eba60*/  @P2 STG.E.U8 desc[UR10][R226.64], R0 ;  /* 0x00000000e2002986 */ /* 0x0101e4000c10110a */
[----:B0-----:R-:W-:Y:S02]  /*eba70*/  PRMT R0, R239, 0x7773, RZ ;  /* 0x00007773ef007816 */ /* 0x001fe400000000ff */
[----:B------:R-:W4:Y:S01]  /*eba80*/  LDL.LU.64 R238, [R1+0x3870] ;  /* 0x0038700001ee7983 */ /* 0x000f220000300a00 */
        /* <DEDUP_REMOVED lines=11> */
[----:B---3--:R0:W-:Y:S01]  /*ebb40*/  @P3 STG.E.U8 desc[UR10][R244.64], R0 ;  /* 0x00000000f4003986 */ /* 0x0081e2000c10110a */
[----:B------:R-:W-:-:S03]  /*ebb50*/  LOP3.LUT R22, R22, 0xfffbffff, RZ, 0xc0, !PT ;  /* 0xfffbffff16167812 */ /* 0x000fc600078ec0ff */
[----:B0-----:R-:W3:Y:S08]  /*ebb60*/  LDL.LU.64 R244, [R1+0x3880] ;  /* 0x0038800001f47983 */ /* 0x001ef00000300a00 */
[----:B------:R-:W-:Y:S01]  /*ebb70*/  @P6 LOP3.LUT R22, R22, 0x40000, RZ, 0xfc, !PT ;  /* 0x0004000016166812 */ /* 0x000fe200078efcff */
[----:B------:R-:W3:Y:S01]  /*ebb80*/  LDL.LU.64 R234, [R1+0x3888] ;  /* 0x0038880001ea7983 */ /* 0x000ee20000300a00 */
[----:B------:R-:W-:-:S02]  /*ebb90*/  LOP3.LUT P6, RZ, R236, 0x2000000, RZ, 0xc0, !PT ;  /* 0x02000000ecff7812 */ /* 0x000fc400078cc0ff */
[----:B------:R-:W-:Y:S01]  /*ebba0*/  LOP3.LUT P4, RZ, R236, 0x80000, RZ, 0xc0, !PT ;  /* 0x00080000ecff7812 */ /* 0x000fe2000788c0ff */
[----:B------:R-:W3:Y:S01]  /*ebbb0*/  LDL.LU.64 R232, [R1+0x3898] ;  /* 0x0038980001e87983 */ /* 0x000ee20000300a00 */
[----:B------:R-:W-:-:S09]  /*ebbc0*/  LOP3.LUT R22, R22, 0xfff7ffff, RZ, 0xc0, !PT ;  /* 0xfff7ffff16167812 */ /* 0x000fd200078ec0ff */
[----:B------:R-:W-:Y:S02]  /*ebbd0*/  @P6 LOP3.LUT R22, R22, 0x80000, RZ, 0xfc, !PT ;  /* 0x0008000016166812 */ /* 0x000fe400078efcff */
[----:B------:R-:W-:Y:S02]  /*ebbe0*/  LOP3.LUT P6, RZ, R236, 0x1000000, RZ, 0xc0, !PT ;  /* 0x01000000ecff7812 */ /* 0x000fe400078cc0ff */
[----:B------:R-:W-:Y:S02]  /*ebbf0*/  PRMT R0, R15, 0x7770, RZ ;  /* 0x000077700f007816 */ /* 0x000fe400000000ff */
[----:B------:R-:W-:-:S03]  /*ebc00*/  LOP3.LUT R22, R22, 0xffefffff, RZ, 0xc0, !PT ;  /* 0xffefffff16167812 */ /* 0x000fc600078ec0ff */
[----:B------:R0:W-:Y:S06]  /*ebc10*/  @P4 STG.E.U8 desc[UR10][R242.64], R0 ;  /* 0x00000000f2004986 */ /* 0x0001ec000c10110a */
[----:B------:R-:W-:Y:S01]  /*ebc20*/  @P6 LOP3.LUT R22, R22, 0x100000, RZ, 0xfc, !PT ;  /* 0x0010000016166812 */ /* 0x000fe200078efcff */
[----:B0-----:R-:W3:Y:S01]  /*ebc30*/  LDL.LU R242, [R1+0x304] ;  /* 0x0003040001f27983 */ /* 0x001ee20000300800 */
[----:B------:R-:W-:-:S03]  /*ebc40*/  LOP3.LUT P6, RZ, R236, 0x800000, RZ, 0xc0, !PT ;  /* 0x00800000ecff7812 */ /* 0x000fc600078cc0ff */
[----:B------:R-:W3:Y:S01]  /*ebc50*/  LDL.LU.64 R6, [R1+0x38a0] ;  /* 0x0038a00001067983 */ /* 0x000ee20000300a00 */
[----:B------:R-:W-:-:S03]  /*ebc60*/  LOP3.LUT R22, R22, 0xffdfffff, RZ, 0xc0, !PT ;  /* 0xffdfffff16167812 */ /* 0x000fc600078ec0ff */
[----:B------:R-:W3:Y:S01]  /*ebc70*/  LDL.LU.64 R230, [R1+0x38b0] ;  /* 0x0038b00001e67983 */ /* 0x000ee20000300a00 */
[----:B------:R-:W-:-:S03]  /*ebc80*/  LOP3.LUT P5, RZ, R236, 0x100000, RZ, 0xc0, !PT ;  /* 0x00100000ecff7812 */ /* 0x000fc600078ac0ff */
[----:B------:R-:W3:Y:S02]  /*ebc90*/  LDL.LU R243, [R1+0x318] ;  /* 0x0003180001f37983 */ /* 0x000ee40000300800 */
[----:B------:R-:W-:Y:S02]  /*ebca0*/  @P6 LOP3.LUT R22, R22, 0x200000, RZ, 0xfc, !PT ;  /* 0x0020000016166812 */ /* 0x000fe400078efcff */
[----:B------:R-:W-:Y:S01]  /*ebcb0*/  LOP3.LUT P6, RZ, R236, 0x400000, RZ, 0xc0, !PT ;  /* 0x00400000ecff7812 */ /* 0x000fe200078cc0ff */
[----:B------:R-:W3:Y:S01]  /*ebcc0*/  LDL.LU.64 R228, [R1+0x38b8] ;  /* 0x0038b80001e47983 */ /* 0x000ee20000300a00 */
[----:B------:R-:W-:Y:S02]  /*ebcd0*/  LOP3.LUT R22, R22, 0xffbfffff, RZ, 0xc0, !PT ;  /* 0xffbfffff16167812 */ /* 0x000fe400078ec0ff */
[----:B------:R-:W-:Y:S01]  /*ebce0*/  PRMT R0, R15, 0x7771, RZ ;  /* 0x000077710f007816 */ /* 0x000fe200000000ff */
[----:B------:R-:W3:Y:S08]  /*ebcf0*/  LDL.LU.64 R4, [R1+0x38c0] ;  /* 0x0038c00001047983 */ /* 0x000ef00000300a00 */
[----:B------:R-:W-:Y:S01]  /*ebd00*/  @P6 LOP3.LUT R22, R22, 0x400000, RZ, 0xfc, !PT ;  /* 0x0040000016166812 */ /* 0x000fe200078efcff */
[----:B------:R0:W-:Y:S01]  /*ebd10*/  @P5 STG.E.U8 desc[UR10][R18.64], R0 ;  /* 0x0000000012005986 */ /* 0x0001e2000c10110a */
[----:B------:R-:W-:-:S03]  /*ebd20*/  LOP3.LUT P6, RZ, R236, 0x200000, RZ, 0xc0, !PT ;  /* 0x00200000ecff7812 */ /* 0x000fc600078cc0ff */
[----:B------:R-:W3:Y:S01]  /*ebd30*/  LDL.LU.64 R226, [R1+0x38c8] ;  /* 0x0038c80001e27983 */ /* 0x000ee20000300a00 */
[----:B0-----:R-:W-:-:S03]  /*ebd40*/  PRMT R0, R15, 0x7772, RZ ;  /* 0x000077720f007816 */ /* 0x001fc600000000ff */
[----:B------:R-:W3:Y:S06]  /*ebd50*/  LDL.LU.64 R18, [R1+0x38d8] ;  /* 0x0038d80001127983 */ /* 0x000eec0000300a00 */
[----:B------:R0:W-:Y:S01]  /*ebd60*/  @P6 STG.E.U8 desc[UR10][R16.64], R0 ;  /* 0x0000000010006986 */ /* 0x0001e2000c10110a */
[C---:B------:R-:W-:Y:S02]  /*ebd70*/  LOP3.LUT P6, RZ, R22.reuse, 0x400000, RZ, 0xc0, !PT ;  /* 0x0040000016ff7812 */ /* 0x040fe400078cc0ff */
[----:B0-----:R-:W-:Y:S01]  /*ebd80*/  PRMT R0, R15, 0x7773, RZ ;  /* 0x000077730f007816 */ /* 0x001fe200000000ff */
[----:B------:R-:W3:Y:S10]  /*ebd90*/  LDL.LU.64 R16, [R1+0x38e8] ;  /* 0x0038e80001107983 */ /* 0x000ef40000300a00 */
[----:B--2---:R0:W-:Y:S01]  /*ebda0*/  @P6 STG.E.U8 desc[UR10][R240.64], R0 ;  /* 0x00000000f0006986 */ /* 0x0041e2000c10110a */
[----:B------:R-:W-:-:S03]  /*ebdb0*/  LOP3.LUT P6, RZ, R22, 0x200000, RZ, 0xc0, !PT ;  /* 0x0020000016ff7812 */ /* 0x000fc600078cc0ff */
[----:B0-----:R-:W2:Y:S01]  /*ebdc0*/  LDL.LU.64 R240, [R1+0x38f0] ;  /* 0x0038f00001f07983 */ /* 0x001ea20000300a00 */
[----:B------:R-:W-:-:S03]  /*ebdd0*/  PRMT R0, R20, 0x7770, RZ ;  /* 0x0000777014007816 */ /* 0x000fc600000000ff */
[----:B------:R-:W2:Y:S06]  /*ebde0*/  LDL.LU R15, [R1+0x308] ;  /* 0x00030800010f7983 */ /* 0x000eac0000300800 */
[----:B----4-:R0:W-:Y:S04]  /*ebdf0*/  @P6 STG.E.U8 desc[UR10][R238.64], R0 ;  /* 0x00000000ee006986 */ /* 0x0101e8000c10110a */
[----:B0-----:R-:W4:Y:S01]  /*ebe00*/  LDL.LU.64 R238, [R1+0x38f8] ;  /* 0x0038f80001ee7983 */ /* 0x001f220000300a00 */
[----:B------:R-:W-:-:S02]  /*ebe10*/  LOP3.LUT P6, RZ, R22, 0x100000, RZ, 0xc0, !PT ;  /* 0x0010000016ff7812 */ /* 0x000fc400078cc0ff */
[----:B------:R-:W-:-:S11]  /*ebe20*/  PRMT R0, R20, 0x7771, RZ ;  /* 0x0000777114007816 */ /* 0x000fd600000000ff */
        /* <DEDUP_REMOVED lines=32> */
[----:B--2---:R0:W-:Y:S04]  /*ec030*/  @P4 STG.E.U8 desc[UR10][R240.64], R0 ;  /* 0x00000000f0004986 */ /* 0x0041e8000c10110a */
[----:B0-----:R-:W2:Y:S01]  /*ec040*/  LDL.LU.64 R240, [R1+0x3908] ;  /* 0x0039080001f07983 */ /* 0x001ea20000300a00 */
[----:B------:R-:W-:-:S05]  /*ec050*/  PRMT R0, R15, 0x7770, RZ ;  /* 0x000077700f007816 */ /* 0x000fca00000000ff */
[----:B----4-:R0:W-:Y:S04]  /*ec060*/  @P5 STG.E.U8 desc[UR10][R238.64], R0 ;  /* 0x00000000ee005986 */ /* 0x0101e8000c10110a */
[----:B0-----:R-:W4:Y:S04]  /*ec070*/  LDL.LU.64 R238, [R1+0x3918] ;  /* 0x0039180001ee7983 */ /* 0x001f280000300a00 */
[----:B------:R-:W3:Y:S04]  /*ec080*/  LDL.LU.64 R226, [R1+0x3920] ;  /* 0x0039200001e27983 */ /* 0x000ee80000300a00 */
[----:B------:R-:W3:Y:S04]  /*ec090*/  LDL.LU.64 R18, [R1+0x3928] ;  /* 0x0039280001127983 */ /* 0x000ee80000300a00 */
[----:B------:R-:W3:Y:S04]  /*ec0a0*/  LDL.LU.64 R16, [R1+0x3930] ;  /* 0x0039300001107983 */ /* 0x000ee80000300a00 */
[----:B------:R-:W3:Y:S04]  /*ec0b0*/  LDL.LU.64 R242, [R1+0x3940] ;  /* 0x0039400001f27983 */ /* 0x000ee80000300a00 */
[----:B------:R-:W3:Y:S01]  /*ec0c0*/  LDL.LU R225, [R1+0x31c] ;  /* 0x00031c0001e17983 */ /* 0x000ee20000300800 */
[----:B------:R-:W-:-:S02]  /*ec0d0*/  LOP3.LUT P2, RZ, R237, 0x10, RZ, 0xc0, !PT ;  /* 0x00000010edff7812 */ /* 0x000fc4000784c0ff */
[----:B------:R-:W-:Y:S02]  /*ec0e0*/  PRMT R0, R15, 0x7771, RZ ;  /* 0x000077710f007816 */ /* 0x000fe400000000ff */
[C---:B------:R-:W-:Y:S02]  /*ec0f0*/  LOP3.LUT P3, RZ, R237.reuse, 0x20, RZ, 0xc0, !PT ;  /* 0x00000020edff7812 */ /* 0x040fe4000786c0ff */
[----:B------:R-:W-:Y:S02]  /*ec100*/  LOP3.LUT P6, RZ, R237, 0x10000, RZ, 0xc0, !PT ;  /* 0x00010000edff7812 */ /* 0x000fe400078cc0ff */
[----:B------:R-:W-:-:S11]  /*ec110*/  LOP3.LUT R22, R22, 0xffffff7f, RZ, 0xc0, !PT ;  /* 0xffffff7f16167812 */ /* 0x000fd600078ec0ff */
[----:B------:R-:W-:Y:S02]  /*ec120*/  @P6 LOP3.LUT R22, R22, 0x80, RZ, 0xfc, !PT ;  /* 0x0000008016166812 */ /* 0x000fe400078efcff */
[----:B------:R-:W-:Y:S02]  /*ec130*/  LOP3.LUT P6, RZ, R237, 0x8000, RZ, 0xc0, !PT ;  /* 0x00008000edff7812 */ /* 0x000fe400078cc0ff */
[----:B------:R-:W-:Y:S01]  /*ec140*/  LOP3.LUT R22, R22, 0xfffffeff, RZ, 0xc0, !PT ;  /* 0xfffffeff16167812 */ /* 0x000fe200078ec0ff */
[----:B--2---:R0:W-:Y:S04]  /*ec150*/  @P2 STG.E.U8 desc[UR10][R240.64], R0 ;  /* 0x00000000f0002986 */ /* 0x0041e8000c10110a */
[----:B0-----:R-:W2:Y:S01]  /*ec160*/  LDL.LU.64 R240, [R1+0x3948] ;  /* 0x0039480001f07983 */ /* 0x001ea20000300a00 */
[----:B------:R-:W-:-:S03]  /*ec170*/  PRMT R0, R15, 0x7772, RZ ;  /* 0x000077720f007816 */ /* 0x000fc600000000ff */
[----:B------:R-:W2:Y:S04]  /*ec180*/  LDL.LU R20, [R1+0x30c] ;  /* 0x00030c0001147983 */ /* 0x000ea80000300800 */
[----:B----4-:R0:W-:Y:S04]  /*ec190*/  @P3 STG.E.U8 desc[UR10][R238.64], R0 ;  /* 0x00000000ee003986 */ /* 0x0101e8000c10110a */
[----:B0-----:R-:W4:Y:S01]  /*ec1a0*/  LDL.LU.64 R238, [R1+0x3958] ;  /* 0x0039580001ee7983 */ /* 0x001f220000300a00 */
[----:B------:R-:W-:Y:S02]  /*ec1b0*/  @P6 LOP3.LUT R22, R22, 0x100, RZ, 0xfc, !PT ;  /* 0x0000010016166812 */ /* 0x000fe400078efcff */
[----:B------:R-:W-:Y:S01]  /*ec1c0*/  LOP3.LUT P6, RZ, R237, 0x4000, RZ, 0xc0, !PT ;  /* 0x00004000edff7812 */ /* 0x000fe200078cc0ff */
[----:B------:R-:W4:Y:S01]  /*ec1d0*/  LDL.LU.64 R234, [R1+0x3960] ;  /* 0x0039600001ea7983 */ /* 0x000f220000300a00 */
[----:B------:R-:W-:-:S02]  /*ec1e0*/  LOP3.LUT R22, R22, 0xfffffdff, RZ, 0xc0, !PT ;  /* 0xfffffdff16167812 */ /* 0x000fc400078ec0ff */
[C---:B------:R-:W-:Y:S01]  /*ec1f0*/  LOP3.LUT P4, RZ, R237.reuse, 0x40, RZ, 0xc0, !PT ;  /* 0x00000040edff7812 */ /* 0x040fe2000788c0ff */
[----:B------:R-:W4:Y:S01]  /*ec200*/  LDL.LU.64 R232, [R1+0x3970] ;  /* 0x0039700001e87983 */ /* 0x000f220000300a00 */
[----:B------:R-:W-:Y:S02]  /*ec210*/  LOP3.LUT P5, RZ, R237, 0x80, RZ, 0xc0, !PT ;  /* 0x00000080edff7812 */ /* 0x000fe400078ac0ff */
[----:B------:R-:W-:Y:S01]  /*ec220*/  PRMT R0, R15, 0x7773, RZ ;  /* 0x000077730f007816 */ /* 0x000fe200000000ff */
[----:B------:R-:W4:Y:S04]  /*ec230*/  LDL.LU.64 R6, [R1+0x3978] ;  /* 0x0039780001067983 */ /* 0x000f280000300a00 */
[----:B------:R-:W-:Y:S01]  /*ec240*/  @P6 LOP3.LUT R22, R22, 0x200, RZ, 0xfc, !PT ;  /* 0x0000020016166812 */ /* 0x000fe200078efcff */
[----:B------:R-:W4:Y:S01]  /*ec250*/  LDL.LU R15, [R1+0x2f0] ;  /* 0x0002f000010f7983 */ /* 0x000f220000300800 */
[----:B------:R-:W-:-:S02]  /*ec260*/  LOP3.LUT P6, RZ, R237, 0x2000, RZ, 0xc0, !PT ;  /* 0x00002000edff7812 */ /* 0x000fc400078cc0ff */
[----:B------:R-:W-:Y:S01]  /*ec270*/  LOP3.LUT R22, R22, 0xfffffbff, RZ, 0xc0, !PT ;  /* 0xfffffbff16167812 */ /* 0x000fe200078ec0ff */
[----:B---3--:R0:W-:Y:S04]  /*ec280*/  @P4 STG.E.U8 desc[UR10][R226.64], R0 ;  /* 0x00000000e2004986 */ /* 0x0081e8000c10110a */
[----:B------:R-:W3:Y:S04]  /*ec290*/  LDL.LU.64 R230, [R1+0x3988] ;  /* 0x0039880001e67983 */ /* 0x000ee80000300a00 */
[----:B------:R-:W3:Y:S02]  /*ec2a0*/  LDL.LU.64 R228, [R1+0x3990] ;  /* 0x0039900001e47983 */ /* 0x000ee40000300a00 */
[----:B------:R-:W-:-:S02]  /*ec2b0*/  @P6 LOP3.LUT R22, R22, 0x400, RZ, 0xfc, !PT ;  /* 0x0000040016166812 */ /* 0x000fc400078efcff */
[----:B------:R-:W-:Y:S01]  /*ec2c0*/  LOP3.LUT P6, RZ, R237, 0x1000, RZ, 0xc0, !PT ;  /* 0x00001000edff7812 */ /* 0x000fe200078cc0ff */
[----:B------:R-:W3:Y:S01]  /*ec2d0*/  LDL.LU.64 R4, [R1+0x3998] ;  /* 0x0039980001047983 */ /* 0x000ee20000300a00 */
[----:B------:R-:W-:Y:S02]  /*ec2e0*/  LOP3.LUT R22, R22, 0xfffff7ff, RZ, 0xc0, !PT ;  /* 0xfffff7ff16167812 */ /* 0x000fe400078ec0ff */
[----:B0-----:R-:W-:Y:S01]  /*ec2f0*/  PRMT R0, R225, 0x7770, RZ ;  /* 0x00007770e1007816 */ /* 0x001fe200000000ff */
[----:B------:R-:W3:Y:S08]  /*ec300*/  LDL.LU.64 R226, [R1+0x39a8] ;  /* 0x0039a80001e27983 */ /* 0x000ef00000300a00 */
        /* <DEDUP_REMOVED lines=9> */
[----:B------:R0:W-:Y:S10]  /*ec3a0*/  @P5 STG.E.U8 desc[UR10][R18.64], R0 ;  /* 0x0000000012005986 */ /* 0x0001f4000c10110a */
[----:B------:R-:W-:-:S02]  /*ec3b0*/  @P6 LOP3.LUT R22, R22, 0x4000, RZ, 0xfc, !PT ;  /* 0x0000400016166812 */ /* 0x000fc400078efcff */
[----:B------:R-:W-:Y:S01]  /*ec3c0*/  LOP3.LUT P6, RZ, R237, 0x100, RZ, 0xc0, !PT ;  /* 0x00000100edff7812 */ /* 0x000fe200078cc0ff */
[----:B0-----:R-:W3:Y:S01]  /*ec3d0*/  LDL.LU.64 R18, [R1+0x39b0] ;  /* 0x0039b00001127983 */ /* 0x001ee20000300a00 */
[----:B------:R-:W-:-:S11]  /*ec3e0*/  PRMT R0, R225, 0x7771, RZ ;  /* 0x00007771e1007816 */ /* 0x000fd600000000ff */
[----:B------:R0:W-:Y:S01]  /*ec3f0*/  @P6 STG.E.U8 desc[UR10][R16.64], R0 ;  /* 0x0000000010006986 */ /* 0x0001e2000c10110a */
[C---:B------:R-:W-:Y:S02]  /*ec400*/  LOP3.LUT P6, RZ, R22.reuse, 0x4000, RZ, 0xc0, !PT ;  /* 0x0000400016ff7812 */ /* 0x040fe400078cc0ff */
[----:B0-----:R-:W-:Y:S01]  /*ec410*/  PRMT R0, R225, 0x7772, RZ ;  /* 0x00007772e1007816 */ /* 0x001fe200000000ff */
[----:B------:R-:W3:Y:S10]  /*ec420*/  LDL.LU.64 R16, [R1+0x39b8] ;  /* 0x0039b80001107983 */ /* 0x000ef40000300a00 */
[----:B------:R0:W-:Y:S01]  /*ec430*/  @P6 STG.E.U8 desc[UR10][R242.64], R0 ;  /* 0x00000000f2006986 */ /* 0x0001e2000c10110a */
[----:B------:R-:W-:-:S02]  /*ec440*/  LOP3.LUT P6, RZ, R22, 0x2000, RZ, 0xc0, !PT ;  /* 0x0000200016ff7812 */ /* 0x000fc400078cc0ff */
[----:B0-----:R-:W-:Y:S01]  /*ec450*/  PRMT R0, R225, 0x7773, RZ ;  /* 0x00007773e1007816 */ /* 0x001fe200000000ff */
[----:B------:R-:W3:Y:S10]  /*ec460*/  LDL.LU.64 R242, [R1+0x39c0] ;  /* 0x0039c00001f27983 */ /* 0x000ef40000300a00 */
[----:B--2---:R0:W-:Y:S01]  /*ec470*/  @P6 STG.E.U8 desc[UR10][R240.64], R0 ;  /* 0x00000000f0006986 */ /* 0x0041e2000c10110a */
[----:B------:R-:W-:-:S02]  /*ec480*/  LOP3.LUT P6, RZ, R22, 0x1000, RZ, 0xc0, !PT ;  /* 0x0000100016ff7812 */ /* 0x000fc400078cc0ff */
[----:B0-----:R-:W-:Y:S01]  /*ec490*/  PRMT R0, R20, 0x7770, RZ ;  /* 0x0000777014007816 */ /* 0x001fe200000000ff */
[----:B------:R-:W2:Y:S10]  /*ec4a0*/  LDL.LU.64 R240, [R1+0x39c8] ;  /* 0x0039c80001f07983 */ /* 0x000eb40000300a00 */
[----:B----4-:R0:W-:Y:S04]  /*ec4b0*/  @P6 STG.E.U8 desc[UR10][R238.64], R0 ;  /* 0x00000000ee006986 */ /* 0x0101e8000c10110a */
[----:B0-----:R-:W4:Y:S01]  /*ec4c0*/  LDL.LU.64 R238, [R1+0x5240] ;  /* 0x0052400001ee7983 */ /* 0x001f220000300a00 */
[----:B------:R-:W-:-:S02]  /*ec4d0*/  LOP3.LUT P6, RZ, R22, 0x800, RZ, 0xc0, !PT ;  /* 0x0000080016ff7812 */ /* 0x000fc400078cc0ff */
        /* <DEDUP_REMOVED lines=10> */
[----:B---3--:R0:W-:Y:S01]  /*ec580*/  @P6 STG.E.U8 desc[UR10][R230.64], R0 ;  /* 0x00000000e6006986 */ /* 0x0081e2000c10110a */
        /* <DEDUP_REMOVED lines=11> */
[C---:B------:R-:W-:Y:S02]  /*ec640*/  LOP3.LUT P4, RZ, R237.reuse, 0x200000, RZ, 0xc0, !PT ;  /* 0x00200000edff7812 */ /* 0x040fe4000788c0ff */
[----:B------:R-:W-:Y:S02]  /*ec650*/  LOP3.LUT P5, RZ, R237, 0x400000, RZ, 0xc0, !PT ;  /* 0x00400000edff7812 */ /* 0x000fe400078ac0ff */
[----:B----4-:R-:W-:-:S05]  /*ec660*/  PRMT R0, R238, 0x7770, RZ ;  /* 0x00007770ee007816 */ /* 0x010fca00000000ff */
[----:B------:R0:W-:Y:S02]  /*ec670*/  @P2 STG.E.U8 desc[UR10][R18.64], R0 ;  /* 0x0000000012002986 */ /* 0x0001e4000c10110a */
[----:B0-----:R-:W-:-:S05]  /*ec680*/  PRMT R0, R238, 0x7771, RZ ;  /* 0x00007771ee007816 */ /* 0x001fca00000000ff */
[----:B------:R0:W-:Y:S02]  /*ec690*/  @P3 STG.E.U8 desc[UR10][R16.64], R0 ;  /* 0x0000000010003986 */ /* 0x0001e4000c10110a */
[----:B0-----:R-:W-:-:S05]  /*ec6a0*/  PRMT R0, R238, 0x7772, RZ ;  /* 0x00007772ee007816 */ /* 0x001fca00000000ff */
[----:B------:R0:W-:Y:S02]  /*ec6b0*/  @P4 STG.E.U8 desc[UR10][R242.64], R0 ;  /* 0x00000000f2004986 */ /* 0x0001e4000c10110a */
[----:B0-----:R-:W-:Y:S02]  /*ec6c0*/  PRMT R0, R238, 0x7773, RZ ;  /* 0x00007773ee007816 */ /* 0x001fe400000000ff */
[----:B------:R-:W3:Y:S04]  /*ec6d0*/  LDL.LU R238, [R1+0x523c] ;  /* 0x00523c0001ee7983 */ /* 0x000ee80000300800 */
[----:B--2---:R0:W-:Y:S04]  /*ec6e0*/  @P5 STG.E.U8 desc[UR10][R240.64], R0 ;  /* 0x00000000f0005986 */ /* 0x0041e8000c10110a */
[----:B0-----:R-:W2:Y:S04]  /*ec6f0*/  LDL.LU.64 R240, [R1+0x39d0] ;  /* 0x0039d00001f07983 */ /* 0x001ea80000300a00 */
[----:B------:R-:W4:Y:S04]  /*ec700*/  LDL.LU.64 R4, [R1+0x39d8] ;  /* 0x0039d80001047983 */ /* 0x000f280000300a00 */
[----:B------:R-:W4:Y:S04]  /*ec710*/  LDL.LU.64 R226, [R1+0x39e0] ;  /* 0x0039e00001e27983 */ /* 0x000f280000300a00 */
[----:B------:R-:W3:Y:S04]  /*ec720*/  LDL.LU R15, [R1+0x2f4] ;  /* 0x0002f400010f7983 */ /* 0x000ee80000300800 */
[----:B------:R-:W4:Y:S04]  /*ec730*/  LDL.LU.64 R18, [R1+0x39e8] ;  /* 0x0039e80001127983 */ /* 0x000f280000300a00 */
[----:B------:R-:W4:Y:S04]  /*ec740*/  LDL.LU.64 R16, [R1+0x39f0] ;  /* 0x0039f00001107983 */ /* 0x000f280000300a00 */
[----:B------:R-:W4:Y:S04]  /*ec750*/  LDL.LU.64 R242, [R1+0x39f8] ;  /* 0x0039f80001f27983 */ /* 0x000f280000300a00 */
[----:B------:R-:W4:Y:S01]  /*ec760*/  LDL.LU R21, [R1+0x2e4] ;  /* 0x0002e40001157983 */ /* 0x000f220000300800 */
[----:B------:R-:W-:-:S02]  /*ec770*/  LOP3.LUT P2, RZ, R237, 0x800000, RZ, 0xc0, !PT ;  /* 0x00800000edff7812 */ /* 0x000fc4000784c0ff */
[----:B------:R-:W-:Y:S02]  /*ec780*/  LOP3.LUT R23, R23, 0x7fffffff, RZ, 0xc0, !PT ;  /* 0x7fffffff17177812 */ /* 0x000fe400078ec0ff */
[----:B------:R-:W-:Y:S02]  /*ec790*/  LOP3.LUT R22, R22, 0xfffffffe, RZ, 0xc0, !PT ;  /* 0xfffffffe16167812 */ /* 0x000fe400078ec0ff */
[C---:B------:R-:W-:Y:S02]  /*ec7a0*/  LOP3.LUT P3, RZ, R237.reuse, 0x1000000, RZ, 0xc0, !PT ;  /* 0x01000000edff7812 */ /* 0x040fe4000786c0ff */
[C---:B------:R-:W-:Y:S02]  /*ec7b0*/  LOP3.LUT P4, RZ, R237.reuse, 0x2000000, RZ, 0xc0, !PT ;  /* 0x02000000edff7812 */ /* 0x040fe4000788c0ff */
[----:B------:R-:W-:Y:S02]  /*ec7c0*/  LOP3.LUT P5, RZ, R237, 0x4000000, RZ, 0xc0, !PT ;  /* 0x04000000edff7812 */ /* 0x000fe400078ac0ff */
[----:B---3--:R-:W-:-:S05]  /*ec7d0*/  PRMT R0, R15, 0x7770, RZ ;  /* 0x000077700f007816 */ /* 0x008fca00000000ff */
[----:B--2---:R0:W-:Y:S04]  /*ec7e0*/  @P2 STG.E.U8 desc[UR10][R240.64], R0 ;  /* 0x00000000f0002986 */ /* 0x0041e8000c10110a */
[----:B0-----:R-:W2:Y:S01]  /*ec7f0*/  LDL.LU.64 R240, [R1+0x3a00] ;  /* 0x003a000001f07983 */ /* 0x001ea20000300a00 */
[----:B------:R-:W-:-:S13]  /*ec800*/  LOP3.LUT P6, RZ, R238, 0x8, RZ, 0xc0, !PT ;  /* 0x00000008eeff7812 */ /* 0x000fda00078cc0ff */
[----:B------:R-:W-:Y:S02]  /*ec810*/  @P6 LOP3.LUT R23, R23, 0x80000000, RZ, 0xfc, !PT ;  /* 0x8000000017176812 */ /* 0x000fe400078efcff */
        /* <DEDUP_REMOVED lines=21> */
[----:B------:R-:W3:Y:S04]  /*ec970*/  LDL.LU.64 R236, [R1+0x3a08] ;  /* 0x003a080001ec7983 */ /* 0x000ee80000300a00 */
[----:B------:R-:W3:Y:S04]  /*ec980*/  LDL.LU.64 R234, [R1+0x3a10] ;  /* 0x003a100001ea7983 */ /* 0x000ee80000300a00 */
[----:B------:R-:W3:Y:S04]  /*ec990*/  LDL.LU R225, [R1+0x2f8] ;  /* 0x0002f80001e17983 */ /* 0x000ee80000300800 */
[----:B------:R-:W3:Y:S04]  /*ec9a0*/  LDL.LU.64 R232, [R1+0x3a18] ;  /* 0x003a180001e87983 */ /* 0x000ee80000300a00 */
[----:B------:R-:W3:Y:S01]  /*ec9b0*/  LDL.LU.64 R6, [R1+0x3a20] ;  /* 0x003a200001067983 */ /* 0x000ee20000300a00 */
[----:B------:R-:W-:-:S03]  /*ec9c0*/  PRMT R0, R15, 0x7771, RZ ;  /* 0x000077710f007816 */ /* 0x000fc600000000ff */
[----:B------:R-:W3:Y:S04]  /*ec9d0*/  LDL.LU.64 R230, [R1+0x3a28] ;  /* 0x003a280001e67983 */ /* 0x000ee80000300a00 */
[----:B----4-:R0:W-:Y:S04]  /*ec9e0*/  @P3 STG.E.U8 desc[UR10][R4.64], R0 ;  /* 0x0000000004003986 */ /* 0x0101e8000c10110a */
[----:B------:R-:W4:Y:S04]  /*ec9f0*/  LDL.LU R20, [R1+0x2e8] ;  /* 0x0002e80001147983 */ /* 0x000f280000300800 */
[----:B------:R-:W4:Y:S01]  /*eca00*/  LDL.LU.64 R228, [R1+0x3a30] ;  /* 0x003a300001e47983 */ /* 0x000f220000300a00 */
[----:B0-----:R-:W-:-:S03]  /*eca10*/  PRMT R0, R15, 0x7772, RZ ;  /* 0x000077720f007816 */ /* 0x001fc600000000ff */
[----:B------:R-:W4:Y:S04]  /*eca20*/  LDL.LU.64 R4, [R1+0x3a38] ;  /* 0x003a380001047983 */ /* 0x000f280000300a00 */
[----:B------:R0:W-:Y:S02]  /*eca30*/  @P4 STG.E.U8 desc[UR10][R226.64], R0 ;  /* 0x00000000e2004986 */ /* 0x0001e4000c10110a */
[----:B0-----:R-:W-:Y:S02]  /*eca40*/  PRMT R0, R15, 0x7773, RZ ;  /* 0x000077730f007816 */ /* 0x001fe400000000ff */
        /* <DEDUP_REMOVED lines=23> */
[----:B---3--:R0:W-:Y:S01]  /*ecbc0*/  @P6 STG.E.U8 desc[UR10][R236.64], R0 ;  /* 0x00000000ec006986 */ /* 0x0081e2000c10110a */
        /* <DEDUP_REMOVED lines=53> */
[----:B------:R-:W2:Y:S01]  /*ecf20*/  LDL.LU.64 R234, [R1+0x3aa8] ;  /* 0x003aa80001ea7983 */ /* 0x000ea20000300a00 */
[----:B------:R-:W-:-:S03]  /*ecf30*/  LOP3.LUT R23, R23, 0xf7ffffff, RZ, 0xc0, !PT ;  /* 0xf7ffffff17177812 */ /* 0x000fc600078ec0ff */
[----:B------:R-:W2:Y:S01]  /*ecf40*/  LDL.LU R15, [R1+0x2c0] ;  /* 0x0002c000010f7983 */ /* 0x000ea20000300800 */
[----:B------:R-:W-:-:S03]  /*ecf50*/  @P6 LOP3.LUT R23, R23, 0x8000000, RZ, 0xfc, !PT ;  /* 0x0800000017176812 */ /* 0x000fc600078efcff */
[----:B------:R-:W2:Y:S01]  /*ecf60*/  LDL.LU.64 R232, [R1+0x3ab0] ;  /* 0x003ab00001e87983 */ /* 0x000ea20000300a00 */
[C---:B------:R-:W-:Y:S02]  /*ecf70*/  LOP3.LUT P6, RZ, R238.reuse, 0x20000, RZ, 0xc0, !PT ;  /* 0x00020000eeff7812 */ /* 0x040fe400078cc0ff */
[----:B------:R-:W-:Y:S01]  /*ecf80*/  LOP3.LUT R23, R23, 0xefffffff, RZ, 0xc0, !PT ;  /* 0xefffffff17177812 */ /* 0x000fe200078ec0ff */
[----:B------:R-:W2:Y:S01]  /*ecf90*/  LDL.LU.64 R6, [R1+0x3ab8] ;  /* 0x003ab80001067983 */ /* 0x000ea20000300a00 */
[----:B------:R-:W-:-:S03]  /*ecfa0*/  LOP3.LUT P3, RZ, R238, 0x800, RZ, 0xc0, !PT ;  /* 0x00000800eeff7812 */ /* 0x000fc6000786c0ff */
[----:B------:R-:W2:Y:S06]  /*ecfb0*/  LDL.LU.64 R230, [R1+0x3ac0] ;  /* 0x003ac00001e67983 */ /* 0x000eac0000300a00 */
[----:B------:R-:W-:Y:S02]  /*ecfc0*/  @P6 LOP3.LUT R23, R23, 0x10000000, RZ, 0xfc, !PT ;  /* 0x1000000017176812 */ /* 0x000fe400078efcff */
[----:B------:R-:W-:Y:S02]  /*ecfd0*/  LOP3.LUT P6, RZ, R238, 0x10000, RZ, 0xc0, !PT ;  /* 0x00010000eeff7812 */ /* 0x000fe400078cc0ff */
[----:B------:R-:W-:-:S02]  /*ecfe0*/  LOP3.LUT R23, R23, 0xdfffffff, RZ, 0xc0, !PT ;  /* 0xdfffffff17177812 */ /* 0x000fc400078ec0ff */
[----:B------:R-:W-:Y:S02]  /*ecff0*/  LOP3.LUT P4, RZ, R238, 0x1000, RZ, 0xc0, !PT ;  /* 0x00001000eeff7812 */ /* 0x000fe4000788c0ff */
[----:B---3--:R-:W-:-:S07]  /*ed000*/  PRMT R0, R18, 0x7770, RZ ;  /* 0x0000777012007816 */ /* 0x008fce00000000ff */
[----:B------:R-:W-:Y:S02]  /*ed010*/  @P6 LOP3.LUT R23, R23, 0x20000000, RZ, 0xfc, !PT ;  /* 0x2000000017176812 */ /* 0x000fe400078efcff */
[C---:B------:R-:W-:Y:S01]  /*ed020*/  LOP3.LUT P6, RZ, R238.reuse, 0x8000, RZ, 0xc0, !PT ;  /* 0x00008000eeff7812 */ /* 0x040fe200078cc0ff */
[----:B------:R0:W-:Y:S01]  /*ed030*/  @P3 STG.E.U8 desc[UR10][R228.64], R0 ;  /* 0x00000000e4003986 */ /* 0x0001e2000c10110a */
[----:B------:R-:W-:Y:S02]  /*ed040*/  LOP3.LUT P5, RZ, R238, 0x2000, RZ, 0xc0, !PT ;  /* 0x00002000eeff7812 */ /* 0x000fe400078ac0ff */
[----:B------:R-:W-:Y:S02]  /*ed050*/  LOP3.LUT R23, R23, 0xbfffffff, RZ, 0xc0, !PT ;  /* 0xbfffffff17177812 */ /* 0x000fe400078ec0ff */
[----:B0-----:R-:W-:Y:S01]  /*ed060*/  PRMT R0, R18, 0x7771, RZ ;  /* 0x0000777112007816 */ /* 0x001fe200000000ff */
[----:B------:R-:W3:Y:S06]  /*ed070*/  LDL.LU.64 R228, [R1+0x3ac8] ;  /* 0x003ac80001e47983 */ /* 0x000eec0000300a00 */
[----:B------:R-:W-:-:S02]  /*ed080*/  @P6 LOP3.LUT R23, R23, 0x40000000, RZ, 0xfc, !PT ;  /* 0x4000000017176812 */ /* 0x000fc400078efcff */
[----:B------:R-:W-:Y:S01]  /*ed090*/  LOP3.LUT P6, RZ, R238, 0x4000, RZ, 0xc0, !PT ;  /* 0x00004000eeff7812 */ /* 0x000fe200078cc0ff */
[----:B----4-:R0:W-:Y:S02]  /*ed0a0*/  @P4 STG.E.U8 desc[UR10][R4.64], R0 ;  /* 0x0000000004004986 */ /* 0x0101e4000c10110a */
[C---:B0-----:R-:W-:Y:S02]  /*ed0b0*/  PRMT R0, R18.reuse, 0x7772, RZ ;  /* 0x0000777212007816 */ /* 0x041fe400000000ff */
[----:B------:R-:W4:Y:S04]  /*ed0c0*/  LDL.LU.64 R4, [R1+0x3ad0] ;  /* 0x003ad00001047983 */ /* 0x000f280000300a00 */
[----:B------:R0:W-:Y:S02]  /*ed0d0*/  @P5 STG.E.U8 desc[UR10][R226.64], R0 ;  /* 0x00000000e2005986 */ /* 0x0001e4000c10110a */
[----:B0-----:R-:W-:-:S02]  /*ed0e0*/  PRMT R0, R18, 0x7773, RZ ;  /* 0x0000777312007816 */ /* 0x001fc400000000ff */
        /* <DEDUP_REMOVED lines=41> */
[----:B------:R0:W-:Y:S02]  /*ed380*/  @P2 STG.E.U8 desc[UR10][R18.64], R0 ;  /* 0x0000000012002986 */ /* 0x0001e4000c10110a */
[----:B0-----:R-:W-:Y:S02]  /*ed390*/  PRMT R0, R239, 0x7773, RZ ;  /* 0x00007773ef007816 */ /* 0x001fe400000000ff */
[----:B------:R-:W3:Y:S04]  /*ed3a0*/  LDL.LU R239, [R1+0x5238] ;  /* 0x0052380001ef7983 */ /* 0x000ee80000300800 */
[----:B------:R0:W-:Y:S01]  /*ed3b0*/  @P3 STG.E.U8 desc[UR10][R16.64], R0 ;  /* 0x0000000010003986 */ /* 0x0001e2000c10110a */
[----:B------:R-:W-:Y:S02]  /*ed3c0*/  LOP3.LUT P5, RZ, R238, 0x10000000, RZ, 0xc0, !PT ;  /* 0x10000000eeff7812 */ /* 0x000fe400078ac0ff */
[----:B0-----:R-:W-:-:S05]  /*ed3d0*/  PRMT R0, R20, 0x7770, RZ ;  /* 0x0000777014007816 */ /* 0x001fca00000000ff */
[----:B------:R0:W-:Y:S04]  /*ed3e0*/  @P4 STG.E.U8 desc[UR10][R242.64], R0 ;  /* 0x00000000f2004986 */ /* 0x0001e8000c10110a */
[----:B0-----:R-:W4:Y:S01]  /*ed3f0*/  LDL.LU.64 R242, [R1+0x3b00] ;  /* 0x003b000001f27983 */ /* 0x001f220000300a00 */
[----:B------:R-:W-:-:S05]  /*ed400*/  PRMT R0, R20, 0x7771, RZ ;  /* 0x0000777114007816 */ /* 0x000fca00000000ff */
[----:B--2---:R0:W-:Y:S04]  /*ed410*/  @P5 STG.E.U8 desc[UR10][R240.64], R0 ;  /* 0x00000000f0005986 */ /* 0x0041e8000c10110a */
[----:B0-----:R-:W2:Y:S04]  /*ed420*/  LDL.LU.64 R240, [R1+0x3b08] ;  /* 0x003b080001f07983 */ /* 0x001ea80000300a00 */
[----:B------:R-:W3:Y:S04]  /*ed430*/  LDL.LU.64 R4, [R1+0x3b10] ;  /* 0x003b100001047983 */ /* 0x000ee80000300a00 */
[----:B------:R-:W3:Y:S04]  /*ed440*/  LDL.LU.64 R226, [R1+0x3b18] ;  /* 0x003b180001e27983 */ /* 0x000ee80000300a00 */
[----:B------:R-:W3:Y:S04]  /*ed450*/  LDL.LU.64 R18, [R1+0x3b20] ;  /* 0x003b200001127983 */ /* 0x000ee80000300a00 */
[----:B------:R-:W3:Y:S01]  /*ed460*/  LDL.LU R15, [R1+0x2d8] ;  /* 0x0002d800010f7983 */ /* 0x000ee20000300800 */
[----:B------:R-:W-:-:S03]  /*ed470*/  LOP3.LUT P2, RZ, R238, 0x20000000, RZ, 0xc0, !PT ;  /* 0x20000000eeff7812 */ /* 0x000fc6000784c0ff */
[----:B------:R-:W3:Y:S01]  /*ed480*/  LDL.LU.64 R16, [R1+0x3b28] ;  /* 0x003b280001107983 */ /* 0x000ee20000300a00 */
[----:B------:R-:W-:-:S03]  /*ed490*/  PRMT R0, R20, 0x7772, RZ ;  /* 0x0000777214007816 */ /* 0x000fc600000000ff */
[----:B------:R-:W3:Y:S01]  /*ed4a0*/  LDL.LU R225, [R1+0x2c8] ;  /* 0x0002c80001e17983 */ /* 0x000ee20000300800 */
[----:B------:R-:W-:Y:S02]  /*ed4b0*/  LOP3.LUT P3, RZ, R238, 0x40000000, RZ, 0xc0, !PT ;  /* 0x40000000eeff7812 */ /* 0x000fe4000786c0ff */
[----:B------:R-:W-:-:S03]  /*ed4c0*/  LOP3.LUT R23, R23, 0xffff7fff, RZ, 0xc0, !PT ;  /* 0xffff7fff17177812 */ /* 0x000fc600078ec0ff */
[----:B----4-:R0:W-:Y:S04]  /*ed4d0*/  @P2 STG.E.U8 desc[UR10][R242.64], R0 ;  /* 0x00000000f2002986 */ /* 0x0101e8000c10110a */
[----:B0-----:R-:W4:Y:S01]  /*ed4e0*/  LDL.LU.64 R242, [R1+0x3b30] ;  /* 0x003b300001f27983 */ /* 0x001f220000300a00 */
[----:B------:R-:W-:-:S05]  /*ed4f0*/  PRMT R0, R20, 0x7773, RZ ;  /* 0x0000777314007816 */ /* 0x000fca00000000ff */
[----:B--2---:R0:W-:Y:S04]  /*ed500*/  @P3 STG.E.U8 desc[UR10][R240.64], R0 ;  /* 0x00000000f0003986 */ /* 0x0041e8000c10110a */
[----:B0-----:R-:W2:Y:S01]  /*ed510*/  LDL.LU.64 R240, [R1+0x3b38] ;  /* 0x003b380001f07983 */ /* 0x001ea20000300a00 */
[C---:B---3--:R-:W-:Y:S02]  /*ed520*/  LOP3.LUT P6, RZ, R239.reuse, 0x200, RZ, 0xc0, !PT ;  /* 0x00000200efff7812 */ /* 0x048fe400078cc0ff */
[----:B------:R-:W-:Y:S01]  /*ed530*/  LOP3.LUT P4, RZ, R238, 0x80000000, RZ, 0xc0, !PT ;  /* 0x80000000eeff7812 */ /* 0x000fe2000788c0ff */
[----:B------:R-:W3:Y:S01]  /*ed540*/  LDL.LU.64 R236, [R1+0x3b40] ;  /* 0x003b400001ec7983 */ /* 0x000ee20000300a00 */
[----:B------:R-:W-:Y:S02]  /*ed550*/  LOP3.LUT P5, RZ, R239, 0x1, RZ, 0xc0, !PT ;  /* 0x00000001efff7812 */ /* 0x000fe400078ac0ff */
[----:B------:R-:W-:Y:S01]  /*ed560*/  PRMT R0, R15, 0x7770, RZ ;  /* 0x000077700f007816 */ /* 0x000fe200000000ff */
[----:B------:R-:W3:Y:S04]  /*ed570*/  LDL.LU R20, [R1+0x2dc] ;  /* 0x0002dc0001147983 */ /* 0x000ee80000300800 */
[----:B------:R-:W3:Y:S02]  /*ed580*/  LDL.LU.64 R234, [R1+0x3b48] ;  /* 0x003b480001ea7983 */ /* 0x000ee40000300a00 */
[----:B------:R-:W-:-:S02]  /*ed590*/  @P6 LOP3.LUT R23, R23, 0x8000, RZ, 0xfc, !PT ;  /* 0x0000800017176812 */ /* 0x000fc400078efcff */
[----:B------:R-:W-:Y:S01]  /*ed5a0*/  LOP3.LUT P6, RZ, R239, 0x100, RZ, 0xc0, !PT ;  /* 0x00000100efff7812 */ /* 0x000fe200078cc0ff */
[----:B------:R0:W-:Y:S01]  /*ed5b0*/  @P4 STG.E.U8 desc[UR10][R4.64], R0 ;  /* 0x0000000004004986 */ /* 0x0001e2000c10110a */
[----:B------:R-:W-:-:S03]  /*ed5c0*/  LOP3.LUT R23, R23, 0xfffeffff, RZ, 0xc0, !PT ;  /* 0xfffeffff17177812 */ /* 0x000fc600078ec0ff */
[----:B------:R-:W3:Y:S04]  /*ed5d0*/  LDL.LU.64 R232, [R1+0x3b50] ;  /* 0x003b500001e87983 */ /* 0x000ee80000300a00 */
[----:B------:R-:W3:Y:S04]  /*ed5e0*/  LDL.LU.64 R6, [R1+0x3b58] ;  /* 0x003b580001067983 */ /* 0x000ee80000300a00 */
[----:B------:R-:W-:Y:S01]  /*ed5f0*/  @P6 LOP3.LUT R23, R23, 0x10000, RZ, 0xfc, !PT ;  /* 0x0001000017176812 */ /* 0x000fe200078efcff */
[----:B------:R-:W3:Y:S01]  /*ed600*/  LDL.LU.64 R230, [R1+0x3b60] ;  /* 0x003b600001e67983 */ /* 0x000ee20000300a00 */
[----:B------:R-:W-:-:S02]  /*ed610*/  LOP3.LUT P6, RZ, R239, 0x80, RZ, 0xc0, !PT ;  /* 0x00000080efff7812 */ /* 0x000fc400078cc0ff */
[----:B------:R-:W-:Y:S01]  /*ed620*/  LOP3.LUT R23, R23, 0xfffdffff, RZ, 0xc0, !PT ;  /* 0xfffdffff17177812 */ /* 0x000fe200078ec0ff */
[----:B------:R-:W3:Y:S01]  /*ed630*/  LDL.LU.64 R228, [R1+0x3b68] ;  /* 0x003b680001e47983 */ /* 0x000ee20000300a00 */
[----:B0-----:R-:W-:-:S03]  /*ed640*/  PRMT R0, R15, 0x7771, RZ ;  /* 0x000077710f007816 */ /* 0x001fc600000000ff */
[----:B------:R-:W3:Y:S06]  /*ed650*/  LDL.LU.64 R4, [R1+0x3b70] ;  /* 0x003b700001047983 */ /* 0x000eec0000300a00 */
        /* <DEDUP_REMOVED lines=21> */
[----:B------:R-:W-:Y:S02]  /*ed7b0*/  LOP3.LUT P6, RZ, R23, 0x400000, RZ, 0xc0, !PT ;  /* 0x0040000017ff7812 */ /* 0x000fe400078cc0ff */
[----:B0-----:R-:W-:Y:S01]  /*ed7c0*/  PRMT R0, R15, 0x7773, RZ ;  /* 0x000077730f007816 */ /* 0x001fe200000000ff */
[----:B------:R-:W3:Y:S10]  /*ed7d0*/  LDL.LU.64 R18, [R1+0x3b80] ;  /* 0x003b800001127983 */ /* 0x000ef40000300a00 */
[----:B------:R0:W-:Y:S01]  /*ed7e0*/  @P6 STG.E.U8 desc[UR10][R16.64], R0 ;  /* 0x0000000010006986 */ /* 0x0001e2000c10110a */
[----:B------:R-:W-:-:S02]  /*ed7f0*/  LOP3.LUT P6, RZ, R23, 0x200000, RZ, 0xc0, !PT ;  /* 0x0020000017ff7812 */ /* 0x000fc400078cc0ff */
[----:B0-----:R-:W-:Y:S01]  /*ed800*/  PRMT R0, R225, 0x7770, RZ ;  /* 0x00007770e1007816 */ /* 0x001fe200000000ff */
[----:B------:R-:W3:Y:S04]  /*ed810*/  LDL.LU.64 R16, [R1+0x3b88] ;  /* 0x003b880001107983 */ /* 0x000ee80000300a00 */
[----:B------:R-:W3:Y:S06]  /*ed820*/  LDL.LU R15, [R1+0x2b0] ;  /* 0x0002b000010f7983 */ /* 0x000eec0000300800 */
[----:B----4-:R0:W-:Y:S01]  /*ed830*/  @P6 STG.E.U8 desc[UR10][R242.64], R0 ;  /* 0x00000000f2006986 */ /* 0x0101e2000c10110a */
[----:B------:R-:W-:-:S02]  /*ed840*/  LOP3.LUT P6, RZ, R23, 0x100000, RZ, 0xc0, !PT ;  /* 0x0010000017ff7812 */ /* 0x000fc400078cc0ff */
[----:B0-----:R-:W-:Y:S01]  /*ed850*/  PRMT R0, R225, 0x7771, RZ ;  /* 0x00007771e1007816 */ /* 0x001fe200000000ff */
[----:B------:R-:W4:Y:S10]  /*ed860*/  LDL.LU.64 R242, [R1+0x3b90] ;  /* 0x003b900001f27983 */ /* 0x000f340000300a00 */
[----:B--2---:R0:W-:Y:S04]  /*ed870*/  @P6 STG.E.U8 desc[UR10][R240.64], R0 ;  /* 0x00000000f0006986 */ /* 0x0041e8000c10110a */
[----:B0-----:R-:W2:Y:S01]  /*ed880*/  LDL.LU.64 R240, [R1+0x5230] ;  /* 0x0052300001f07983 */ /* 0x001ea20000300a00 */
[----:B------:R-:W-:-:S02]  /*ed890*/  LOP3.LUT P6, RZ, R23, 0x80000, RZ, 0xc0, !PT ;  /* 0x0008000017ff7812 */ /* 0x000fc400078cc0ff */
[----:B------:R-:W-:-:S11]  /*ed8a0*/  PRMT R0, R225, 0x7772, RZ ;  /* 0x00007772e1007816 */ /* 0x000fd600000000ff */
        /* <DEDUP_REMOVED lines=18> */
[C---:B------:R-:W-:Y:S02]  /*ed9d0*/  LOP3.LUT P3, RZ, R239.reuse, 0x2000, RZ, 0xc0, !PT ;  /* 0x00002000efff7812 */ /* 0x040fe4000786c0ff */
[C---:B------:R-:W-:Y:S02]  /*ed9e0*/  LOP3.LUT P4, RZ, R239.reuse, 0x4000, RZ, 0xc0, !PT ;  /* 0x00004000efff7812 */ /* 0x040fe4000788c0ff */
[----:B------:R-:W-:Y:S02]  /*ed9f0*/  LOP3.LUT P5, RZ, R239, 0x8000, RZ, 0xc0, !PT ;  /* 0x00008000efff7812 */ /* 0x000fe400078ac0ff */
[----:B--2---:R-:W-:-:S05]  /*eda00*/  PRMT R0, R240, 0x7770, RZ ;  /* 0x00007770f0007816 */ /* 0x004fca00000000ff */
[----:B------:R0:W-:Y:S02]  /*eda10*/  @P1 STG.E.U8 desc[UR10][R4.64], R0 ;  /* 0x0000000004001986 */ /* 0x0001e4000c10110a */
[----:B0-----:R-:W-:-:S05]  /*eda20*/  PRMT R0, R240, 0x7771, RZ ;  /* 0x00007771f0007816 */ /* 0x001fca00000000ff */
[----:B------:R0:W-:Y:S02]  /*eda30*/  @P2 STG.E.U8 desc[UR10][R226.64], R0 ;  /* 0x00000000e2002986 */ /* 0x0001e4000c10110a */
[----:B0-----:R-:W-:-:S05]  /*eda40*/  PRMT R0, R240, 0x7772, RZ ;  /* 0x00007772f0007816 */ /* 0x001fca00000000ff */
[----:B------:R0:W-:Y:S02]  /*eda50*/  @P3 STG.E.U8 desc[UR10][R18.64], R0 ;  /* 0x0000000012003986 */ /* 0x0001e4000c10110a */
[----:B0-----:R-:W-:Y:S02]  /*eda60*/  PRMT R0, R240, 0x7773, RZ ;  /* 0x00007773f0007816 */ /* 0x001fe400000000ff */
[----:B------:R-:W2:Y:S04]  /*eda70*/  LDL.LU R240, [R1+0x5228] ;  /* 0x0052280001f07983 */ /* 0x000ea80000300800 */
[----:B------:R0:W-:Y:S02]  /*eda80*/  @P4 STG.E.U8 desc[UR10][R16.64], R0 ;  /* 0x0000000010004986 */ /* 0x0001e4000c10110a */
[----:B0-----:R-:W-:-:S05]  /*eda90*/  PRMT R0, R15, 0x7770, RZ ;  /* 0x000077700f007816 */ /* 0x001fca00000000ff */
[----:B----4-:R0:W-:Y:S04]  /*edaa0*/  @P5 STG.E.U8 desc[UR10][R242.64], R0 ;  /* 0x00000000f2005986 */ /* 0x0101e8000c10110a */
        /* <DEDUP_REMOVED lines=30> */
[----:B0-----:R-:W3:Y:S06]  /*edc90*/  LDL.LU.64 R242, [R1+0x3bc8] ;  /* 0x003bc80001f27983 */ /* 0x001eec0000300a00 */
[----:B------:R-:W-:-:S02]  /*edca0*/  @P6 LOP3.LUT R23, R23, 0x2000, RZ, 0xfc, !PT ;  /* 0x0000200017176812 */ /* 0x000fc400078efcff */
[----:B------:R-:W-:Y:S01]  /*edcb0*/  LOP3.LUT P6, RZ, R239, 0x200000, RZ, 0xc0, !PT ;  /* 0x00200000efff7812 */ /* 0x000fe200078cc0ff */
[----:B------:R-:W3:Y:S01]  /*edcc0*/  LDL.LU R225, [R1+0x2b4] ;  /* 0x0002b40001e17983 */ /* 0x000ee20000300800 */
[----:B------:R-:W-:Y:S02]  /*edcd0*/  LOP3.LUT R23, R23, 0xffffbfff, RZ, 0xc0, !PT ;  /* 0xffffbfff17177812 */ /* 0x000fe400078ec0ff */
[C---:B------:R-:W-:Y:S02]  /*edce0*/  LOP3.LUT P3, RZ, R239.reuse, 0x20000, RZ, 0xc0, !PT ;  /* 0x00020000efff7812 */ /* 0x040fe4000786c0ff */
[C---:B------:R-:W-:Y:S02]  /*edcf0*/  LOP3.LUT P4, RZ, R239.reuse, 0x40000, RZ, 0xc0, !PT ;  /* 0x00040000efff7812 */ /* 0x040fe4000788c0ff */
[C---:B------:R-:W-:Y:S02]  /*edd00*/  LOP3.LUT P5, RZ, R239.reuse, 0x80000, RZ, 0xc0, !PT ;  /* 0x00080000efff7812 */ /* 0x040fe400078ac0ff */
[----:B------:R-:W-:-:S02]  /*edd10*/  LOP3.LUT P0, RZ, R239, 0x20000000, RZ, 0xc0, !PT ;  /* 0x20000000efff7812 */ /* 0x000fc4000780c0ff */
[----:B------:R-:W-:Y:S02]  /*edd20*/  LOP3.LUT P1, RZ, R239, 0x40000000, RZ, 0xc0, !PT ;  /* 0x40000000efff7812 */ /* 0x000fe4000782c0ff */
[----:B------:R-:W-:Y:S02]  /*edd30*/  @P6 LOP3.LUT R23, R23, 0x4000, RZ, 0xfc, !PT ;  /* 0x0000400017176812 */ /* 0x000fe400078efcff */
[C---:B------:R-:W-:Y:S02]  /*edd40*/  LOP3.LUT P6, RZ, R239.reuse, 0x100000, RZ, 0xc0, !PT ;  /* 0x00100000efff7812 */ /* 0x040fe400078cc0ff */
[----:B------:R-:W-:Y:S02]  /*edd50*/  LOP3.LUT P2, RZ, R239, 0x80000000, RZ, 0xc0, !PT ;  /* 0x80000000efff7812 */ /* 0x000fe4000784c0ff */
[----:B------:R-:W3:Y:S04]  /*edd60*/  LDL.LU.64 R238, [R1+0x3bd0] ;  /* 0x003bd00001ee7983 */ /* 0x000ee80000300a00 */
[----:B------:R-:W3:Y:S04]  /*edd70*/  LDL.LU.64 R236, [R1+0x3bd8] ;  /* 0x003bd80001ec7983 */ /* 0x000ee80000300a00 */
[----:B------:R-:W3:Y:S04]  /*edd80*/  LDL.LU.64 R234, [R1+0x3be0] ;  /* 0x003be00001ea7983 */ /* 0x000ee80000300a00 */
[----:B------:R-:W3:Y:S01]  /*edd90*/  LDL.LU.64 R232, [R1+0x3be8] ;  /* 0x003be80001e87983 */ /* 0x000ee20000300a00 */
[----:B------:R-:W-:-:S03]  /*edda0*/  PRMT R0, R15, 0x7772, RZ ;  /* 0x000077720f007816 */ /* 0x000fc600000000ff */
[----:B------:R-:W3:Y:S04]  /*eddb0*/  LDL.LU R20, [R1+0x2a4] ;  /* 0x0002a40001147983 */ /* 0x000ee80000300800 */
[----:B------:R-:W3:Y:S04]  /*eddc0*/  LDL.LU.64 R6, [R1+0x3bf0] ;  /* 0x003bf00001067983 */ /* 0x000ee80000300a00 */
[----:B----4-:R0:W-:Y:S04]  /*eddd0*/  @P3 STG.E.U8 desc[UR10][R228.64], R0 ;  /* 0x00000000e4003986 */ /* 0x0101e8000c10110a */
[----:B------:R-:W4:Y:S01]  /*edde0*/  LDL.LU.64 R230, [R1+0x3bf8] ;  /* 0x003bf80001e67983 */ /* 0x000f220000300a00 */
[----:B0-----:R-:W-:-:S03]  /*eddf0*/  PRMT R0, R15, 0x7773, RZ ;  /* 0x000077730f007816 */ /* 0x001fc600000000ff */
[----:B------:R-:W4:Y:S04]  /*ede00*/  LDL.LU R15, [R1+0x2b8] ;  /* 0x0002b800010f7983 */ /* 0x000f280000300800 */
[----:B--2---:R0:W-:Y:S04]  /*ede10*/  @P4 STG.E.U8 desc[UR10][R4.64], R0 ;  /* 0x0000000004004986 */ /* 0x0041e8000c10110a */
[----:B------:R-:W2:Y:S01]  /*ede20*/  LDL.LU.64 R228, [R1+0x3c00] ;  /* 0x003c000001e47983 */ /* 0x000ea20000300a00 */
[----:B0-----:R-:W-:-:S03]  /*ede30*/  PRMT R0, R21, 0x7770, RZ ;  /* 0x0000777015007816 */ /* 0x001fc600000000ff */
[----:B------:R-:W2:Y:S04]  /*ede40*/  LDL.LU.64 R4, [R1+0x3c08] ;  /* 0x003c080001047983 */ /* 0x000ea80000300a00 */
[----:B------:R0:W-:Y:S02]  /*ede50*/  @P5 STG.E.U8 desc[UR10][R226.64], R0 ;  /* 0x00000000e2005986 */ /* 0x0001e4000c10110a */
[----:B0-----:R-:W-:Y:S02]  /*ede60*/  PRMT R0, R21, 0x7771, RZ ;  /* 0x0000777115007816 */ /* 0x001fe400000000ff */
[----:B------:R-:W2:Y:S04]  /*ede70*/  LDL.LU.64 R226, [R1+0x3c10] ;  /* 0x003c100001e27983 */ /* 0x000ea80000300a00 */
[----:B------:R0:W-:Y:S01]  /*ede80*/  @P6 STG.E.U8 desc[UR10][R18.64], R0 ;  /* 0x0000000012006986 */ /* 0x0001e2000c10110a */
[----:B------:R-:W-:-:S02]  /*ede90*/  LOP3.LUT P6, RZ, R23, 0x4000, RZ, 0xc0, !PT ;  /* 0x0000400017ff7812 */ /* 0x000fc400078cc0ff */
[----:B0-----:R-:W-:Y:S01]  /*edea0*/  PRMT R0, R21, 0x7772, RZ ;  /* 0x0000777215007816 */ /* 0x001fe200000000ff */
[----:B------:R-:W2:Y:S10]  /*edeb0*/  LDL.LU.64 R18, [R1+0x3c18] ;  /* 0x003c180001127983 */ /* 0x000eb40000300a00 */
        /* <DEDUP_REMOVED lines=65> */
[----:B0-----:R-:W2:Y:S01]  /*ee2d0*/  LDL.LU.64 R16, [R1+0x3c60] ;  /* 0x003c600001107983 */ /* 0x001ea20000300a00 */
[----:B------:R-:W-:-:S03]  /*ee2e0*/  PRMT R0, R15, 0x7771, RZ ;  /* 0x000077710f007816 */ /* 0x000fc600000000ff */
[----:B------:R-:W2:Y:S04]  /*ee2f0*/  LDL.LU R20, [R1+0x2ac] ;  /* 0x0002ac0001147983 */ /* 0x000ea80000300800 */
[----:B---3--:R0:W-:Y:S04]  /*ee300*/  @P3 STG.E.U8 desc[UR10][R242.64], R0 ;  /* 0x00000000f2003986 */ /* 0x0081e8000c10110a */
[----:B0-----:R-:W3:Y:S04]  /*ee310*/  LDL.LU.64 R242, [R1+0x3c68] ;  /* 0x003c680001f27983 */ /* 0x001ee80000300a00 */
[----:B------:R-:W3:Y:S01]  /*ee320*/  LDL.LU.64 R238, [R1+0x3c70] ;  /* 0x003c700001ee7983 */ /* 0x000ee20000300a00 */
[----:B------:R-:W-:-:S02]  /*ee330*/  @P6 LOP3.LUT R23, R23, 0x8, RZ, 0xfc, !PT ;  /* 0x0000000817176812 */ /* 0x000fc400078efcff */
[----:B------:R-:W-:Y:S01]  /*ee340*/  LOP3.LUT P6, RZ, R240, 0x400, RZ, 0xc0, !PT ;  /* 0x00000400f0ff7812 */ /* 0x000fe200078cc0ff */
[----:B------:R-:W3:Y:S01]  /*ee350*/  LDL.LU.64 R236, [R1+0x3c78] ;  /* 0x003c780001ec7983 */ /* 0x000ee20000300a00 */
[----:B------:R-:W-:-:S03]  /*ee360*/  LOP3.LUT R23, R23, 0xffffffef, RZ, 0xc0, !PT ;  /* 0xffffffef17177812 */ /* 0x000fc600078ec0ff */
[----:B------:R-:W3:Y:S01]  /*ee370*/  LDL.LU.64 R234, [R1+0x3c80] ;  /* 0x003c800001ea7983 */ /* 0x000ee20000300a00 */
[----:B------:R-:W-:-:S03]  /*ee380*/  LOP3.LUT P4, RZ, R240, 0x20, RZ, 0xc0, !PT ;  /* 0x00000020f0ff7812 */ /* 0x000fc6000788c0ff */
[----:B------:R-:W3:Y:S04]  /*ee390*/  LDL.LU.64 R232, [R1+0x3c88] ;  /* 0x003c880001e87983 */ /* 0x000ee80000300a00 */
[----:B------:R-:W-:Y:S01]  /*ee3a0*/  @P6 LOP3.LUT R23, R23, 0x10, RZ, 0xfc, !PT ;  /* 0x0000001017176812 */ /* 0x000fe200078efcff */
[----:B------:R-:W3:Y:S01]  /*ee3b0*/  LDL.LU.64 R6, [R1+0x3c90] ;  /* 0x003c900001067983 */ /* 0x000ee20000300a00 */
[C---:B------:R-:W-:Y:S02]  /*ee3c0*/  LOP3.LUT P6, RZ, R240.reuse, 0x200, RZ, 0xc0, !PT ;  /* 0x00000200f0ff7812 */ /* 0x040fe400078cc0ff */
[----:B------:R-:W-:Y:S01]  /*ee3d0*/  LOP3.LUT R23, R23, 0xffffffdf, RZ, 0xc0, !PT ;  /* 0xffffffdf17177812 */ /* 0x000fe200078ec0ff */
[----:B------:R-:W3:Y:S01]  /*ee3e0*/  LDL.LU.64 R230, [R1+0x3c98] ;  /* 0x003c980001e67983 */ /* 0x000ee20000300a00 */
[----:B------:R-:W-:-:S09]  /*ee3f0*/  LOP3.LUT P5, RZ, R240, 0x40, RZ, 0xc0, !PT ;  /* 0x00000040f0ff7812 */ /* 0x000fd200078ac0ff */
[----:B------:R-:W-:Y:S02]  /*ee400*/  @P6 LOP3.LUT R23, R23, 0x20, RZ, 0xfc, !PT ;  /* 0x0000002017176812 */ /* 0x000fe400078efcff */
[----:B------:R-:W-:Y:S02]  /*ee410*/  LOP3.LUT P6, RZ, R240, 0x100, RZ, 0xc0, !PT ;  /* 0x00000100f0ff7812 */ /* 0x000fe400078cc0ff */
[----:B------:R-:W-:Y:S02]  /*ee420*/  LOP3.LUT R23, R23, 0xffffffbf, RZ, 0xc0, !PT ;  /* 0xffffffbf17177812 */ /* 0x000fe400078ec0ff */
[----:B------:R-:W-:-:S05]  /*ee430*/  PRMT R0, R15, 0x7772, RZ ;  /* 0x000077720f007816 */ /* 0x000fca00000000ff */
[----:B----4-:R0:W-:Y:S04]  /*ee440*/  @P4 STG.E.U8 desc[UR10][R228.64], R0 ;  /* 0x00000000e4004986 */ /* 0x0101e8000c10110a */
[----:B------:R-:W-:Y:S02]  /*ee450*/  @P6 LOP3.LUT R23, R23, 0x40, RZ, 0xfc, !PT ;  /* 0x0000004017176812 */ /* 0x000fe400078efcff */
[----:B------:R-:W-:Y:S02]  /*ee460*/  LOP3.LUT P6, RZ, R240, 0x80, RZ, 0xc0, !PT ;  /* 0x00000080f0ff7812 */ /* 0x000fe400078cc0ff */
[----:B0-----:R-:W-:Y:S01]  /*ee470*/  PRMT R0, R15, 0x7773, RZ ;  /* 0x000077730f007816 */ /* 0x001fe200000000ff */
        /* <DEDUP_REMOVED lines=41> */
[----:B----4-:R0:W-:Y:S01]  /*ee710*/  @P1 STG.E.U8 desc[UR10][R228.64], R0 ;  /* 0x00000000e4001986 */ /* 0x0101e2000c10110a */
[C---:B------:R-:W-:Y:S02]  /*ee720*/  LOP3.LUT P4, RZ, R240.reuse, 0x100000, RZ, 0xc0, !PT ;  /* 0x00100000f0ff7812 */ /* 0x040fe4000788c0ff */
[----:B0-----:R-:W-:Y:S02]  /*ee730*/  PRMT R0, R241, 0x7773, RZ ;  /* 0x00007773f1007816 */ /* 0x001fe400000000ff */
[----:B------:R-:W-:Y:S01]  /*ee740*/  LOP3.LUT P5, RZ, R240, 0x200000, RZ, 0xc0, !PT ;  /* 0x00200000f0ff7812 */ /* 0x000fe200078ac0ff */
[----:B------:R-:W4:Y:S04]  /*ee750*/  LDL.LU R241, [R1+0x521c] ;  /* 0x00521c0001f17983 */ /* 0x000f280000300800 */
        /* <DEDUP_REMOVED lines=9> */
[----:B------:R-:W3:Y:S04]  /*ee7f0*/  LDL.LU.64 R228, [R1+0x3cd8] ;  /* 0x003cd80001e47983 */ /* 0x000ee80000300a00 */
[----:B------:R-:W3:Y:S04]  /*ee800*/  LDL.LU.64 R4, [R1+0x3ce0] ;  /* 0x003ce00001047983 */ /* 0x000ee80000300a00 */
[----:B------:R-:W3:Y:S04]  /*ee810*/  LDL.LU R20, [R1+0x294] ;  /* 0x0002940001147983 */ /* 0x000ee80000300800 */
[----:B------:R-:W3:Y:S04]  /*ee820*/  LDL.LU.64 R226, [R1+0x3ce8] ;  /* 0x003ce80001e27983 */ /* 0x000ee80000300a00 */
[----:B------:R-:W3:Y:S01]  /*ee830*/  LDL.LU R21, [R1+0x284] ;  /* 0x0002840001157983 */ /* 0x000ee20000300800 */
[----:B------:R-:W-:-:S03]  /*ee840*/  LOP3.LUT P2, RZ, R240, 0x400000, RZ, 0xc0, !PT ;  /* 0x00400000f0ff7812 */ /* 0x000fc6000784c0ff */
[----:B------:R-:W3:Y:S01]  /*ee850*/  LDL.LU.64 R18, [R1+0x3cf0] ;  /* 0x003cf00001127983 */ /* 0x000ee20000300a00 */
[----:B------:R-:W-:Y:S02]  /*ee860*/  PRMT R0, R15, 0x7773, RZ ;  /* 0x000077730f007816 */ /* 0x000fe400000000ff */
[----:B------:R-:W-:Y:S02]  /*ee870*/  LOP3.LUT R216, R216, 0xff7fffff, RZ, 0xc0, !PT ;  /* 0xff7fffffd8d87812 */ /* 0x000fe400078ec0ff */
[C---:B------:R-:W-:Y:S02]  /*ee880*/  LOP3.LUT P3, RZ, R240.reuse, 0x800000, RZ, 0xc0, !PT ;  /* 0x00800000f0ff7812 */ /* 0x040fe4000786c0ff */
[----:B------:R-:W-:Y:S02]  /*ee890*/  LOP3.LUT P4, RZ, R240, 0x1000000, RZ, 0xc0, !PT ;  /* 0x01000000f0ff7812 */ /* 0x000fe4000788c0ff */
[----:B----4-:R-:W-:Y:S01]  /*ee8a0*/  LOP3.LUT P6, RZ, R241, 0x4, RZ, 0xc0, !PT ;  /* 0x00000004f1ff7812 */ /* 0x010fe200078cc0ff */
[----:B--2---:R0:W-:Y:S04]  /*ee8b0*/  @P2 STG.E.U8 desc[UR10][R16.64], R0 ;  /* 0x0000000010002986 */ /* 0x0041e8000c10110a */
[----:B0-----:R-:W2:Y:S08]  /*ee8c0*/  LDL.LU.64 R16, [R1+0x3cf8] ;  /* 0x003cf80001107983 */ /* 0x001eb00000300a00 */
[----:B------:R-:W-:-:S02]  /*ee8d0*/  @P6 LOP3.LUT R216, R216, 0x800000, RZ, 0xfc, !PT ;  /* 0x00800000d8d86812 */ /* 0x000fc400078efcff */
[----:B------:R-:W-:Y:S01]  /*ee8e0*/  LOP3.LUT P6, RZ, R241, 0x2, RZ, 0xc0, !PT ;  /* 0x00000002f1ff7812 */ /* 0x000fe200078cc0ff */
[----:B------:R-:W4:Y:S01]  /*ee8f0*/  LDL.LU.64 R22, [R1+0x3d00] ;  /* 0x003d000001167983 */ /* 0x000f220000300a00 */
[----:B------:R-:W-:-:S03]  /*ee900*/  LOP3.LUT R216, R216, 0xfeffffff, RZ, 0xc0, !PT ;  /* 0xfeffffffd8d87812 */ /* 0x000fc600078ec0ff */
[----:B------:R-:W4:Y:S04]  /*ee910*/  LDL.LU.64 R238, [R1+0x3d08] ;  /* 0x003d080001ee7983 */ /* 0x000f280000300a00 */
[----:B------:R-:W4:Y:S04]  /*ee920*/  LDL.LU R225, [R1+0x298] ;  /* 0x0002980001e17983 */ /* 0x000f280000300800 */
[----:B------:R-:W-:Y:S01]  /*ee930*/  @P6 LOP3.LUT R216, R216, 0x1000000, RZ, 0xfc, !PT ;  /* 0x01000000d8d86812 */ /* 0x000fe200078efcff */
[----:B------:R-:W4:Y:S01]  /*ee940*/  LDL.LU.64 R236, [R1+0x3d10] ;  /* 0x003d100001ec7983 */ /* 0x000f220000300a00 */
[----:B------:R-:W-:-:S02]  /*ee950*/  LOP3.LUT P6, RZ, R241, 0x1, RZ, 0xc0, !PT ;  /* 0x00000001f1ff7812 */ /* 0x000fc400078cc0ff */
[----:B------:R-:W-:Y:S01]  /*ee960*/  LOP3.LUT R216, R216, 0xfdffffff, RZ, 0xc0, !PT ;  /* 0xfdffffffd8d87812 */ /* 0x000fe200078ec0ff */
[----:B------:R-:W4:Y:S01]  /*ee970*/  LDL.LU.64 R234, [R1+0x3d18] ;  /* 0x003d180001ea7983 */ /* 0x000f220000300a00 */
[----:B---3--:R-:W-:-:S03]  /*ee980*/  PRMT R0, R20, 0x7770, RZ ;  /* 0x0000777014007816 */ /* 0x008fc600000000ff */
[----:B------:R-:W3:Y:S06]  /*ee990*/  LDL.LU.64 R232, [R1+0x3d20] ;  /* 0x003d200001e87983 */ /* 0x000eec0000300a00 */
[----:B------:R-:W-:Y:S01]  /*ee9a0*/  @P6 LOP3.LUT R216, R216, 0x2000000, RZ, 0xfc, !PT ;  /* 0x02000000d8d86812 */ /* 0x000fe200078efcff */
[----:B------:R0:W-:Y:S01]  /*ee9b0*/  @P3 STG.E.U8 desc[UR10][R230.64], R0 ;  /* 0x00000000e6003986 */ /* 0x0001e2000c10110a */
[----:B------:R-:W-:Y:S02]  /*ee9c0*/  LOP3.LUT P6, RZ, R240, 0x80000000, RZ, 0xc0, !PT ;  /* 0x80000000f0ff7812 */ /* 0x000fe400078cc0ff */
[----:B------:R-:W-:Y:S01]  /*ee9d0*/  LOP3.LUT R216, R216, 0xfbffffff, RZ, 0xc0, !PT ;  /* 0xfbffffffd8d87812 */ /* 0x000fe200078ec0ff */
[----:B------:R-:W3:Y:S01]  /*ee9e0*/  LDL.LU R15, [R1+0x288] ;  /* 0x00028800010f7983 */ /* 0x000ee20000300800 */
[----:B------:R-:W-:-:S03]  /*ee9f0*/  LOP3.LUT P5, RZ, R240, 0x2000000, RZ, 0xc0, !PT ;  /* 0x02000000f0ff7812 */ /* 0x000fc600078ac0ff */
[----:B------:R-:W3:Y:S01]  /*eea00*/  LDL.LU.64 R6, [R1+0x3d28] ;  /* 0x003d280001067983 */ /* 0x000ee20000300a00 */
[----:B0-----:R-:W-:-:S03]  /*eea10*/  PRMT R0, R20, 0x7771, RZ ;  /* 0x0000777114007816 */ /* 0x001fc600000000ff */
        /* <DEDUP_REMOVED lines=17> */
[----:B------:R-:W-:-:S05]  /*eeb30*/  PRMT R0, R20, 0x7772, RZ ;  /* 0x0000777214007816 */ /* 0x000fca00000000ff */
[----:B------:R0:W-:Y:S02]  /*eeb40*/  @P5 STG.E.U8 desc[UR10][R4.64], R0 ;  /* 0x0000000004005986 */ /* 0x0001e4000c10110a */
[----:B0-----:R-:W-:Y:S02]  /*eeb50*/  PRMT R0, R20, 0x7773, RZ ;  /* 0x0000777314007816 */ /* 0x001fe400000000ff */
[----:B------:R-:W3:Y:S04]  /*eeb60*/  LDL.LU.64 R4, [R1+0x3d40] ;  /* 0x003d400001047983 */ /* 0x000ee80000300a00 */
[----:B------:R0:W-:Y:S01]  /*eeb70*/  @P6 STG.E.U8 desc[UR10][R226.64], R0 ;  /* 0x00000000e2006986 */ /* 0x0001e2000c10110a */
[----:B------:R-:W-:-:S03]  /*eeb80*/  LOP3.LUT P6, RZ, R216, 0x40000000, RZ, 0xc0, !PT ;  /* 0x40000000d8ff7812 */ /* 0x000fc600078cc0ff */
[----:B------:R-:W3:Y:S01]  /*eeb90*/  LDL.LU R20, [R1+0x29c] ;  /* 0x00029c0001147983 */ /* 0x000ee20000300800 */
[----:B0-----:R-:W-:-:S03]  /*eeba0*/  PRMT R0, R21, 0x7770, RZ ;  /* 0x0000777015007816 */ /* 0x001fc600000000ff */
[----:B------:R-:W3:Y:S06]  /*eebb0*/  LDL.LU.64 R226, [R1+0x3d48] ;  /* 0x003d480001e27983 */ /* 0x000eec0000300a00 */
[----:B------:R0:W-:Y:S01]  /*eebc0*/  @P6 STG.E.U8 desc[UR10][R18.64], R0 ;  /* 0x0000000012006986 */ /* 0x0001e2000c10110a */
[----:B------:R-:W-:-:S03]  /*eebd0*/  LOP3.LUT P6, RZ, R216, 0x20000000, RZ, 0xc0, !PT ;  /* 0x20000000d8ff7812 */ /* 0x000fc600078cc0ff */
[----:B0-----:R-:W3:Y:S01]  /*eebe0*/  LDL.LU.64 R18, [R1+0x3d50] ;  /* 0x003d500001127983 */ /* 0x001ee20000300a00 */
[----:B------:R-:W-:-:S09]  /*eebf0*/  PRMT R0, R21, 0x7771, RZ ;  /* 0x0000777115007816 */ /* 0x000fd200000000ff */
[----:B--2---:R0:W-:Y:S04]  /*eec00*/  @P6 STG.E.U8 desc[UR10][R16.64], R0 ;  /* 0x0000000010006986 */ /* 0x0041e8000c10110a */
[----:B0-----:R-:W2:Y:S01]  /*eec10*/  LDL.LU.64 R16, [R1+0x3d58] ;  /* 0x003d580001107983 */ /* 0x001ea20000300a00 */
[----:B------:R-:W-:Y:S02]  /*eec20*/  LOP3.LUT P6, RZ, R216, 0x10000000, RZ, 0xc0, !PT ;  /* 0x10000000d8ff7812 */ /* 0x000fe400078cc0ff */
[----:B------:R-:W-:-:S11]  /*eec30*/  PRMT R0, R21, 0x7772, RZ ;  /* 0x0000777215007816 */ /* 0x000fd600000000ff */
        /* <DEDUP_REMOVED lines=43> */
[----:B------:R-:W4:Y:S01]  /*eeef0*/  LDL.LU R225, [R1+0x270] ;  /* 0x0002700001e17983 */ /* 0x000f220000300800 */
        /* <DEDUP_REMOVED lines=19> */
[----:B------:R-:W-:Y:S02]  /*ef030*/  LOP3.LUT P6, RZ, R241, 0x10000, RZ, 0xc0, !PT ;  /* 0x00010000f1ff7812 */ /* 0x000fe400078cc0ff */
[----:B------:R-:W-:Y:S02]  /*ef040*/  PRMT R0, R20, 0x7773, RZ ;  /* 0x0000777314007816 */ /* 0x000fe400000000ff */
[----:B------:R-:W2:Y:S01]  /*ef050*/  LDL.LU R20, [R1+0x260] ;  /* 0x0002600001147983 */ /* 0x000ea20000300800 */
[----:B------:R-:W-:-:S03]  /*ef060*/  LOP3.LUT R216, R216, 0xffefffff, RZ, 0xc0, !PT ;  /* 0xffefffffd8d87812 */ /* 0x000fc600078ec0ff */
[----:B------:R-:W2:Y:S04]  /*ef070*/  LDL.LU.64 R236, [R1+0x3da8] ;  /* 0x003da80001ec7983 */ /* 0x000ea80000300a00 */
[----:B------:R-:W2:Y:S01]  /*ef080*/  LDL.LU.64 R234, [R1+0x3db0] ;  /* 0x003db00001ea7983 */ /* 0x000ea20000300a00 */
[----:B------:R-:W-:Y:S02]  /*ef090*/  @P6 LOP3.LUT R216, R216, 0x100000, RZ, 0xfc, !PT ;  /* 0x00100000d8d86812 */ /* 0x000fe400078efcff */
[C---:B------:R-:W-:Y:S01]  /*ef0a0*/  LOP3.LUT P6, RZ, R241.reuse, 0x8000, RZ, 0xc0, !PT ;  /* 0x00008000f1ff7812 */ /* 0x040fe200078cc0ff */
[----:B------:R-:W2:Y:S01]  /*ef0b0*/  LDL.LU.64 R232, [R1+0x3db8] ;  /* 0x003db80001e87983 */ /* 0x000ea20000300a00 */
[----:B------:R-:W-:Y:S02]  /*ef0c0*/  LOP3.LUT R216, R216, 0xffdfffff, RZ, 0xc0, !PT ;  /* 0xffdfffffd8d87812 */ /* 0x000fe400078ec0ff */
[C---:B------:R-:W-:Y:S01]  /*ef0d0*/  LOP3.LUT P3, RZ, R241.reuse, 0x400, RZ, 0xc0, !PT ;  /* 0x00000400f1ff7812 */ /* 0x040fe2000786c0ff */
[----:B------:R-:W2:Y:S01]  /*ef0e0*/  LDL.LU.64 R6, [R1+0x3dc0] ;  /* 0x003dc00001067983 */ /* 0x000ea20000300a00 */
[----:B------:R-:W-:-:S07]  /*ef0f0*/  LOP3.LUT P4, RZ, R241, 0x800, RZ, 0xc0, !PT ;  /* 0x00000800f1ff7812 */ /* 0x000fce000788c0ff */
[----:B------:R-:W-:Y:S02]  /*ef100*/  @P6 LOP3.LUT R216, R216, 0x200000, RZ, 0xfc, !PT ;  /* 0x00200000d8d86812 */ /* 0x000fe400078efcff */
[C---:B------:R-:W-:Y:S02]  /*ef110*/  LOP3.LUT P6, RZ, R241.reuse, 0x4000, RZ, 0xc0, !PT ;  /* 0x00004000f1ff7812 */ /* 0x040fe400078cc0ff */
[----:B------:R-:W-:Y:S01]  /*ef120*/  LOP3.LUT P5, RZ, R241, 0x1000, RZ, 0xc0, !PT ;  /* 0x00001000f1ff7812 */ /* 0x000fe200078ac0ff */
[----:B---3--:R4:W-:Y:S01]  /*ef130*/  @P3 STG.E.U8 desc[UR10][R230.64], R0 ;  /* 0x00000000e6003986 */ /* 0x0089e2000c10110a */
[----:B------:R-:W-:Y:S02]  /*ef140*/  LOP3.LUT R216, R216, 0xffbfffff, RZ, 0xc0, !PT ;  /* 0xffbfffffd8d87812 */ /* 0x000fe400078ec0ff */
[----:B----4-:R-:W-:Y:S01]  /*ef150*/  PRMT R0, R15, 0x7770, RZ ;  /* 0x000077700f007816 */ /* 0x010fe200000000ff */
[----:B------:R-:W3:Y:S06]  /*ef160*/  LDL.LU.64 R230, [R1+0x3dc8] ;  /* 0x003dc80001e67983 */ /* 0x000eec0000300a00 */
[----:B------:R-:W-:-:S02]  /*ef170*/  @P6 LOP3.LUT R216, R216, 0x400000, RZ, 0xfc, !PT ;  /* 0x00400000d8d86812 */ /* 0x000fc400078efcff */
[----:B------:R-:W-:Y:S01]  /*ef180*/  LOP3.LUT P6, RZ, R241, 0x2000, RZ, 0xc0, !PT ;  /* 0x00002000f1ff7812 */ /* 0x000fe200078cc0ff */
[----:B------:R0:W-:Y:S02]  /*ef190*/  @P4 STG.E.U8 desc[UR10][R228.64], R0 ;  /* 0x00000000e4004986 */ /* 0x0001e4000c10110a */
[C---:B0-----:R-:W-:Y:S02]  /*ef1a0*/  PRMT R0, R15.reuse, 0x7771, RZ ;  /* 0x000077710f007816 */ /* 0x041fe400000000ff */
[----:B------:R-:W4:Y:S04]  /*ef1b0*/  LDL.LU.64 R228, [R1+0x3dd0] ;  /* 0x003dd00001e47983 */ /* 0x000f280000300a00 */
[----:B------:R0:W-:Y:S02]  /*ef1c0*/  @P5 STG.E.U8 desc[UR10][R4.64], R0 ;  /* 0x0000000004005986 */ /* 0x0001e4000c10110a */
[----:B0-----:R-:W-:-:S02]  /*ef1d0*/  PRMT R0, R15, 0x7772, RZ ;  /* 0x000077720f007816 */ /* 0x001fc400000000ff */
        /* <DEDUP_REMOVED lines=8> */
[----:B------:R-:W-:-:S03]  /*ef260*/  PRMT R0, R225, 0x7770, RZ ;  /* 0x00007770e1007816 */ /* 0x000fc600000000ff */
[----:B------:R-:W4:Y:S06]  /*ef270*/  LDL.LU R15, [R1+0x264] ;  /* 0x00026400010f7983 */ /* 0x000f2c0000300800 */
[----:B--2---:R0:W-:Y:S04]  /*ef280*/  @P6 STG.E.U8 desc[UR10][R16.64], R0 ;  /* 0x0000000010006986 */ /* 0x0041e8000c10110a */
[----:B0-----:R-:W2:Y:S01]  /*ef290*/  LDL.LU.64 R16, [R1+0x3df0] ;  /* 0x003df00001107983 */ /* 0x001ea20000300a00 */
        /* <DEDUP_REMOVED lines=34> */
[----:B------:R0:W-:Y:S02]  /*ef4c0*/  @P4 STG.E.U8 desc[UR10][R18.64], R0 ;  /* 0x0000000012004986 */ /* 0x0001e4000c10110a */
[----:B0-----:R-:W-:-:S05]  /*ef4d0*/  PRMT R0, R15, 0x7770, RZ ;  /* 0x000077700f007816 */ /* 0x001fca00000000ff */
[----:B--2---:R0:W-:Y:S04]  /*ef4e0*/  @P5 STG.E.U8 desc[UR10][R16.64], R0 ;  /* 0x0000000010005986 */ /* 0x0041e8000c10110a */
[----:B0-----:R-:W2:Y:S04]  /*ef4f0*/  LDL.LU.64 R16, [R1+0x3df8] ;  /* 0x003df80001107983 */ /* 0x001ea80000300a00 */
        /* <DEDUP_REMOVED lines=9> */
[C---:B------:R-:W-:Y:S02]  /*ef590*/  LOP3.LUT P3, RZ, R241.reuse, 0x20000000, RZ, 0xc0, !PT ;  /* 0x20000000f1ff7812 */ /* 0x040fe4000786c0ff */
[C---:B------:R-:W-:Y:S02]  /*ef5a0*/  LOP3.LUT P4, RZ, R241.reuse, 0x40000000, RZ, 0xc0, !PT ;  /* 0x40000000f1ff7812 */ /* 0x040fe4000788c0ff */
[----:B------:R-:W-:-:S03]  /*ef5b0*/  LOP3.LUT P5, RZ, R241, 0x80000000, RZ, 0xc0, !PT ;  /* 0x80000000f1ff7812 */ /* 0x000fc600078ac0ff */
[----:B--2---:R0:W-:Y:S04]  /*ef5c0*/  @P2 STG.E.U8 desc[UR10][R16.64], R0 ;  /* 0x0000000010002986 */ /* 0x0041e8000c10110a */
[----:B0-----:R-:W2:Y:S01]  /*ef5d0*/  LDL.LU.64 R16, [R1+0x3e28] ;  /* 0x003e280001107983 */ /* 0x001ea20000300a00 */
[----:B---3--:R-:W-:-:S03]  /*ef5e0*/  LOP3.LUT P6, RZ, R242, 0x100, RZ, 0xc0, !PT ;  /* 0x00000100f2ff7812 */ /* 0x008fc600078cc0ff */
[----:B------:R-:W3:Y:S04]  /*ef5f0*/  LDL.LU R225, [R1+0x268] ;  /* 0x0002680001e17983 */ /* 0x000ee80000300800 */
[----:B------:R-:W3:Y:S04]  /*ef600*/  LDL.LU.64 R238, [R1+0x3e30] ;  /* 0x003e300001ee7983 */ /* 0x000ee80000300a00 */
[----:B------:R-:W3:Y:S02]  /*ef610*/  LDL.LU.64 R236, [R1+0x3e38] ;  /* 0x003e380001ec7983 */ /* 0x000ee40000300a00 */
[----:B------:R-:W-:-:S02]  /*ef620*/  @P6 LOP3.LUT R216, R216, 0x80, RZ, 0xfc, !PT ;  /* 0x00000080d8d86812 */ /* 0x000fc400078efcff */
[----:B------:R-:W-:Y:S01]  /*ef630*/  LOP3.LUT P6, RZ, R242, 0x80, RZ, 0xc0, !PT ;  /* 0x00000080f2ff7812 */ /* 0x000fe200078cc0ff */
[----:B------:R-:W3:Y:S01]  /*ef640*/  LDL.LU.64 R234, [R1+0x3e40] ;  /* 0x003e400001ea7983 */ /* 0x000ee20000300a00 */
[----:B------:R-:W-:-:S03]  /*ef650*/  LOP3.LUT R216, R216, 0xfffffeff, RZ, 0xc0, !PT ;  /* 0xfffffeffd8d87812 */ /* 0x000fc600078ec0ff */
[----:B------:R-:W3:Y:S08]  /*ef660*/  LDL.LU.64 R20, [R1+0x3e48] ;  /* 0x003e480001147983 */ /* 0x000ef00000300a00 */
[----:B------:R-:W-:Y:S02]  /*ef670*/  @P6 LOP3.LUT R216, R216, 0x100, RZ, 0xfc, !PT ;  /* 0x00000100d8d86812 */ /* 0x000fe400078efcff */
[----:B------:R-:W-:-:S02]  /*ef680*/  LOP3.LUT P6, RZ, R242, 0x40, RZ, 0xc0, !PT ;  /* 0x00000040f2ff7812 */ /* 0x000fc400078cc0ff */
        /* <DEDUP_REMOVED lines=10> */
[----:B------:R-:W-:-:S09]  /*ef730*/  PRMT R0, R15, 0x7772, RZ ;  /* 0x000077720f007816 */ /* 0x000fd200000000ff */
[----:B------:R-:W-:Y:S02]  /*ef740*/  @P6 LOP3.LUT R216, R216, 0x1000, RZ, 0xfc, !PT ;  /* 0x00001000d8d86812 */ /* 0x000fe400078efcff */
[----:B------:R-:W-:Y:S02]  /*ef750*/  LOP3.LUT P6, RZ, R242, 0x4, RZ, 0xc0, !PT ;  /* 0x00000004f2ff7812 */ /* 0x000fe400078cc0ff */
[----:B------:R-:W-:Y:S01]  /*ef760*/  LOP3.LUT R216, R216, 0xffffdfff, RZ, 0xc0, !PT ;  /* 0xffffdfffd8d87812 */ /* 0x000fe200078ec0ff */
[----:B----4-:R0:W-:Y:S10]  /*ef770*/  @P3 STG.E.U8 desc[UR10][R230.64], R0 ;  /* 0x00000000e6003986 */ /* 0x0101f4000c10110a */
[----:B------:R-:W-:-:S02]  /*ef780*/  @P6 LOP3.LUT R216, R216, 0x2000, RZ, 0xfc, !PT ;  /* 0x00002000d8d86812 */ /* 0x000fc400078efcff */
[----:B------:R-:W-:Y:S02]  /*ef790*/  LOP3.LUT P6, RZ, R242, 0x2, RZ, 0xc0, !PT ;  /* 0x00000002f2ff7812 */ /* 0x000fe400078cc0ff */
[----:B0-----:R-:W-:Y:S02]  /*ef7a0*/  PRMT R0, R15, 0x7773, RZ ;  /* 0x000077730f007816 */ /* 0x001fe400000000ff */
[----:B------:R-:W4:Y:S01]  /*ef7b0*/  LDL.LU R15, [R1+0x27c] ;  /* 0x00027c00010f7983 */ /* 0x000f220000300800 */
[----:B------:R-:W-:-:S03]  /*ef7c0*/  LOP3.LUT R216, R216, 0xffffbfff, RZ, 0xc0, !PT ;  /* 0xffffbfffd8d87812 */ /* 0x000fc600078ec0ff */
[----:B------:R-:W4:Y:S04]  /*ef7d0*/  LDL.LU.64 R232, [R1+0x3e50] ;  /* 0x003e500001e87983 */ /* 0x000f280000300a00 */
[----:B------:R0:W-:Y:S01]  /*ef7e0*/  @P4 STG.E.U8 desc[UR10][R228.64], R0 ;  /* 0x00000000e4004986 */ /* 0x0001e2000c10110a */
[----:B------:R-:W-:Y:S02]  /*ef7f0*/  @P6 LOP3.LUT R216, R216, 0x4000, RZ, 0xfc, !PT ;  /* 0x00004000d8d86812 */ /* 0x000fe400078efcff */
[----:B------:R-:W-:Y:S01]  /*ef800*/  LOP3.LUT P6, RZ, R242, 0x1, RZ, 0xc0, !PT ;  /* 0x00000001f2ff7812 */ /* 0x000fe200078cc0ff */
[----:B------:R-:W4:Y:S04]  /*ef810*/  LDL.LU.64 R6, [R1+0x3e58] ;  /* 0x003e580001067983 */ /* 0x000f280000300a00 */
[----:B------:R-:W4:Y:S01]  /*ef820*/  LDL.LU.64 R230, [R1+0x3e60] ;  /* 0x003e600001e67983 */ /* 0x000f220000300a00 */
        /* <DEDUP_REMOVED lines=30> */
[----:B------:R-:W-:Y:S02]  /*efa10*/  LOP3.LUT P2, RZ, R242, 0x800, RZ, 0xc0, !PT ;  /* 0x00000800f2ff7812 */ /* 0x000fe4000784c0ff */
[----:B----4-:R-:W-:-:S05]  /*efa20*/  PRMT R0, R15, 0x7770, RZ ;  /* 0x000077700f007816 */ /* 0x010fca00000000ff */
        /* <DEDUP_REMOVED lines=22> */
[----:B------:R-:W3:Y:S04]  /*efb90*/  LDL.LU.64 R228, [R1+0x3ea0] ;  /* 0x003ea00001e47983 */ /* 0x000ee80000300a00 */
[----:B------:R-:W2:Y:S04]  /*efba0*/  LDL.LU R15, [R1+0x250] ;  /* 0x00025000010f7983 */ /* 0x000ea80000300800 */
[----:B------:R-:W3:Y:S04]  /*efbb0*/  LDL.LU.64 R4, [R1+0x3ea8] ;  /* 0x003ea80001047983 */ /* 0x000ee80000300a00 */
[----:B------:R-:W3:Y:S04]  /*efbc0*/  LDL.LU.64 R226, [R1+0x3eb0] ;  /* 0x003eb00001e27983 */ /* 0x000ee80000300a00 */
[----:B------:R-:W3:Y:S04]  /*efbd0*/  LDL.LU.64 R18, [R1+0x3eb8] ;  /* 0x003eb80001127983 */ /* 0x000ee80000300a00 */
[----:B------:R-:W3:Y:S01]  /*efbe0*/  LDL.LU R21, [R1+0x240] ;  /* 0x0002400001157983 */ /* 0x000ee20000300800 */
        /* <DEDUP_REMOVED lines=34> */
[C---:B------:R-:W-:Y:S01]  /*efe10*/  LOP3.LUT P6, RZ, R242.reuse, 0x100000, RZ, 0xc0, !PT ;  /* 0x00100000f2ff7812 */ /* 0x040fe200078cc0ff */
[----:B----4-:R0:W-:Y:S01]  /*efe20*/  @P3 STG.E.U8 desc[UR10][R230.64], R0 ;  /* 0x00000000e6003986 */ /* 0x0101e2000c10110a */
[----:B------:R-:W-:Y:S02]  /*efe30*/  LOP3.LUT P5, RZ, R242, 0x40000, RZ, 0xc0, !PT ;  /* 0x00040000f2ff7812 */ /* 0x000fe400078ac0ff */
[----:B------:R-:W-:Y:S02]  /*efe40*/  LOP3.LUT R216, R216, 0xffffffbf, RZ, 0xc0, !PT ;  /* 0xffffffbfd8d87812 */ /* 0x000fe400078ec0ff */
[----:B0-----:R-:W-:-:S07]  /*efe50*/  PRMT R0, R15, 0x7772, RZ ;  /* 0x000077720f007816 */ /* 0x001fce00000000ff */
[----:B------:R-:W-:Y:S02]  /*efe60*/  @P6 LOP3.LUT R216, R216, 0x40, RZ, 0xfc, !PT ;  /* 0x00000040d8d86812 */ /* 0x000fe400078efcff */
[----:B------:R-:W-:Y:S01]  /*efe70*/  LOP3.LUT P6, RZ, R242, 0x80000, RZ, 0xc0, !PT ;  /* 0x00080000f2ff7812 */ /* 0x000fe200078cc0ff */
[----:B---3--:R0:W-:Y:S02]  /*efe80*/  @P4 STG.E.U8 desc[UR10][R228.64], R0 ;  /* 0x00000000e4004986 */ /* 0x0081e4000c10110a */
[----:B0-----:R-:W-:Y:S02]  /*efe90*/  PRMT R0, R15, 0x7773, RZ ;  /* 0x000077730f007816 */ /* 0x001fe400000000ff */
[----:B------:R-:W3:Y:S04]  /*efea0*/  LDL.LU R15, [R1+0x244] ;  /* 0x00024400010f7983 */ /* 0x000ee80000300800 */
[----:B------:R-:W4:Y:S04]  /*efeb0*/  LDL.LU.64 R6, [R1+0x3ef0] ;  /* 0x003ef00001067983 */ /* 0x000f280000300a00 */
[----:B------:R0:W-:Y:S04]  /*efec0*/  @P5 STG.E.U8 desc[UR10][R4.64], R0 ;  /* 0x0000000004005986 */ /* 0x0001e8000c10110a */
[----:B------:R-:W4:Y:S04]  /*efed0*/  LDL.LU.64 R230, [R1+0x3ef8] ;  /* 0x003ef80001e67983 */ /* 0x000f280000300a00 */
[----:B------:R-:W4:Y:S01]  /*efee0*/  LDL.LU.64 R228, [R1+0x3f00] ;  /* 0x003f000001e47983 */ /* 0x000f220000300a00 */
[----:B0-----:R-:W-:-:S03]  /*efef0*/  PRMT R0, R21, 0x7770, RZ ;  /* 0x0000777015007816 */ /* 0x001fc600000000ff */
        /* <DEDUP_REMOVED lines=78> */
[----:B------:R-:W2:Y:S01]  /*f03e0*/  LDL.LU R20, [R1+0x24c] ;  /* 0x00024c0001147983 */ /* 0x000ea20000300800 */
[----:B------:R-:W-:-:S03]  /*f03f0*/  LOP3.LUT R217, R217, 0xefffffff, RZ, 0xc0, !PT ;  /* 0xefffffffd9d97812 */ /* 0x000fc600078ec0ff */
[----:B------:R-:W2:Y:S04]  /*f0400*/  LDL.LU.64 R236, [R1+0x3f70] ;  /* 0x003f700001ec7983 */ /* 0x000ea80000300a00 */
[----:B------:R-:W2:Y:S04]  /*f0410*/  LDL.LU.64 R234, [R1+0x3f78] ;  /* 0x003f780001ea7983 */ /* 0x000ea80000300a00 */
[----:B------:R-:W-:Y:S01]  /*f0420*/  @P6 LOP3.LUT R217, R217, 0x10000000, RZ, 0xfc, !PT ;  /* 0x10000000d9d96812 */ /* 0x000fe200078efcff */
[----:B------:R-:W2:Y:S01]  /*f0430*/  LDL.LU.64 R232, [R1+0x3f80] ;  /* 0x003f800001e87983 */ /* 0x000ea20000300a00 */
[----:B------:R-:W-:-:S02]  /*f0440*/  LOP3.LUT P6, RZ, R243, 0x100, RZ, 0xc0, !PT ;  /* 0x00000100f3ff7812 */ /* 0x000fc400078cc0ff */
[----:B------:R-:W-:Y:S01]  /*f0450*/  LOP3.LUT R217, R217, 0xdfffffff, RZ, 0xc0, !PT ;  /* 0xdfffffffd9d97812 */ /* 0x000fe200078ec0ff */
[----:B------:R-:W2:Y:S01]  /*f0460*/  LDL.LU.64 R6, [R1+0x3f88] ;  /* 0x003f880001067983 */ /* 0x000ea20000300a00 */
[C---:B------:R-:W-:Y:S02]  /*f0470*/  LOP3.LUT P3, RZ, R243.reuse, 0x8, RZ, 0xc0, !PT ;  /* 0x00000008f3ff7812 */ /* 0x040fe4000786c0ff */
[----:B------:R-:W-:Y:S02]  /*f0480*/  LOP3.LUT P4, RZ, R243, 0x10, RZ, 0xc0, !PT ;  /* 0x00000010f3ff7812 */ /* 0x000fe4000788c0ff */
[----:B---3--:R-:W-:-:S05]  /*f0490*/  PRMT R0, R15, 0x7770, RZ ;  /* 0x000077700f007816 */ /* 0x008fca00000000ff */
[----:B------:R-:W-:Y:S02]  /*f04a0*/  @P6 LOP3.LUT R217, R217, 0x20000000, RZ, 0xfc, !PT ;  /* 0x20000000d9d96812 */ /* 0x000fe400078efcff */
[C---:B------:R-:W-:Y:S02]  /*f04b0*/  LOP3.LUT P6, RZ, R243.reuse, 0x80, RZ, 0xc0, !PT ;  /* 0x00000080f3ff7812 */ /* 0x040fe400078cc0ff */
[----:B------:R-:W-:Y:S01]  /*f04c0*/  LOP3.LUT P5, RZ, R243, 0x20, RZ, 0xc0, !PT ;  /* 0x00000020f3ff7812 */ /* 0x000fe200078ac0ff */
[----:B------:R0:W-:Y:S01]  /*f04d0*/  @P3 STG.E.U8 desc[UR10][R230.64], R0 ;  /* 0x00000000e6003986 */ /* 0x0001e2000c10110a */
        /* <DEDUP_REMOVED lines=52> */
[----:B0-----:R-:W-:Y:S02]  /*f0820*/  PRMT R0, R244, 0x7773, RZ ;  /* 0x00007773f4007816 */ /* 0x001fe400000000ff */
[----:B------:R-:W3:Y:S04]  /*f0830*/  LDL.LU R244, [R1+0x5210] ;  /* 0x0052100001f47983 */ /* 0x000ee80000300800 */
        /* <DEDUP_REMOVED lines=15> */
[----:B------:R-:W-:Y:S02]  /*f0930*/  LOP3.LUT R217, R217, 0xffff7fff, RZ, 0xc0, !PT ;  /* 0xffff7fffd9d97812 */ /* 0x000fe400078ec0ff */
[C---:B------:R-:W-:Y:S02]  /*f0940*/  LOP3.LUT P3, RZ, R243.reuse, 0x400000, RZ, 0xc0, !PT ;  /* 0x00400000f3ff7812 */ /* 0x040fe4000786c0ff */
[C---:B------:R-:W-:Y:S02]  /*f0950*/  LOP3.LUT P4, RZ, R243.reuse, 0x800000, RZ, 0xc0, !PT ;  /* 0x00800000f3ff7812 */ /* 0x040fe4000788c0ff */
[----:B------:R-:W-:Y:S02]  /*f0960*/  LOP3.LUT P5, RZ, R243, 0x1000000, RZ, 0xc0, !PT ;  /* 0x01000000f3ff7812 */ /* 0x000fe400078ac0ff */
[----:B---3--:R-:W-:Y:S01]  /*f0970*/  LOP3.LUT P6, RZ, R244, 0x2, RZ, 0xc0, !PT ;  /* 0x00000002f4ff7812 */ /* 0x008fe200078cc0ff */
[----:B--2---:R0:W-:Y:S04]  /*f0980*/  @P2 STG.E.U8 desc[UR10][R16.64], R0 ;  /* 0x0000000010002986 */ /* 0x0041e8000c10110a */
[----:B0-----:R-:W2:Y:S08]  /*f0990*/  LDL.LU.64 R16, [R1+0x3ff0] ;  /* 0x003ff00001107983 */ /* 0x001eb00000300a00 */
[----:B------:R-:W-:-:S02]  /*f09a0*/  @P6 LOP3.LUT R217, R217, 0x8000, RZ, 0xfc, !PT ;  /* 0x00008000d9d96812 */ /* 0x000fc400078efcff */
[----:B------:R-:W-:Y:S01]  /*f09b0*/  LOP3.LUT P6, RZ, R244, 0x1, RZ, 0xc0, !PT ;  /* 0x00000001f4ff7812 */ /* 0x000fe200078cc0ff */
[----:B------:R-:W3:Y:S01]  /*f09c0*/  LDL.LU.64 R22, [R1+0x3ff8] ;  /* 0x003ff80001167983 */ /* 0x000ee20000300a00 */
[----:B------:R-:W-:-:S03]  /*f09d0*/  LOP3.LUT R217, R217, 0xfffeffff, RZ, 0xc0, !PT ;  /* 0xfffeffffd9d97812 */ /* 0x000fc600078ec0ff */
[----:B------:R-:W3:Y:S04]  /*f09e0*/  LDL.LU.64 R238, [R1+0x4000] ;  /* 0x0040000001ee7983 */ /* 0x000ee80000300a00 */
[----:B------:R-:W3:Y:S04]  /*f09f0*/  LDL.LU.64 R236, [R1+0x4008] ;  /* 0x0040080001ec7983 */ /* 0x000ee80000300a00 */
[----:B------:R-:W-:Y:S01]  /*f0a00*/  @P6 LOP3.LUT R217, R217, 0x10000, RZ, 0xfc, !PT ;  /* 0x00010000d9d96812 */ /* 0x000fe200078efcff */
[----:B------:R-:W3:Y:S01]  /*f0a10*/  LDL.LU R225, [R1+0x238] ;  /* 0x0002380001e17983 */ /* 0x000ee20000300800 */
[----:B------:R-:W-:-:S02]  /*f0a20*/  LOP3.LUT P6, RZ, R243, 0x80000000, RZ, 0xc0, !PT ;  /* 0x80000000f3ff7812 */ /* 0x000fc400078cc0ff */
[----:B------:R-:W-:Y:S01]  /*f0a30*/  LOP3.LUT R217, R217, 0xfffdffff, RZ, 0xc0, !PT ;  /* 0xfffdffffd9d97812 */ /* 0x000fe200078ec0ff */
[----:B------:R-:W3:Y:S01]  /*f0a40*/  LDL.LU.64 R234, [R1+0x4010] ;  /* 0x0040100001ea7983 */ /* 0x000ee20000300a00 */
[----:B------:R-:W-:-:S03]  /*f0a50*/  PRMT R0, R15, 0x7773, RZ ;  /* 0x000077730f007816 */ /* 0x000fc600000000ff */
[----:B------:R-:W3:Y:S06]  /*f0a60*/  LDL.LU.64 R232, [R1+0x4018] ;  /* 0x0040180001e87983 */ /* 0x000eec0000300a00 */
[----:B------:R-:W-:Y:S01]  /*f0a70*/  @P6 LOP3.LUT R217, R217, 0x20000, RZ, 0xfc, !PT ;  /* 0x00020000d9d96812 */ /* 0x000fe200078efcff */
[----:B----4-:R0:W-:Y:S01]  /*f0a80*/  @P3 STG.E.U8 desc[UR10][R230.64], R0 ;  /* 0x00000000e6003986 */ /* 0x0101e2000c10110a */
[----:B------:R-:W-:Y:S02]  /*f0a90*/  LOP3.LUT P6, RZ, R243, 0x40000000, RZ, 0xc0, !PT ;  /* 0x40000000f3ff7812 */ /* 0x000fe400078cc0ff */
[----:B------:R-:W-:Y:S01]  /*f0aa0*/  LOP3.LUT R217, R217, 0xfffbffff, RZ, 0xc0, !PT ;  /* 0xfffbffffd9d97812 */ /* 0x000fe200078ec0ff */
[----:B------:R-:W4:Y:S04]  /*f0ab0*/  LDL.LU R15, [R1+0x228] ;  /* 0x00022800010f7983 */ /* 0x000f280000300800 */
[----:B------:R-:W4:Y:S01]  /*f0ac0*/  LDL.LU.64 R6, [R1+0x4020] ;  /* 0x0040200001067983 */ /* 0x000f220000300a00 */
[----:B0-----:R-:W-:-:S03]  /*f0ad0*/  PRMT R0, R20, 0x7770, RZ ;  /* 0x0000777014007816 */ /* 0x001fc600000000ff */
[----:B------:R-:W4:Y:S02]  /*f0ae0*/  LDL.LU.64 R230, [R1+0x4028] ;  /* 0x0040280001e67983 */ /* 0x000f240000300a00 */
        /* <DEDUP_REMOVED lines=15> */
[----:B0-----:R-:W4:Y:S01]  /*f0be0*/  LDL.LU.64 R228, [R1+0x4030] ;  /* 0x0040300001e47983 */ /* 0x001f220000300a00 */
[----:B------:R-:W-:-:S05]  /*f0bf0*/  PRMT R0, R20, 0x7771, RZ ;  /* 0x0000777114007816 */ /* 0x000fca00000000ff */
[----:B------:R0:W-:Y:S02]  /*f0c00*/  @P5 STG.E.U8 desc[UR10][R4.64], R0 ;  /* 0x0000000004005986 */ /* 0x0001e4000c10110a */
[C---:B0-----:R-:W-:Y:S02]  /*f0c10*/  PRMT R0, R20.reuse, 0x7772, RZ ;  /* 0x0000777214007816 */ /* 0x041fe400000000ff */
        /* <DEDUP_REMOVED lines=76> */
[C---:B------:R-:W-:Y:S01]  /*f10e0*/  LOP3.LUT P6, RZ, R244.reuse, 0x20000, RZ, 0xc0, !PT ;  /* 0x00020000f4ff7812 */ /* 0x040fe200078cc0ff */
[----:B------:R-:W2:Y:S01]  /*f10f0*/  LDL.LU.64 R234, [R1+0x40a0] ;  /* 0x0040a00001ea7983 */ /* 0x000ea20000300a00 */
[----:B------:R-:W-:Y:S02]  /*f1100*/  LOP3.LUT P3, RZ, R244, 0x200, RZ, 0xc0, !PT ;  /* 0x00000200f4ff7812 */ /* 0x000fe4000786c0ff */
[----:B------:R-:W-:Y:S02]  /*f1110*/  LOP3.LUT R217, R217, 0xffffefff, RZ, 0xc0, !PT ;  /* 0xffffefffd9d97812 */ /* 0x000fe400078ec0ff */
[----:B------:R-:W-:-:S07]  /*f1120*/  PRMT R0, R20, 0x7772, RZ ;  /* 0x0000777214007816 */ /* 0x000fce00000000ff */
[----:B------:R-:W-:Y:S02]  /*f1130*/  @P6 LOP3.LUT R217, R217, 0x1000, RZ, 0xfc, !PT ;  /* 0x00001000d9d96812 */ /* 0x000fe400078efcff */
[----:B------:R-:W-:Y:S01]  /*f1140*/  LOP3.LUT P6, RZ, R244, 0x10000, RZ, 0xc0, !PT ;  /* 0x00010000f4ff7812 */ /* 0x000fe200078cc0ff */
[----:B---3--:R0:W-:Y:S01]  /*f1150*/  @P3 STG.E.U8 desc[UR10][R230.64], R0 ;  /* 0x00000000e6003986 */ /* 0x0081e2000c10110a */
[----:B------:R-:W-:Y:S02]  /*f1160*/  LOP3.LUT R217, R217, 0xffffdfff, RZ, 0xc0, !PT ;  /* 0xffffdfffd9d97812 */ /* 0x000fe400078ec0ff */
[----:B0-----:R-:W-:Y:S02]  /*f1170*/  PRMT R0, R20, 0x7773, RZ ;  /* 0x0000777314007816 */ /* 0x001fe400000000ff */
[----:B------:R-:W3:Y:S07]  /*f1180*/  LDL.LU.64 R20, [R1+0x40a8] ;  /* 0x0040a80001147983 */ /* 0x000eee0000300a00 */
[----:B------:R-:W-:-:S02]  /*f1190*/  @P6 LOP3.LUT R217, R217, 0x2000, RZ, 0xfc, !PT ;  /* 0x00002000d9d96812 */ /* 0x000fc400078efcff */
[C---:B------:R-:W-:Y:S01]  /*f11a0*/  LOP3.LUT P6, RZ, R244.reuse, 0x8000, RZ, 0xc0, !PT ;  /* 0x00008000f4ff7812 */ /* 0x040fe200078cc0ff */
[----:B------:R-:W3:Y:S01]  /*f11b0*/  LDL.LU.64 R232, [R1+0x40b0] ;  /* 0x0040b00001e87983 */ /* 0x000ee20000300a00 */
[C---:B------:R-:W-:Y:S02]  /*f11c0*/  LOP3.LUT P4, RZ, R244.reuse, 0x1000, RZ, 0xc0, !PT ;  /* 0x00001000f4ff7812 */ /* 0x040fe4000788c0ff */
[----:B------:R-:W-:Y:S01]  /*f11d0*/  LOP3.LUT P5, RZ, R244, 0x2000, RZ, 0xc0, !PT ;  /* 0x00002000f4ff7812 */ /* 0x000fe200078ac0ff */
[----:B------:R-:W3:Y:S01]  /*f11e0*/  LDL.LU.64 R6, [R1+0x40b8] ;  /* 0x0040b80001067983 */ /* 0x000ee20000300a00 */
[----:B------:R-:W-:-:S03]  /*f11f0*/  LOP3.LUT R217, R217, 0xffffbfff, RZ, 0xc0, !PT ;  /* 0xffffbfffd9d97812 */ /* 0x000fc600078ec0ff */
[----:B------:R-:W3:Y:S04]  /*f1200*/  LDL.LU.64 R230, [R1+0x40c0] ;  /* 0x0040c00001e67983 */ /* 0x000ee80000300a00 */
[----:B------:R-:W-:Y:S02]  /*f1210*/  @P6 LOP3.LUT R217, R217, 0x4000, RZ, 0xfc, !PT ;  /* 0x00004000d9d96812 */ /* 0x000fe400078efcff */
        /* <DEDUP_REMOVED lines=28> */
[----:B------:R-:W-:Y:S01]  /*f13e0*/  LOP3.LUT P0, RZ, R244, 0x800000, RZ, 0xc0, !PT ;  /* 0x00800000f4ff7812 */ /* 0x000fe2000780c0ff */
[----:B------:R-:W2:Y:S08]  /*f13f0*/  LDL.LU R245, [R1+0x520c] ;  /* 0x00520c0001f57983 */ /* 0x000eb00000300800 */
[----:B---3--:R0:W-:Y:S01]  /*f1400*/  @P6 STG.E.U8 desc[UR10][R20.64], R0 ;  /* 0x0000000014006986 */ /* 0x0081e2000c10110a */
[----:B------:R-:W-:-:S02]  /*f1410*/  LOP3.LUT P6, RZ, R217, 0x100, RZ, 0xc0, !PT ;  /* 0x00000100d9ff7812 */ /* 0x000fc400078cc0ff */
        /* <DEDUP_REMOVED lines=10> */
[----:B0-----:R-:W-:Y:S02]  /*f14c0*/  PRMT R0, R246, 0x7773, RZ ;  /* 0x00007773f6007816 */ /* 0x001fe400000000ff */
[C---:B------:R-:W-:Y:S01]  /*f14d0*/  LOP3.LUT P4, RZ, R244.reuse, 0x8000000, RZ, 0xc0, !PT ;  /* 0x08000000f4ff7812 */ /* 0x040fe2000788c0ff */
[----:B------:R-:W3:Y:S04]  /*f14e0*/  LDL.LU R246, [R1+0x5208] ;  /* 0x0052080001f67983 */ /* 0x000ee80000300800 */
[----:B----4-:R0:W-:Y:S01]  /*f14f0*/  @P1 STG.E.U8 desc[UR10][R228.64], R0 ;  /* 0x00000000e4001986 */ /* 0x0101e2000c10110a */
[----:B------:R-:W-:-:S02]  /*f1500*/  LOP3.LUT P5, RZ, R244, 0x10000000, RZ, 0xc0, !PT ;  /* 0x10000000f4ff7812 */ /* 0x000fc400078ac0ff */
[----:B0-----:R-:W-:-:S05]  /*f1510*/  PRMT R0, R247, 0x7770, RZ ;  /* 0x00007770f7007816 */ /* 0x001fca00000000ff */
[----:B------:R0:W-:Y:S02]  /*f1520*/  @P2 STG.E.U8 desc[UR10][R4.64], R0 ;  /* 0x0000000004002986 */ /* 0x0001e4000c10110a */
[----:B0-----:R-:W-:-:S05]  /*f1530*/  PRMT R0, R247, 0x7771, RZ ;  /* 0x00007771f7007816 */ /* 0x001fca00000000ff */
[----:B------:R0:W-:Y:S02]  /*f1540*/  @P3 STG.E.U8 desc[UR10][R226.64], R0 ;  /* 0x00000000e2003986 */ /* 0x0001e4000c10110a */
[----:B0-----:R-:W-:-:S05]  /*f1550*/  PRMT R0, R247, 0x7772, RZ ;  /* 0x00007772f7007816 */ /* 0x001fca00000000ff */
[----:B------:R0:W-:Y:S02]  /*f1560*/  @P4 STG.E.U8 desc[UR10][R18.64], R0 ;  /* 0x0000000012004986 */ /* 0x0001e4000c10110a */
[----:B0-----:R-:W-:Y:S02]  /*f1570*/  PRMT R0, R247, 0x7773, RZ ;  /* 0x00007773f7007816 */ /* 0x001fe400000000ff */
[----:B------:R-:W4:Y:S04]  /*f1580*/  LDL.LU R247, [R1+0x5204] ;  /* 0x0052040001f77983 */ /* 0x000f280000300800 */
[----:B--2---:R0:W-:Y:S04]  /*f1590*/  @P5 STG.E.U8 desc[UR10][R16.64], R0 ;  /* 0x0000000010005986 */ /* 0x0041e8000c10110a */
[----:B0-----:R-:W2:Y:S04]  /*f15a0*/  LDL.LU.64 R16, [R1+0x40f0] ;  /* 0x0040f00001107983 */ /* 0x001ea80000300a00 */
[----:B------:R-:W3:Y:S04]  /*f15b0*/  LDL.LU.64 R230, [R1+0x40f8] ;  /* 0x0040f80001e67983 */ /* 0x000ee80000300a00 */
[----:B------:R-:W4:Y:S04]  /*f15c0*/  LDL.LU.64 R228, [R1+0x4100] ;  /* 0x0041000001e47983 */ /* 0x000f280000300a00 */
[----:B------:R-:W4:Y:S04]  /*f15d0*/  LDL.LU.64 R4, [R1+0x4108] ;  /* 0x0041080001047983 */ /* 0x000f280000300a00 */
[----:B------:R-:W4:Y:S01]  /*f15e0*/  LDL.LU.64 R226, [R1+0x4110] ;  /* 0x0041100001e27983 */ /* 0x000f220000300a00 */
[----:B------:R-:W-:-:S03]  /*f15f0*/  LOP3.LUT P2, RZ, R244, 0x20000000, RZ, 0xc0, !PT ;  /* 0x20000000f4ff7812 */ /* 0x000fc6000784c0ff */
[----:B------:R-:W4:Y:S01]  /*f1600*/  LDL.LU.64 R18, [R1+0x4118] ;  /* 0x0041180001127983 */ /* 0x000f220000300a00 */
[----:B------:R-:W-:Y:S02]  /*f1610*/  PRMT R0, R248, 0x7770, RZ ;  /* 0x00007770f8007816 */ /* 0x000fe400000000ff */
[----:B------:R-:W-:Y:S02]  /*f1620*/  LOP3.LUT R218, R218, 0x7fffffff, RZ, 0xc0, !PT ;  /* 0x7fffffffdada7812 */ /* 0x000fe400078ec0ff */
[----:B------:R-:W-:Y:S02]  /*f1630*/  LOP3.LUT R217, R217, 0xfffffffe, RZ, 0xc0, !PT ;  /* 0xfffffffed9d97812 */ /* 0x000fe400078ec0ff */
        /* <DEDUP_REMOVED lines=8> */
[----:B------:R-:W-:Y:S01]  /*f16c0*/  LOP3.LUT R217, R217, 0xfffffffb, RZ, 0xc0, !PT ;  /* 0xfffffffbd9d97812 */ /* 0x000fe200078ec0ff */
[----:B--2---:R0:W-:Y:S04]  /*f16d0*/  @P2 STG.E.U8 desc[UR10][R16.64], R0 ;  /* 0x0000000010002986 */ /* 0x0041e8000c10110a */
[----:B0-----:R-:W2:Y:S04]  /*f16e0*/  LDL.LU.64 R16, [R1+0x4120] ;  /* 0x0041200001107983 */ /* 0x001ea80000300a00 */
[----:B------:R-:W2:Y:S02]  /*f16f0*/  LDL.LU.64 R238, [R1+0x4128] ;  /* 0x0041280001ee7983 */ /* 0x000ea40000300a00 */
        /* <DEDUP_REMOVED lines=13> */
[----:B------:R-:W-:Y:S02]  /*f17d0*/  LOP3.LUT P6, RZ, R245, 0x8, RZ, 0xc0, !PT ;  /* 0x00000008f5ff7812 */ /* 0x000fe400078cc0ff */
[----:B------:R-:W-:Y:S01]  /*f17e0*/  LOP3.LUT R217, R217, 0xffffffdf, RZ, 0xc0, !PT ;  /* 0xffffffdfd9d97812 */ /* 0x000fe200078ec0ff */
[----:B---3--:R0:W-:Y:S01]  /*f17f0*/  @P3 STG.E.U8 desc[UR10][R230.64], R0 ;  /* 0x00000000e6003986 */ /* 0x0081e2000c10110a */
[----:B------:R-:W-:-:S09]  /*f1800*/  LOP3.LUT P5, RZ, R245, 0x1, RZ, 0xc0, !PT ;  /* 0x00000001f5ff7812 */ /* 0x000fd200078ac0ff */
[----:B------:R-:W-:Y:S02]  /*f1810*/  @P6 LOP3.LUT R217, R217, 0x20, RZ, 0xfc, !PT ;  /* 0x00000020d9d96812 */ /* 0x000fe400078efcff */
[----:B0-----:R-:W-:Y:S02]  /*f1820*/  PRMT R0, R248, 0x7772, RZ ;  /* 0x00007772f8007816 */ /* 0x001fe400000000ff */
[----:B------:R-:W-:-:S03]  /*f1830*/  LOP3.LUT P6, RZ, R245, 0x4, RZ, 0xc0, !PT ;  /* 0x00000004f5ff7812 */ /* 0x000fc600078cc0ff */
[----:B----4-:R0:W-:Y:S01]  /*f1840*/  @P4 STG.E.U8 desc[UR10][R228.64], R0 ;  /* 0x00000000e4004986 */ /* 0x0101e2000c10110a */
[----:B------:R-:W-:Y:S02]  /*f1850*/  LOP3.LUT R217, R217, 0xffffffbf, RZ, 0xc0, !PT ;  /* 0xffffffbfd9d97812 */ /* 0x000fe400078ec0ff */
[----:B0-----:R-:W-:Y:S02]  /*f1860*/  PRMT R0, R248, 0x7773, RZ ;  /* 0x00007773f8007816 */ /* 0x001fe400000000ff */
[----:B------:R-:W3:Y:S04]  /*f1870*/  LDL.LU R248, [R1+0x5200] ;  /* 0x0052000001f87983 */ /* 0x000ee80000300800 */
[----:B------:R-:W4:Y:S01]  /*f1880*/  LDL.LU.64 R232, [R1+0x4148] ;  /* 0x0041480001e87983 */ /* 0x000f220000300a00 */
[----:B------:R-:W-:-:S02]  /*f1890*/  @P6 LOP3.LUT R217, R217, 0x40, RZ, 0xfc, !PT ;  /* 0x00000040d9d96812 */ /* 0x000fc400078efcff */
[----:B------:R-:W-:Y:S01]  /*f18a0*/  LOP3.LUT P6, RZ, R245, 0x2, RZ, 0xc0, !PT ;  /* 0x00000002f5ff7812 */ /* 0x000fe200078cc0ff */
[----:B------:R-:W3:Y:S04]  /*f18b0*/  LDL.LU.64 R6, [R1+0x4150] ;  /* 0x0041500001067983 */ /* 0x000ee80000300a00 */
[----:B------:R0:W-:Y:S04]  /*f18c0*/  @P5 STG.E.U8 desc[UR10][R4.64], R0 ;  /* 0x0000000004005986 */ /* 0x0001e8000c10110a */
[----:B------:R-:W3:Y:S04]  /*f18d0*/  LDL.LU.64 R230, [R1+0x4158] ;  /* 0x0041580001e67983 */ /* 0x000ee80000300a00 */
[----:B------:R-:W3:Y:S01]  /*f18e0*/  LDL.LU.64 R228, [R1+0x4160] ;  /* 0x0041600001e47983 */ /* 0x000ee20000300a00 */
[----:B0-----:R-:W-:-:S03]  /*f18f0*/  PRMT R0, R2, 0x7770, RZ ;  /* 0x0000777002007816 */ /* 0x001fc600000000ff */
[----:B------:R-:W3:Y:S04]  /*f1900*/  LDL.LU.64 R4, [R1+0x4168] ;  /* 0x0041680001047983 */ /* 0x000ee80000300a00 */
[----:B------:R0:W-:Y:S01]  /*f1910*/  @P6 STG.E.U8 desc[UR10][R226.64], R0 ;  /* 0x00000000e2006986 */ /* 0x0001e2000c10110a */
[C---:B------:R-:W-:Y:S02]  /*f1920*/  LOP3.LUT P6, RZ, R217.reuse, 0x40, RZ, 0xc0, !PT ;  /* 0x00000040d9ff7812 */ /* 0x040fe400078cc0ff */
[----:B0-----:R-:W-:Y:S01]  /*f1930*/  PRMT R0, R2, 0x7771, RZ ;  /* 0x0000777102007816 */ /* 0x001fe200000000ff */
[----:B------:R-:W3:Y:S10]  /*f1940*/  LDL.LU.64 R226, [R1+0x4170] ;  /* 0x0041700001e27983 */ /* 0x000ef40000300a00 */
[----:B------:R0:W-:Y:S01]  /*f1950*/  @P6 STG.E.U8 desc[UR10][R18.64], R0 ;  /* 0x0000000012006986 */ /* 0x0001e2000c10110a */
[----:B------:R-:W-:-:S03]  /*f1960*/  LOP3.LUT P6, RZ, R217, 0x20, RZ, 0xc0, !PT ;  /* 0x00000020d9ff7812 */ /* 0x000fc600078cc0ff */
[----:B0-----:R-:W3:Y:S01]  /*f1970*/  LDL.LU.64 R18, [R1+0x4178] ;  /* 0x0041780001127983 */ /* 0x001ee20000300a00 */
[----:B------:R-:W-:-:S09]  /*f1980*/  PRMT R0, R2, 0x7772, RZ ;  /* 0x0000777202007816 */ /* 0x000fd200000000ff */
[----:B--2---:R0:W-:Y:S04]  /*f1990*/  @P6 STG.E.U8 desc[UR10][R16.64], R0 ;  /* 0x0000000010006986 */ /* 0x0041e8000c10110a */
[----:B0-----:R-:W2:Y:S01]  /*f19a0*/  LDL.LU.64 R16, [R1+0x4180] ;  /* 0x0041800001107983 */ /* 0x001ea20000300a00 */
[----:B------:R-:W-:Y:S02]  /*f19b0*/  LOP3.LUT P6, RZ, R217, 0x10, RZ, 0xc0, !PT ;  /* 0x00000010d9ff7812 */ /* 0x000fe400078cc0ff */
[----:B------:R-:W-:Y:S02]  /*f19c0*/  PRMT R0, R2, 0x7773, RZ ;  /* 0x0000777302007816 */ /* 0x000fe400000000ff */
[----:B------:R-:W-:Y:S01]  /*f19d0*/  LOP3.LUT P0, RZ, R245, 0x400, RZ, 0xc0, !PT ;  /* 0x00000400f5ff7812 */ /* 0x000fe2000780c0ff */
[----:B------:R-:W2:Y:S08]  /*f19e0*/  LDL.LU R2, [R1+0x51fc] ;  /* 0x0051fc0001027983 */ /* 0x000eb00000300800 */
        /* <DEDUP_REMOVED lines=14> */
[----:B----4-:R0:W-:Y:S01]  /*f1ad0*/  @P6 STG.E.U8 desc[UR10][R232.64], R0 ;  /* 0x00000000e8006986 */ /* 0x0101e2000c10110a */
[----:B------:R-:W-:-:S02]  /*f1ae0*/  LOP3.LUT P6, RZ, R218, 0x80000000, RZ, 0xc0, !PT ;  /* 0x80000000daff7812 */ /* 0x000fc400078cc0ff */
[----:B0-----:R-:W-:-:S11]  /*f1af0*/  PRMT R0, R8, 0x7770, RZ ;  /* 0x0000777008007816 */ /* 0x001fd600000000ff */
[----:B---3--:R0:W-:Y:S01]  /*f1b00*/  @P6 STG.E.U8 desc[UR10][R6.64], R0 ;  /* 0x0000000006006986 */ /* 0x0081e2000c10110a */
[----:B------:R-:W-:Y:S02]  /*f1b10*/  LOP3.LUT P2, RZ, R245, 0x1000, RZ, 0xc0, !PT ;  /* 0x00001000f5ff7812 */ /* 0x000fe4000784c0ff */
[----:B0-----:R-:W-:-:S05]  /*f1b20*/  PRMT R0, R8, 0x7771, RZ ;  /* 0x0000777108007816 */ /* 0x001fca00000000ff */
[----:B------:R0:W-:Y:S01]  /*f1b30*/  @P0 STG.E.U8 desc[UR10][R230.64], R0 ;  /* 0x00000000e6000986 */ /* 0x0001e2000c10110a */
[----:B------:R-:W-:Y:S02]  /*f1b40*/  LOP3.LUT P3, RZ, R245, 0x2000, RZ, 0xc0, !PT ;  /* 0x00002000f5ff7812 */ /* 0x000fe4000786c0ff */
[----:B0-----:R-:W-:-:S05]  /*f1b50*/  PRMT R0, R8, 0x7772, RZ ;  /* 0x0000777208007816 */ /* 0x001fca00000000ff */
[----:B------:R0:W-:Y:S01]  /*f1b60*/  @P1 STG.E.U8 desc[UR10][R228.64], R0 ;  /* 0x00000000e4001986 */ /* 0x0001e2000c10110a */
[C---:B------:R-:W-:Y:S02]  /*f1b70*/  LOP3.LUT P4, RZ, R245.reuse, 0x4000, RZ, 0xc0, !PT ;  /* 0x00004000f5ff7812 */ /* 0x040fe4000788c0ff */
[----:B0-----:R-:W-:Y:S02]  /*f1b80*/  PRMT R0, R8, 0x7773, RZ ;  /* 0x0000777308007816 */ /* 0x001fe400000000ff */
[----:B------:R-:W-:Y:S01]  /*f1b90*/  LOP3.LUT P5, RZ, R245, 0x8000, RZ, 0xc0, !PT ;  /* 0x00008000f5ff7812 */ /* 0x000fe200078ac0ff */
[----:B------:R-:W3:Y:S04]  /*f1ba0*/  LDL.LU R8, [R1+0x51f4] ;  /* 0x0051f40001087983 */ /* 0x000ee80000300800 */
        /* <DEDUP_REMOVED lines=11> */
[----:B------:R-:W3:Y:S01]  /*f1c60*/  LDL.LU.64 R226, [R1+0x41a8] ;  /* 0x0041a80001e27983 */ /* 0x000ee20000300a00 */
[----:B------:R-:W-:-:S03]  /*f1c70*/  LOP3.LUT P2, RZ, R245, 0x10000, RZ, 0xc0, !PT ;  /* 0x00010000f5ff7812 */ /* 0x000fc6000784c0ff */
[----:B------:R-:W3:Y:S01]  /*f1c80*/  LDL.LU.64 R18, [R1+0x41b0] ;  /* 0x0041b00001127983 */ /* 0x000ee20000300a00 */
[----:B------:R-:W-:-:S03]  /*f1c90*/  PRMT R0, R13, 0x7773, RZ ;  /* 0x000077730d007816 */ /* 0x000fc600000000ff */
[----:B------:R-:W3:Y:S01]  /*f1ca0*/  LDL.LU R13, [R1+0x51f0] ;  /* 0x0051f000010d7983 */ /* 0x000ee20000300800 */
        /* <DEDUP_REMOVED lines=16> */
[----:B------:R-:W2:Y:S04]  /*f1db0*/  LDL.LU.64 R238, [R1+0x41c0] ;  /* 0x0041c00001ee7983 */ /* 0x000ea80000300a00 */
[----:B------:R-:W2:Y:S01]  /*f1dc0*/  LDL.LU.64 R236, [R1+0x41c8] ;  /* 0x0041c80001ec7983 */ /* 0x000ea20000300a00 */
        /* <DEDUP_REMOVED lines=8> */
[----:B------:R-:W-:Y:S01]  /*f1e50*/  @P6 LOP3.LUT R218, R218, 0x10000000, RZ, 0xfc, !PT ;  /* 0x10000000dada6812 */ /* 0x000fe200078efcff */
[----:B------:R-:W2:Y:S01]  /*f1e60*/  LDL.LU.64 R6, [R1+0x41e8] ;  /* 0x0041e80001067983 */ /* 0x000ea20000300a00 */
        /* <DEDUP_REMOVED lines=12> */
[----:B0-----:R-:W-:-:S05]  /*f1f30*/  PRMT R0, R249, 0x7772, RZ ;  /* 0x00007772f9007816 */ /* 0x001fca00000000ff */
[----:B------:R0:W-:Y:S02]  /*f1f40*/  @P5 STG.E.U8 desc[UR10][R4.64], R0 ;  /* 0x0000000004005986 */ /* 0x0001e4000c10110a */
[----:B0-----:R-:W-:Y:S02]  /*f1f50*/  PRMT R0, R249, 0x7773, RZ ;  /* 0x00007773f9007816 */ /* 0x001fe400000000ff */
[----:B------:R-:W3:Y:S04]  /*f1f60*/  LDL.LU R249, [R1+0x51ec] ;  /* 0x0051ec0001f97983 */ /* 0x000ee80000300800 */
[----:B------:R-:W4:Y:S04]  /*f1f70*/  LDL.LU.64 R230, [R1+0x41f0] ;  /* 0x0041f00001e67983 */ /* 0x000f280000300a00 */
[----:B------:R0:W-:Y:S01]  /*f1f80*/  @P6 STG.E.U8 desc[UR10][R226.64], R0 ;  /* 0x00000000e2006986 */ /* 0x0001e2000c10110a */
[----:B------:R-:W-:-:S03]  /*f1f90*/  LOP3.LUT P6, RZ, R218, 0x40000000, RZ, 0xc0, !PT ;  /* 0x40000000daff7812 */ /* 0x000fc600078cc0ff */
[----:B------:R-:W3:Y:S04]  /*f1fa0*/  LDL.LU.64 R228, [R1+0x41f8] ;  /* 0x0041f80001e47983 */ /* 0x000ee80000300a00 */
[----:B------:R-:W3:Y:S01]  /*f1fb0*/  LDL.LU.64 R4, [R1+0x4200] ;  /* 0x0042000001047983 */ /* 0x000ee20000300a00 */
[----:B0-----:R-:W-:-:S03]  /*f1fc0*/  PRMT R0, R250, 0x7770, RZ ;  /* 0x00007770fa007816 */ /* 0x001fc600000000ff */
[----:B------:R-:W3:Y:S04]  /*f1fd0*/  LDL.LU.64 R226, [R1+0x4208] ;  /* 0x0042080001e27983 */ /* 0x000ee80000300a00 */
        /* <DEDUP_REMOVED lines=8> */
[----:B------:R0:W-:Y:S01]  /*f2060*/  @P6 STG.E.U8 desc[UR10][R238.64], R0 ;  /* 0x00000000ee006986 */ /* 0x0001e2000c10110a */
[----:B------:R-:W-:Y:S02]  /*f2070*/  LOP3.LUT P6, RZ, R218, 0x8000000, RZ, 0xc0, !PT ;  /* 0x08000000daff7812 */ /* 0x000fe400078cc0ff */
[----:B0-----:R-:W-:Y:S02]  /*f2080*/  PRMT R0, R250, 0x7773, RZ ;  /* 0x00007773fa007816 */ /* 0x001fe400000000ff */
        /* <DEDUP_REMOVED lines=14> */
[----:B0-----:R-:W-:Y:S02]  /*f2170*/  PRMT R0, R251, 0x7773, RZ ;  /* 0x00007773fb007816 */ /* 0x001fe400000000ff */
[----:B------:R-:W-:Y:S01]  /*f2180*/  LOP3.LUT P2, RZ, R245, 0x80000000, RZ, 0xc0, !PT ;  /* 0x80000000f5ff7812 */ /* 0x000fe2000784c0ff */
[----:B------:R-:W2:Y:S06]  /*f2190*/  LDL.LU R251, [R1+0x51e4] ;  /* 0x0051e40001fb7983 */ /* 0x000eac0000300800 */
[----:B------:R0:W-:Y:S01]  /*f21a0*/  @P6 STG.E.U8 desc[UR10][R6.64], R0 ;  /* 0x0000000006006986 */ /* 0x0001e2000c10110a */
[----:B------:R-:W-:-:S02]  /*f21b0*/  LOP3.LUT P3, RZ, R246, 0x1, RZ, 0xc0, !PT ;  /* 0x00000001f6ff7812 */ /* 0x000fc4000786c0ff */
[----:B0-----:R-:W-:-:S05]  /*f21c0*/  PRMT R0, R252, 0x7770, RZ ;  /* 0x00007770fc007816 */ /* 0x001fca00000000ff */
[----:B----4-:R0:W-:Y:S01]  /*f21d0*/  @P0 STG.E.U8 desc[UR10][R230.64], R0 ;  /* 0x00000000e6000986 */ /* 0x0101e2000c10110a */
[----:B------:R-:W-:Y:S02]  /*f21e0*/  LOP3.LUT P4, RZ, R246, 0x2, RZ, 0xc0, !PT ;  /* 0x00000002f6ff7812 */ /* 0x000fe4000788c0ff */
[----:B0-----:R-:W-:-:S05]  /*f21f0*/  PRMT R0, R252, 0x7771, RZ ;  /* 0x00007771fc007816 */ /* 0x001fca00000000ff */
[----:B---3--:R0:W-:Y:S01]  /*f2200*/  @P1 STG.E.U8 desc[UR10][R228.64], R0 ;  /* 0x00000000e4001986 */ /* 0x0081e2000c10110a */
[----:B------:R-:W-:Y:S02]  /*f2210*/  LOP3.LUT P5, RZ, R246, 0x4, RZ, 0xc0, !PT ;  /* 0x00000004f6ff7812 */ /* 0x000fe400078ac0ff */
[----:B0-----:R-:W-:-:S05]  /*f2220*/  PRMT R0, R252, 0x7772, RZ ;  /* 0x00007772fc007816 */ /* 0x001fca00000000ff */
[----:B------:R0:W-:Y:S02]  /*f2230*/  @P2 STG.E.U8 desc[UR10][R4.64], R0 ;  /* 0x0000000004002986 */ /* 0x0001e4000c10110a */
        /* <DEDUP_REMOVED lines=33> */
[----:B------:R-:W2:Y:S01]  /*f2450*/  LDL.LU.64 R238, [R1+0x4258] ;  /* 0x0042580001ee7983 */ /* 0x000ea20000300a00 */
[----:B------:R-:W-:-:S03]  /*f2460*/  @P6 LOP3.LUT R218, R218, 0x80000, RZ, 0xfc, !PT ;  /* 0x00080000dada6812 */ /* 0x000fc600078efcff */
[----:B------:R-:W2:Y:S01]  /*f2470*/  LDL.LU.64 R236, [R1+0x4260] ;  /* 0x0042600001ec7983 */ /* 0x000ea20000300a00 */
[----:B------:R-:W-:Y:S02]  /*f2480*/  LOP3.LUT P6, RZ, R246, 0x400, RZ, 0xc0, !PT ;  /* 0x00000400f6ff7812 */ /* 0x000fe400078cc0ff */
[----:B------:R-:W-:Y:S01]  /*f2490*/  LOP3.LUT R218, R218, 0xffefffff, RZ, 0xc0, !PT ;  /* 0xffefffffdada7812 */ /* 0x000fe200078ec0ff */
[----:B------:R-:W2:Y:S01]  /*f24a0*/  LDL.LU.64 R234, [R1+0x4268] ;  /* 0x0042680001ea7983 */ /* 0x000ea20000300a00 */
[----:B------:R-:W-:-:S03]  /*f24b0*/  LOP3.LUT P3, RZ, R246, 0x10, RZ, 0xc0, !PT ;  /* 0x00000010f6ff7812 */ /* 0x000fc6000786c0ff */
[----:B------:R-:W2:Y:S01]  /*f24c0*/  LDL.LU.64 R20, [R1+0x4270] ;  /* 0x0042700001147983 */ /* 0x000ea20000300a00 */
[C---:B------:R-:W-:Y:S02]  /*f24d0*/  LOP3.LUT P4, RZ, R246.reuse, 0x20, RZ, 0xc0, !PT ;  /* 0x00000020f6ff7812 */ /* 0x040fe4000788c0ff */
[----:B------:R-:W-:Y:S01]  /*f24e0*/  LOP3.LUT P5, RZ, R246, 0x40, RZ, 0xc0, !PT ;  /* 0x00000040f6ff7812 */ /* 0x000fe200078ac0ff */
[----:B------:R-:W2:Y:S02]  /*f24f0*/  LDL.LU.64 R232, [R1+0x4278] ;  /* 0x0042780001e87983 */ /* 0x000ea40000300a00 */
[----:B------:R-:W-:Y:S02]  /*f2500*/  @P6 LOP3.LUT R218, R218, 0x100000, RZ, 0xfc, !PT ;  /* 0x00100000dada6812 */ /* 0x000fe400078efcff */
[----:B------:R-:W-:Y:S01]  /*f2510*/  LOP3.LUT P6, RZ, R246, 0x200, RZ, 0xc0, !PT ;  /* 0x00000200f6ff7812 */ /* 0x000fe200078cc0ff */
[----:B------:R-:W2:Y:S01]  /*f2520*/  LDL.LU.64 R6, [R1+0x4280] ;  /* 0x0042800001067983 */ /* 0x000ea20000300a00 */
[----:B------:R-:W-:-:S11]  /*f2530*/  LOP3.LUT R218, R218, 0xffdfffff, RZ, 0xc0, !PT ;  /* 0xffdfffffdada7812 */ /* 0x000fd600078ec0ff */
[----:B------:R-:W-:Y:S02]  /*f2540*/  @P6 LOP3.LUT R218, R218, 0x200000, RZ, 0xfc, !PT ;  /* 0x00200000dada6812 */ /* 0x000fe400078efcff */
[----:B------:R-:W-:Y:S01]  /*f2550*/  LOP3.LUT P6, RZ, R246, 0x100, RZ, 0xc0, !PT ;  /* 0x00000100f6ff7812 */ /* 0x000fe200078cc0ff */
[----:B----4-:R0:W-:Y:S01]  /*f2560*/  @P3 STG.E.U8 desc[UR10][R230.64], R0 ;  /* 0x00000000e6003986 */ /* 0x0101e2000c10110a */
[----:B------:R-:W-:Y:S02]  /*f2570*/  LOP3.LUT R218, R218, 0xffbfffff, RZ, 0xc0, !PT ;  /* 0xffbfffffdada7812 */ /* 0x000fe400078ec0ff */
[----:B0-----:R-:W-:Y:S01]  /*f2580*/  PRMT R0, R11, 0x7770, RZ ;  /* 0x000077700b007816 */ /* 0x001fe200000000ff */
[----:B------:R-:W4:Y:S08]  /*f2590*/  LDL.LU.64 R230, [R1+0x4288] ;  /* 0x0042880001e67983 */ /* 0x000f300000300a00 */
[----:B------:R-:W-:-:S02]  /*f25a0*/  @P6 LOP3.LUT R218, R218, 0x400000, RZ, 0xfc, !PT ;  /* 0x00400000dada6812 */ /* 0x000fc400078efcff */
[----:B------:R-:W-:Y:S01]  /*f25b0*/  LOP3.LUT P6, RZ, R246, 0x80, RZ, 0xc0, !PT ;  /* 0x00000080f6ff7812 */ /* 0x000fe200078cc0ff */
[----:B---3--:R0:W-:Y:S02]  /*f25c0*/  @P4 STG.E.U8 desc[UR10][R228.64], R0 ;  /* 0x00000000e4004986 */ /* 0x0081e4000c10110a */
[C---:B0-----:R-:W-:Y:S02]  /*f25d0*/  PRMT R0, R11.reuse, 0x7771, RZ ;  /* 0x000077710b007816 */ /* 0x041fe400000000ff */
[----:B------:R-:W3:Y:S04]  /*f25e0*/  LDL.LU.64 R228, [R1+0x4290] ;  /* 0x0042900001e47983 */ /* 0x000ee80000300a00 */
[----:B------:R0:W-:Y:S02]  /*f25f0*/  @P5 STG.E.U8 desc[UR10][R4.64], R0 ;  /* 0x0000000004005986 */ /* 0x0001e4000c10110a */
[----:B0-----:R-:W-:-:S02]  /*f2600*/  PRMT R0, R11, 0x7772, RZ ;  /* 0x000077720b007816 */ /* 0x001fc400000000ff */
[----:B------:R-:W3:Y:S04]  /*f2610*/  LDL.LU.64 R4, [R1+0x4298] ;  /* 0x0042980001047983 */ /* 0x000ee80000300a00 */
[----:B------:R0:W-:Y:S01]  /*f2620*/  @P6 STG.E.U8 desc[UR10][R226.64], R0 ;  /* 0x00000000e2006986 */ /* 0x0001e2000c10110a */
[C---:B------:R-:W-:Y:S02]  /*f2630*/  LOP3.LUT P6, RZ, R218.reuse, 0x400000, RZ, 0xc0, !PT ;  /* 0x00400000daff7812 */ /* 0x040fe400078cc0ff */
[----:B0-----:R-:W-:Y:S02]  /*f2640*/  PRMT R0, R11, 0x7773, RZ ;  /* 0x000077730b007816 */ /* 0x001fe400000000ff */
[----:B------:R-:W3:Y:S09]  /*f2650*/  LDL.LU R11, [R1+0x51d8] ;  /* 0x0051d800010b7983 */ /* 0x000ef20000300800 */
[----:B------:R0:W-:Y:S01]  /*f2660*/  @P6 STG.E.U8 desc[UR10][R18.64], R0 ;  /* 0x0000000012006986 */ /* 0x0001e2000c10110a */
[----:B------:R-:W-:-:S03]  /*f2670*/  LOP3.LUT P6, RZ, R218, 0x200000, RZ, 0xc0, !PT ;  /* 0x00200000daff7812 */ /* 0x000fc600078cc0ff */
[----:B------:R-:W3:Y:S01]  /*f2680*/  LDL.LU.64 R226, [R1+0x42a0] ;  /* 0x0042a00001e27983 */ /* 0x000ee20000300a00 */
[----:B0-----:R-:W-:-:S03]  /*f2690*/  PRMT R0, R10, 0x7770, RZ ;  /* 0x000077700a007816 */ /* 0x001fc600000000ff */
[----:B------:R-:W3:Y:S06]  /*f26a0*/  LDL.LU.64 R18, [R1+0x42a8] ;  /* 0x0042a80001127983 */ /* 0x000eec0000300a00 */
        /* <DEDUP_REMOVED lines=23> */
[C---:B------:R-:W-:Y:S02]  /*f2820*/  LOP3.LUT P2, RZ, R246.reuse, 0x40000, RZ, 0xc0, !PT ;  /* 0x00040000f6ff7812 */ /* 0x040fe4000784c0ff */
[----:B0-----:R-:W-:Y:S02]  /*f2830*/  PRMT R0, R9, 0x7773, RZ ;  /* 0x0000777309007816 */ /* 0x001fe400000000ff */
[C---:B------:R-:W-:Y:S01]  /*f2840*/  LOP3.LUT P3, RZ, R246.reuse, 0x80000, RZ, 0xc0, !PT ;  /* 0x00080000f6ff7812 */ /* 0x040fe2000786c0ff */
[----:B------:R-:W2:Y:S04]  /*f2850*/  LDL.LU R9, [R1+0x51d0] ;  /* 0x0051d00001097983 */ /* 0x000ea80000300800 */
[----:B----4-:R0:W-:Y:S01]  /*f2860*/  @P0 STG.E.U8 desc[UR10][R230.64], R0 ;  /* 0x00000000e6000986 */ /* 0x0101e2000c10110a */
[----:B------:R-:W-:-:S02]  /*f2870*/  LOP3.LUT P4, RZ, R246, 0x100000, RZ, 0xc0, !PT ;  /* 0x00100000f6ff7812 */ /* 0x000fc4000788c0ff */
[----:B0-----:R-:W-:-:S05]  /*f2880*/  PRMT R0, R24, 0x7770, RZ ;  /* 0x0000777018007816 */ /* 0x001fca00000000ff */
[----:B---3--:R0:W-:Y:S01]  /*f2890*/  @P1 STG.E.U8 desc[UR10][R228.64], R0 ;  /* 0x00000000e4001986 */ /* 0x0081e2000c10110a */
[----:B------:R-:W-:Y:S02]  /*f28a0*/  LOP3.LUT P5, RZ, R246, 0x200000, RZ, 0xc0, !PT ;  /* 0x00200000f6ff7812 */ /* 0x000fe400078ac0ff */
[----:B0-----:R-:W-:-:S05]  /*f28b0*/  PRMT R0, R24, 0x7771, RZ ;  /* 0x0000777118007816 */ /* 0x001fca00000000ff */
[----:B------:R0:W-:Y:S02]  /*f28c0*/  @P2 STG.E.U8 desc[UR10][R4.64], R0 ;  /* 0x0000000004002986 */ /* 0x0001e4000c10110a */
[C---:B0-----:R-:W-:Y:S02]  /*f28d0*/  PRMT R0, R24.reuse, 0x7772, RZ ;  /* 0x0000777218007816 */ /* 0x041fe400000000ff */
[----:B------:R-:W-:-:S03]  /*f28e0*/  PRMT R24, R24, 0x7773, RZ ;  /* 0x0000777318187816 */ /* 0x000fc600000000ff */
[----:B------:R0:W-:Y:S04]  /*f28f0*/  @P3 STG.E.U8 desc[UR10][R226.64], R0 ;  /* 0x00000000e2003986 */ /* 0x0001e8000c10110a */
[----:B------:R-:W-:Y:S01]  /*f2900*/  @P4 STG.E.U8 desc[UR10][R18.64], R24 ;  /* 0x0000001812004986 */ /* 0x000fe2000c10110a */
[----:B0-----:R-:W-:-:S05]  /*f2910*/  PRMT R0, R28, 0x7770, RZ ;  /* 0x000077701c007816 */ /* 0x001fca00000000ff */
        /* <DEDUP_REMOVED lines=31> */
[----:B------:R-:W-:-:S03]  /*f2b10*/  LOP3.LUT P3, RZ, R246, 0x800000, RZ, 0xc0, !PT ;  /* 0x00800000f6ff7812 */ /* 0x000fc6000786c0ff */
[----:B------:R-:W2:Y:S04]  /*f2b20*/  LDL.LU.64 R20, [R1+0x4308] ;  /* 0x0043080001147983 */ /* 0x000ea80000300a00 */
[----:B------:R-:W-:Y:S01]  /*f2b30*/  @P6 LOP3.LUT R218, R218, 0x1000, RZ, 0xfc, !PT ;  /* 0x00001000dada6812 */ /* 0x000fe200078efcff */
[----:B------:R-:W2:Y:S01]  /*f2b40*/  LDL.LU.64 R232, [R1+0x4310] ;  /* 0x0043100001e87983 */ /* 0x000ea20000300a00 */
[----:B------:R-:W-:Y:S02]  /*f2b50*/  LOP3.LUT P6, RZ, R246, 0x10000000, RZ, 0xc0, !PT ;  /* 0x10000000f6ff7812 */ /* 0x000fe400078cc0ff */
[----:B------:R-:W-:Y:S01]  /*f2b60*/  LOP3.LUT R218, R218, 0xffffdfff, RZ, 0xc0, !PT ;  /* 0xffffdfffdada7812 */ /* 0x000fe200078ec0ff */
[----:B------:R-:W2:Y:S01]  /*f2b70*/  LDL.LU.64 R6, [R1+0x4318] ;  /* 0x0043180001067983 */ /* 0x000ea20000300a00 */
[----:B------:R-:W-:-:S09]  /*f2b80*/  LOP3.LUT P4, RZ, R246, 0x1000000, RZ, 0xc0, !PT ;  /* 0x01000000f6ff7812 */ /* 0x000fd2000788c0ff */
[----:B------:R-:W-:Y:S02]  /*f2b90*/  @P6 LOP3.LUT R218, R218, 0x2000, RZ, 0xfc, !PT ;  /* 0x00002000dada6812 */ /* 0x000fe400078efcff */
[C---:B------:R-:W-:Y:S02]  /*f2ba0*/  LOP3.LUT P6, RZ, R246.reuse, 0x8000000, RZ, 0xc0, !PT ;  /* 0x08000000f6ff7812 */ /* 0x040fe400078cc0ff */
[----:B------:R-:W-:Y:S02]  /*f2bb0*/  LOP3.LUT P5, RZ, R246, 0x2000000, RZ, 0xc0, !PT ;  /* 0x02000000f6ff7812 */ /* 0x000fe400078ac0ff */
[----:B------:R-:W-:Y:S02]  /*f2bc0*/  LOP3.LUT R218, R218, 0xffffbfff, RZ, 0xc0, !PT ;  /* 0xffffbfffdada7812 */ /* 0x000fe400078ec0ff */
[C---:B------:R-:W-:Y:S02]  /*f2bd0*/  PRMT R0, R28.reuse, 0x7772, RZ ;  /* 0x000077721c007816 */ /* 0x040fe400000000ff */
[----:B------:R-:W-:-:S03]  /*f2be0*/  PRMT R28, R28, 0x7773, RZ ;  /* 0x000077731c1c7816 */ /* 0x000fc600000000ff */
[----:B---3--:R0:W-:Y:S02]  /*f2bf0*/  @P3 STG.E.U8 desc[UR10][R230.64], R0 ;  /* 0x00000000e6003986 */ /* 0x0081e4000c10110a */
[----:B------:R-:W-:Y:S02]  /*f2c00*/  @P6 LOP3.LUT R218, R218, 0x4000, RZ, 0xfc, !PT ;  /* 0x00004000dada6812 */ /* 0x000fe400078efcff */
[----:B------:R-:W-:Y:S01]  /*f2c10*/  LOP3.LUT P6, RZ, R246, 0x4000000, RZ, 0xc0, !PT ;  /* 0x04000000f6ff7812 */ /* 0x000fe200078cc0ff */
[----:B----4-:R1:W-:Y:S01]  /*f2c20*/  @P4 STG.E.U8 desc[UR10][R228.64], R28 ;  /* 0x0000001ce4004986 */ /* 0x0103e2000c10110a */
[----:B0-----:R-:W-:-:S03]  /*f2c30*/  PRMT R0, R25, 0x7770, RZ ;  /* 0x0000777019007816 */ /* 0x001fc600000000ff */
[----:B------:R-:W3:Y:S04]  /*f2c40*/  LDL.LU.64 R230, [R1+0x4320] ;  /* 0x0043200001e67983 */ /* 0x000ee80000300a00 */
[----:B------:R0:W-:Y:S04]  /*f2c50*/  @P5 STG.E.U8 desc[UR10][R4.64], R0 ;  /* 0x0000000004005986 */ /* 0x0001e8000c10110a */
[----:B-1----:R-:W4:Y:S01]  /*f2c60*/  LDL.LU.64 R228, [R1+0x4328] ;  /* 0x0043280001e47983 */ /* 0x002f220000300a00 */
[----:B0-----:R-:W-:-:S03]  /*f2c70*/  PRMT R0, R25, 0x7771, RZ ;  /* 0x0000777119007816 */ /* 0x001fc600000000ff */
[----:B------:R-:W4:Y:S04]  /*f2c80*/  LDL.LU.64 R4, [R1+0x4330] ;  /* 0x0043300001047983 */ /* 0x000f280000300a00 */
[----:B------:R0:W-:Y:S01]  /*f2c90*/  @P6 STG.E.U8 desc[UR10][R226.64], R0 ;  /* 0x00000000e2006986 */ /* 0x0001e2000c10110a */
[C---:B------:R-:W-:Y:S02]  /*f2ca0*/  LOP3.LUT P6, RZ, R218.reuse, 0x4000, RZ, 0xc0, !PT ;  /* 0x00004000daff7812 */ /* 0x040fe400078cc0ff */
[----:B0-----:R-:W-:Y:S01]  /*f2cb0*/  PRMT R0, R25, 0x7772, RZ ;  /* 0x0000777219007816 */ /* 0x001fe200000000ff */
[----:B------:R-:W4:Y:S10]  /*f2cc0*/  LDL.LU.64 R226, [R1+0x4338] ;  /* 0x0043380001e27983 */ /* 0x000f340000300a00 */
[----:B------:R0:W-:Y:S01]  /*f2cd0*/  @P6 STG.E.U8 desc[UR10][R18.64], R0 ;  /* 0x0000000012006986 */ /* 0x0001e2000c10110a */
[----:B------:R-:W-:-:S02]  /*f2ce0*/  LOP3.LUT P6, RZ, R218, 0x2000, RZ, 0xc0, !PT ;  /* 0x00002000daff7812 */ /* 0x000fc400078cc0ff */
[----:B------:R-:W-:Y:S01]  /*f2cf0*/  PRMT R25, R25, 0x7773, RZ ;  /* 0x0000777319197816 */ /* 0x000fe200000000ff */
[----:B0-----:R-:W4:Y:S10]  /*f2d00*/  LDL.LU.64 R18, [R1+0x4340] ;  /* 0x0043400001127983 */ /* 0x001f340000300a00 */
        /* <DEDUP_REMOVED lines=12> */
[----:B------:R-:W-:-:S11]  /*f2dd0*/  PRMT R29, R29, 0x7773, RZ ;  /* 0x000077731d1d7816 */ /* 0x000fd600000000ff */
[----:B------:R-:W-:Y:S01]  /*f2de0*/  @P6 STG.E.U8 desc[UR10][R20.64], R29 ;  /* 0x0000001d14006986 */ /* 0x000fe2000c10110a */
[----:B------:R-:W-:Y:S02]  /*f2df0*/  LOP3.LUT P6, RZ, R218, 0x100, RZ, 0xc0, !PT ;  /* 0x00000100daff7812 */ /* 0x000fe400078cc0ff */
[----:B0-----:R-:W-:Y:S02]  /*f2e00*/  PRMT R0, R26, 0x7770, RZ ;  /* 0x000077701a007816 */ /* 0x001fe400000000ff */
[----:B------:R-:W-:-:S09]  /*f2e10*/  LOP3.LUT P0, RZ, R247, 0x8, RZ, 0xc0, !PT ;  /* 0x00000008f7ff7812 */ /* 0x000fd2000780c0ff */
[----:B------:R0:W-:Y:S01]  /*f2e20*/  @P6 STG.E.U8 desc[UR10][R232.64], R0 ;  /* 0x00000000e8006986 */ /* 0x0001e2000c10110a */
[----:B------:R-:W-:Y:S02]  /*f2e30*/  LOP3.LUT P6, RZ, R218, 0x80, RZ, 0xc0, !PT ;  /* 0x00000080daff7812 */ /* 0x000fe400078cc0ff */
[C---:B------:R-:W-:Y:S02]  /*f2e40*/  LOP3.LUT P1, RZ, R247.reuse, 0x10, RZ, 0xc0, !PT ;  /* 0x00000010f7ff7812 */ /* 0x040fe4000782c0ff */
[----:B------:R-:W-:Y:S02]  /*f2e50*/  LOP3.LUT P2, RZ, R247, 0x20, RZ, 0xc0, !PT ;  /* 0x00000020f7ff7812 */ /* 0x000fe4000784c0ff */
[----:B0-----:R-:W-:-:S07]  /*f2e60*/  PRMT R0, R26, 0x7771, RZ ;  /* 0x000077711a007816 */ /* 0x001fce00000000ff */
[----:B------:R0:W-:Y:S01]  /*f2e70*/  @P6 STG.E.U8 desc[UR10][R6.64], R0 ;  /* 0x0000000006006986 */ /* 0x0001e2000c10110a */
[----:B------:R-:W-:Y:S02]  /*f2e80*/  LOP3.LUT P3, RZ, R247, 0x40, RZ, 0xc0, !PT ;  /* 0x00000040f7ff7812 */ /* 0x000fe4000786c0ff */
[C---:B0-----:R-:W-:Y:S02]  /*f2e90*/  PRMT R0, R26.reuse, 0x7772, RZ ;  /* 0x000077721a007816 */ /* 0x041fe400000000ff */
[----:B------:R-:W-:-:S03]  /*f2ea0*/  PRMT R26, R26, 0x7773, RZ ;  /* 0x000077731a1a7816 */ /* 0x000fc600000000ff */
[----:B---3--:R0:W-:Y:S01]  /*f2eb0*/  @P0 STG.E.U8 desc[UR10][R230.64], R0 ;  /* 0x00000000e6000986 */ /* 0x0081e2000c10110a */
[C---:B------:R-:W-:Y:S02]  /*f2ec0*/  LOP3.LUT P4, RZ, R247.reuse, 0x80, RZ, 0xc0, !PT ;  /* 0x00000080f7ff7812 */ /* 0x040fe4000788c0ff */
[----:B------:R-:W-:Y:S01]  /*f2ed0*/  LOP3.LUT P5, RZ, R247, 0x100, RZ, 0xc0, !PT ;  /* 0x00000100f7ff7812 */ /* 0x000fe200078ac0ff */
[----:B----4-:R-:W-:Y:S01]  /*f2ee0*/  @P1 STG.E.U8 desc[UR10][R228.64], R26 ;  /* 0x0000001ae4001986 */ /* 0x010fe2000c10110a */
[----:B0-----:R-:W-:-:S05]  /*f2ef0*/  PRMT R0, R30, 0x7770, RZ ;  /* 0x000077701e007816 */ /* 0x001fca00000000ff */
[----:B------:R0:W-:Y:S02]  /*f2f00*/  @P2 STG.E.U8 desc[UR10][R4.64], R0 ;  /* 0x0000000004002986 */ /* 0x0001e4000c10110a */
[----:B0-----:R-:W-:-:S05]  /*f2f10*/  PRMT R0, R30, 0x7771, RZ ;  /* 0x000077711e007816 */ /* 0x001fca00000000ff */
[----:B------:R0:W-:Y:S02]  /*f2f20*/  @P3 STG.E.U8 desc[UR10][R226.64], R0 ;  /* 0x00000000e2003986 */ /* 0x0001e4000c10110a */
[C---:B0-----:R-:W-:Y:S02]  /*f2f30*/  PRMT R0, R30.reuse, 0x7772, RZ ;  /* 0x000077721e007816 */ /* 0x041fe400000000ff */
[----:B------:R-:W-:-:S03]  /*f2f40*/  PRMT R30, R30, 0x7773, RZ ;  /* 0x000077731e1e7816 */ /* 0x000fc600000000ff */
[----:B------:R-:W-:Y:S04]  /*f2f50*/  @P4 STG.E.U8 desc[UR10][R18.64], R0 ;  /* 0x0000000012004986 */ /* 0x000fe8000c10110a */
        /* <DEDUP_REMOVED lines=27> */
[----:B------:R-:W2:Y:S01]  /*f3110*/  LDL.LU.64 R236, [R1+0x4390] ;  /* 0x0043900001ec7983 */ /* 0x000ea20000300a00 */
[C---:B------:R-:W-:Y:S02]  /*f3120*/  LOP3.LUT P6, RZ, R247.reuse, 0x10000, RZ, 0xc0, !PT ;  /* 0x00010000f7ff7812 */ /* 0x040fe400078cc0ff */
[----:B------:R-:W-:Y:S01]  /*f3130*/  LOP3.LUT R218, R218, 0xffffffef, RZ, 0xc0, !PT ;  /* 0xffffffefdada7812 */ /* 0x000fe200078ec0ff */
[----:B------:R-:W2:Y:S04]  /*f3140*/  LDL.LU.64 R234, [R1+0x4398] ;  /* 0x0043980001ea7983 */ /* 0x000ea80000300a00 */
[----:B------:R-:W2:Y:S01]  /*f3150*/  LDL.LU.64 R20, [R1+0x43a0] ;  /* 0x0043a00001147983 */ /* 0x000ea20000300a00 */
[C---:B------:R-:W-:Y:S02]  /*f3160*/  LOP3.LUT P3, RZ, R247.reuse, 0x400, RZ, 0xc0, !PT ;  /* 0x00000400f7ff7812 */ /* 0x040fe4000786c0ff */
[----:B------:R-:W-:Y:S01]  /*f3170*/  LOP3.LUT P4, RZ, R247, 0x800, RZ, 0xc0, !PT ;  /* 0x00000800f7ff7812 */ /* 0x000fe2000788c0ff */
[----:B------:R-:W2:Y:S02]  /*f3180*/  LDL.LU.64 R232, [R1+0x43a8] ;  /* 0x0043a80001e87983 */ /* 0x000ea40000300a00 */
[----:B------:R-:W-:-:S02]  /*f3190*/  @P6 LOP3.LUT R218, R218, 0x10, RZ, 0xfc, !PT ;  /* 0x00000010dada6812 */ /* 0x000fc400078efcff */
[----:B------:R-:W-:Y:S01]  /*f31a0*/  LOP3.LUT P6, RZ, R247, 0x8000, RZ, 0xc0, !PT ;  /* 0x00008000f7ff7812 */ /* 0x000fe200078cc0ff */
[----:B------:R-:W2:Y:S01]  /*f31b0*/  LDL.LU.64 R6, [R1+0x43b0] ;  /* 0x0043b00001067983 */ /* 0x000ea20000300a00 */
[----:B------:R-:W-:-:S11]  /*f31c0*/  LOP3.LUT R218, R218, 0xffffffdf, RZ, 0xc0, !PT ;  /* 0xffffffdfdada7812 */ /* 0x000fd600078ec0ff */
[----:B------:R-:W-:Y:S02]  /*f31d0*/  @P6 LOP3.LUT R218, R218, 0x20, RZ, 0xfc, !PT ;  /* 0x00000020dada6812 */ /* 0x000fe400078efcff */
[----:B------:R-:W-:Y:S02]  /*f31e0*/  LOP3.LUT P6, RZ, R247, 0x4000, RZ, 0xc0, !PT ;  /* 0x00004000f7ff7812 */ /* 0x000fe400078cc0ff */
[----:B------:R-:W-:Y:S02]  /*f31f0*/  LOP3.LUT R218, R218, 0xffffffbf, RZ, 0xc0, !PT ;  /* 0xffffffbfdada7812 */ /* 0x000fe400078ec0ff */
[----:B------:R-:W-:Y:S02]  /*f3200*/  PRMT R0, R27, 0x7771, RZ ;  /* 0x000077711b007816 */ /* 0x000fe400000000ff */
[----:B------:R-:W-:-:S03]  /*f3210*/  LOP3.LUT P5, RZ, R247, 0x1000, RZ, 0xc0, !PT ;  /* 0x00001000f7ff7812 */ /* 0x000fc600078ac0ff */
[----:B---3--:R0:W-:Y:S04]  /*f3220*/  @P3 STG.E.U8 desc[UR10][R230.64], R0 ;  /* 0x00000000e6003986 */ /* 0x0081e8000c10110a */
[----:B------:R-:W-:Y:S02]  /*f3230*/  @P6 LOP3.LUT R218, R218, 0x40, RZ, 0xfc, !PT ;  /* 0x00000040dada6812 */ /* 0x000fe400078efcff */
[----:B------:R-:W-:Y:S02]  /*f3240*/  LOP3.LUT P6, RZ, R247, 0x2000, RZ, 0xc0, !PT ;  /* 0x00002000f7ff7812 */ /* 0x000fe400078cc0ff */
[C---:B0-----:R-:W-:Y:S01]  /*f3250*/  PRMT R0, R27.reuse, 0x7772, RZ ;  /* 0x000077721b007816 */ /* 0x041fe200000000ff */
[----:B------:R-:W3:Y:S01]  /*f3260*/  LDL.LU.64 R230, [R1+0x43b8] ;  /* 0x0043b80001e67983 */ /* 0x000ee20000300a00 */
[----:B------:R-:W-:-:S03]  /*f3270*/  PRMT R27, R27, 0x7773, RZ ;  /* 0x000077731b1b7816 */ /* 0x000fc600000000ff */
[----:B----4-:R0:W-:Y:S04]  /*f3280*/  @P4 STG.E.U8 desc[UR10][R228.64], R0 ;  /* 0x00000000e4004986 */ /* 0x0101e8000c10110a */
[----:B------:R1:W-:Y:S01]  /*f3290*/  @P5 STG.E.U8 desc[UR10][R4.64], R27 ;  /* 0x0000001b04005986 */ /* 0x0003e2000c10110a */
[----:B0-----:R-:W-:-:S03]  /*f32a0*/  PRMT R0, R31, 0x7770, RZ ;  /* 0x000077701f007816 */ /* 0x001fc600000000ff */
[----:B------:R-:W4:Y:S04]  /*f32b0*/  LDL.LU.64 R228, [R1+0x43c0] ;  /* 0x0043c00001e47983 */ /* 0x000f280000300a00 */
[----:B------:R0:W-:Y:S01]  /*f32c0*/  @P6 STG.E.U8 desc[UR10][R226.64], R0 ;  /* 0x00000000e2006986 */ /* 0x0001e2000c10110a */
[----:B------:R-:W-:-:S03]  /*f32d0*/  LOP3.LUT P6, RZ, R218, 0x40, RZ, 0xc0, !PT ;  /* 0x00000040daff7812 */ /* 0x000fc600078cc0ff */
[----:B-1----:R-:W4:Y:S01]  /*f32e0*/  LDL.LU.64 R4, [R1+0x43c8] ;  /* 0x0043c80001047983 */ /* 0x002f220000300a00 */
        /* <DEDUP_REMOVED lines=10> */
[----:B------:R-:W-:-:S09]  /*f3390*/  PRMT R0, R32, 0x7770, RZ ;  /* 0x0000777020007816 */ /* 0x000fd200000000ff */
[----:B------:R-:W-:Y:S01]  /*f33a0*/  @P6 STG.E.U8 desc[UR10][R238.64], R31 ;  /* 0x0000001fee006986 */ /* 0x000fe2000c10110a */
[----:B------:R-:W-:-:S13]  /*f33b0*/  LOP3.LUT P6, RZ, R218, 0x8, RZ, 0xc0, !PT ;  /* 0x00000008daff7812 */ /* 0x000fda00078cc0ff */
        /* <DEDUP_REMOVED lines=8> */
[----:B------:R-:W-:Y:S02]  /*f3440*/  PRMT R32, R32, 0x7773, RZ ;  /* 0x0000777320207816 */ /* 0x000fe400000000ff */
[----:B------:R-:W-:-:S09]  /*f3450*/  LOP3.LUT P0, RZ, R247, 0x400000, RZ, 0xc0, !PT ;  /* 0x00400000f7ff7812 */ /* 0x000fd2000780c0ff */
[----:B------:R-:W-:Y:S01]  /*f3460*/  @P6 STG.E.U8 desc[UR10][R232.64], R32 ;  /* 0x00000020e8006986 */ /* 0x000fe2000c10110a */
[----:B------:R-:W-:Y:S02]  /*f3470*/  LOP3.LUT P6, RZ, R219, 0x80000000, RZ, 0xc0, !PT ;  /* 0x80000000dbff7812 */ /* 0x000fe400078cc0ff */
[----:B0-----:R-:W-:Y:S02]  /*f3480*/  PRMT R0, R36, 0x7770, RZ ;  /* 0x0000777024007816 */ /* 0x001fe400000000ff */
[C---:B------:R-:W-:Y:S02]  /*f3490*/  LOP3.LUT P1, RZ, R247.reuse, 0x800000, RZ, 0xc0, !PT ;  /* 0x00800000f7ff7812 */ /* 0x040fe4000782c0ff */
[C---:B------:R-:W-:Y:S02]  /*f34a0*/  LOP3.LUT P2, RZ, R247.reuse, 0x1000000, RZ, 0xc0, !PT ;  /* 0x01000000f7ff7812 */ /* 0x040fe4000784c0ff */
[----:B------:R-:W-:-:S05]  /*f34b0*/  LOP3.LUT P3, RZ, R247, 0x2000000, RZ, 0xc0, !PT ;  /* 0x02000000f7ff7812 */ /* 0x000fca000786c0ff */
[----:B------:R0:W-:Y:S01]  /*f34c0*/  @P6 STG.E.U8 desc[UR10][R6.64], R0 ;  /* 0x0000000006006986 */ /* 0x0001e2000c10110a */
[----:B------:R-:W-:Y:S02]  /*f34d0*/  LOP3.LUT P4, RZ, R247, 0x4000000, RZ, 0xc0, !PT ;  /* 0x04000000f7ff7812 */ /* 0x000fe4000788c0ff */
[----:B0-----:R-:W-:-:S05]  /*f34e0*/  PRMT R0, R36, 0x7771, RZ ;  /* 0x0000777124007816 */ /* 0x001fca00000000ff */
[----:B---3--:R0:W-:Y:S01]  /*f34f0*/  @P0 STG.E.U8 desc[UR10][R230.64], R0 ;  /* 0x00000000e6000986 */ /* 0x0081e2000c10110a */
[----:B------:R-:W-:Y:S02]  /*f3500*/  LOP3.LUT P5, RZ, R247, 0x8000000, RZ, 0xc0, !PT ;  /* 0x08000000f7ff7812 */ /* 0x000fe400078ac0ff */
[C---:B0-----:R-:W-:Y:S02]  /*f3510*/  PRMT R0, R36.reuse, 0x7772, RZ ;  /* 0x0000777224007816 */ /* 0x041fe400000000ff */
[----:B------:R-:W-:-:S03]  /*f3520*/  PRMT R36, R36, 0x7773, RZ ;  /* 0x0000777324247816 */ /* 0x000fc600000000ff */
[----:B----4-:R0:W-:Y:S04]  /*f3530*/  @P1 STG.E.U8 desc[UR10][R228.64], R0 ;  /* 0x00000000e4001986 */ /* 0x0101e8000c10110a */
[----:B------:R-:W-:Y:S01]  /*f3540*/  @P2 STG.E.U8 desc[UR10][R4.64], R36 ;  /* 0x0000002404002986 */ /* 0x000fe2000c10110a */
        /* <DEDUP_REMOVED lines=53> */
[----:B------:R-:W3:Y:S04]  /*f38a0*/  LDL.LU.64 R230, [R1+0x4450] ;  /* 0x0044500001e67983 */ /* 0x000ee80000300a00 */
[----:B----4-:R0:W-:Y:S02]  /*f38b0*/  @P4 STG.E.U8 desc[UR10][R228.64], R0 ;  /* 0x00000000e4004986 */ /* 0x0101e4000c10110a */
[----:B0-----:R-:W-:-:S02]  /*f38c0*/  PRMT R0, R37, 0x7772, RZ ;  /* 0x0000777225007816 */ /* 0x001fc400000000ff */
[----:B------:R-:W4:Y:S01]  /*f38d0*/  LDL.LU.64 R228, [R1+0x4458] ;  /* 0x0044580001e47983 */ /* 0x000f220000300a00 */
[----:B------:R-:W-:-:S03]  /*f38e0*/  PRMT R37, R37, 0x7773, RZ ;  /* 0x0000777325257816 */ /* 0x000fc600000000ff */
[----:B------:R0:W-:Y:S04]  /*f38f0*/  @P5 STG.E.U8 desc[UR10][R4.64], R0 ;  /* 0x0000000004005986 */ /* 0x0001e8000c10110a */
[----:B------:R1:W-:Y:S01]  /*f3900*/  @P6 STG.E.U8 desc[UR10][R226.64], R37 ;  /* 0x00000025e2006986 */ /* 0x0003e2000c10110a */
[C---:B------:R-:W-:Y:S02]  /*f3910*/  LOP3.LUT P6, RZ, R219.reuse, 0x40000000, RZ, 0xc0, !PT ;  /* 0x40000000dbff7812 */ /* 0x040fe400078cc0ff */
[----:B0-----:R-:W-:Y:S01]  /*f3920*/  PRMT R0, R34, 0x7770, RZ ;  /* 0x0000777022007816 */ /* 0x001fe200000000ff */
[----:B------:R-:W4:Y:S04]  /*f3930*/  LDL.LU.64 R4, [R1+0x4460] ;  /* 0x0044600001047983 */ /* 0x000f280000300a00 */
[----:B-1----:R-:W4:Y:S06]  /*f3940*/  LDL.LU.64 R226, [R1+0x4468] ;  /* 0x0044680001e27983 */ /* 0x002f2c0000300a00 */
[----:B------:R0:W-:Y:S01]  /*f3950*/  @P6 STG.E.U8 desc[UR10][R18.64], R0 ;  /* 0x0000000012006986 */ /* 0x0001e2000c10110a */
[----:B------:R-:W-:-:S03]  /*f3960*/  LOP3.LUT P6, RZ, R219, 0x20000000, RZ, 0xc0, !PT ;  /* 0x20000000dbff7812 */ /* 0x000fc600078cc0ff */
[----:B0-----:R-:W4:Y:S01]  /*f3970*/  LDL.LU.64 R18, [R1+0x4470] ;  /* 0x0044700001127983 */ /* 0x001f220000300a00 */
[----:B------:R-:W-:-:S09]  /*f3980*/  PRMT R0, R34, 0x7771, RZ ;  /* 0x0000777122007816 */ /* 0x000fd200000000ff */
[----:B--2---:R0:W-:Y:S04]  /*f3990*/  @P6 STG.E.U8 desc[UR10][R16.64], R0 ;  /* 0x0000000010006986 */ /* 0x0041e8000c10110a */
[----:B0-----:R-:W2:Y:S01]  /*f39a0*/  LDL.LU.64 R16, [R1+0x4478] ;  /* 0x0044780001107983 */ /* 0x001ea20000300a00 */
[----:B------:R-:W-:Y:S02]  /*f39b0*/  LOP3.LUT P6, RZ, R219, 0x10000000, RZ, 0xc0, !PT ;  /* 0x10000000dbff7812 */ /* 0x000fe400078cc0ff */
[C---:B------:R-:W-:Y:S02]  /*f39c0*/  PRMT R0, R34.reuse, 0x7772, RZ ;  /* 0x0000777222007816 */ /* 0x040fe400000000ff */
[----:B------:R-:W-:-:S09]  /*f39d0*/  PRMT R34, R34, 0x7773, RZ ;  /* 0x0000777322227816 */ /* 0x000fd200000000ff */
[----:B------:R0:W-:Y:S01]  /*f39e0*/  @P6 STG.E.U8 desc[UR10][R238.64], R0 ;  /* 0x00000000ee006986 */ /* 0x0001e2000c10110a */
[----:B------:R-:W-:-:S13]  /*f39f0*/  LOP3.LUT P6, RZ, R219, 0x8000000, RZ, 0xc0, !PT ;  /* 0x08000000dbff7812 */ /* 0x000fda00078cc0ff */
[----:B------:R-:W-:Y:S01]  /*f3a00*/  @P6 STG.E.U8 desc[UR10][R236.64], R34 ;  /* 0x00000022ec006986 */ /* 0x000fe2000c10110a */
        /* <DEDUP_REMOVED lines=11> */
[----:B------:R-:W-:Y:S02]  /*f3ac0*/  LOP3.LUT P1, RZ, R248, 0x400, RZ, 0xc0, !PT ;  /* 0x00000400f8ff7812 */ /* 0x000fe4000782c0ff */
[----:B------:R-:W-:Y:S02]  /*f3ad0*/  PRMT R38, R38, 0x7773, RZ ;  /* 0x0000777326267816 */ /* 0x000fe400000000ff */
[----:B------:R-:W-:Y:S02]  /*f3ae0*/  LOP3.LUT P2, RZ, R248, 0x800, RZ, 0xc0, !PT ;  /* 0x00000800f8ff7812 */ /* 0x000fe4000784c0ff */
[----:B0-----:R-:W-:-:S05]  /*f3af0*/  PRMT R0, R35, 0x7770, RZ ;  /* 0x0000777023007816 */ /* 0x001fca00000000ff */
[----:B------:R-:W-:Y:S04]  /*f3b00*/  @P6 STG.E.U8 desc[UR10][R6.64], R38 ;  /* 0x0000002606006986 */ /* 0x000fe8000c10110a */
[----:B---3--:R0:W-:Y:S01]  /*f3b10*/  @P0 STG.E.U8 desc[UR10][R230.64], R0 ;  /* 0x00000000e6000986 */ /* 0x0081e2000c10110a */
[C---:B------:R-:W-:Y:S02]  /*f3b20*/  LOP3.LUT P3, RZ, R248.reuse, 0x1000, RZ, 0xc0, !PT ;  /* 0x00001000f8ff7812 */ /* 0x040fe4000786c0ff */
[----:B------:R-:W-:Y:S02]  /*f3b30*/  LOP3.LUT P4, RZ, R248, 0x2000, RZ, 0xc0, !PT ;  /* 0x00002000f8ff7812 */ /* 0x000fe4000788c0ff */
[----:B0-----:R-:W-:-:S05]  /*f3b40*/  PRMT R0, R35, 0x7771, RZ ;  /* 0x0000777123007816 */ /* 0x001fca00000000ff */
[----:B----4-:R0:W-:Y:S01]  /*f3b50*/  @P1 STG.E.U8 desc[UR10][R228.64], R0 ;  /* 0x00000000e4001986 */ /* 0x0101e2000c10110a */
[----:B------:R-:W-:Y:S02]  /*f3b60*/  LOP3.LUT P5, RZ, R248, 0x4000, RZ, 0xc0, !PT ;  /* 0x00004000f8ff7812 */ /* 0x000fe400078ac0ff */
[C---:B0-----:R-:W-:Y:S02]  /*f3b70*/  PRMT R0, R35.reuse, 0x7772, RZ ;  /* 0x0000777223007816 */ /* 0x041fe400000000ff */
[----:B------:R-:W-:-:S03]  /*f3b80*/  PRMT R35, R35, 0x7773, RZ ;  /* 0x0000777323237816 */ /* 0x000fc600000000ff */
[----:B------:R0:W-:Y:S04]  /*f3b90*/  @P2 STG.E.U8 desc[UR10][R4.64], R0 ;  /* 0x0000000004002986 */ /* 0x0001e8000c10110a */
[----:B------:R-:W-:Y:S01]  /*f3ba0*/  @P3 STG.E.U8 desc[UR10][R226.64], R35 ;  /* 0x00000023e2003986 */ /* 0x000fe2000c10110a */
        /* <DEDUP_REMOVED lines=41> */
[----:B------:R-:W-:Y:S01]  /*f3e40*/  LOP3.LUT R219, R219, 0xffdfffff, RZ, 0xc0, !PT ;  /* 0xffdfffffdbdb7812 */ /* 0x000fe200078ec0ff */
[----:B------:R-:W2:Y:S01]  /*f3e50*/  LDL.LU.64 R6, [R1+0x44e0] ;  /* 0x0044e00001067983 */ /* 0x000ea20000300a00 */
[----:B------:R-:W-:-:S09]  /*f3e60*/  LOP3.LUT P5, RZ, R248, 0x40000, RZ, 0xc0, !PT ;  /* 0x00040000f8ff7812 */ /* 0x000fd200078ac0ff */
[----:B------:R-:W-:Y:S02]  /*f3e70*/  @P6 LOP3.LUT R219, R219, 0x200000, RZ, 0xfc, !PT ;  /* 0x00200000dbdb6812 */ /* 0x000fe400078efcff */
[----:B------:R-:W-:Y:S02]  /*f3e80*/  LOP3.LUT P6, RZ, R248, 0x100000, RZ, 0xc0, !PT ;  /* 0x00100000f8ff7812 */ /* 0x000fe400078cc0ff */
[----:B------:R-:W-:Y:S02]  /*f3e90*/  LOP3.LUT R219, R219, 0xffbfffff, RZ, 0xc0, !PT ;  /* 0xffbfffffdbdb7812 */ /* 0x000fe400078ec0ff */
[----:B------:R-:W-:Y:S02]  /*f3ea0*/  PRMT R39, R39, 0x7773, RZ ;  /* 0x0000777327277816 */ /* 0x000fe400000000ff */
[----:B------:R-:W-:-:S03]  /*f3eb0*/  PRMT R0, R40, 0x7770, RZ ;  /* 0x0000777028007816 */ /* 0x000fc600000000ff */
[----:B---3--:R0:W-:Y:S04]  /*f3ec0*/  @P3 STG.E.U8 desc[UR10][R230.64], R39 ;  /* 0x00000027e6003986 */ /* 0x0081e8000c10110a */
[----:B------:R-:W-:Y:S01]  /*f3ed0*/  @P6 LOP3.LUT R219, R219, 0x400000, RZ, 0xfc, !PT ;  /* 0x00400000dbdb6812 */ /* 0x000fe200078efcff */
[----:B----4-:R1:W-:Y:S01]  /*f3ee0*/  @P4 STG.E.U8 desc[UR10][R228.64], R0 ;  /* 0x00000000e4004986 */ /* 0x0103e2000c10110a */
[----:B------:R-:W-:-:S03]  /*f3ef0*/  LOP3.LUT P6, RZ, R248, 0x80000, RZ, 0xc0, !PT ;  /* 0x00080000f8ff7812 */ /* 0x000fc600078cc0ff */
[----:B0-----:R-:W3:Y:S01]  /*f3f00*/  LDL.LU.64 R230, [R1+0x44e8] ;  /* 0x0044e80001e67983 */ /* 0x001ee20000300a00 */
[----:B-1----:R-:W-:-:S03]  /*f3f10*/  PRMT R0, R40, 0x7771, RZ ;  /* 0x0000777128007816 */ /* 0x002fc600000000ff */
[----:B------:R-:W4:Y:S04]  /*f3f20*/  LDL.LU.64 R228, [R1+0x44f0] ;  /* 0x0044f00001e47983 */ /* 0x000f280000300a00 */
[----:B------:R0:W-:Y:S02]  /*f3f30*/  @P5 STG.E.U8 desc[UR10][R4.64], R0 ;  /* 0x0000000004005986 */ /* 0x0001e4000c10110a */
[----:B0-----:R-:W-:Y:S02]  /*f3f40*/  PRMT R0, R40, 0x7772, RZ ;  /* 0x0000777228007816 */ /* 0x001fe400000000ff */
[----:B------:R-:W4:Y:S04]  /*f3f50*/  LDL.LU.64 R4, [R1+0x44f8] ;  /* 0x0044f80001047983 */ /* 0x000f280000300a00 */
[----:B------:R0:W-:Y:S01]  /*f3f60*/  @P6 STG.E.U8 desc[UR10][R226.64], R0 ;  /* 0x00000000e2006986 */ /* 0x0001e2000c10110a */
[----:B------:R-:W-:-:S02]  /*f3f70*/  LOP3.LUT P6, RZ, R219, 0x400000, RZ, 0xc0, !PT ;  /* 0x00400000dbff7812 */ /* 0x000fc400078cc0ff */
[----:B------:R-:W-:Y:S01]  /*f3f80*/  PRMT R40, R40, 0x7773, RZ ;  /* 0x0000777328287816 */ /* 0x000fe200000000ff */
[----:B0-----:R-:W4:Y:S10]  /*f3f90*/  LDL.LU.64 R226, [R1+0x4500] ;  /* 0x0045000001e27983 */ /* 0x001f340000300a00 */
        /* <DEDUP_REMOVED lines=25> */
[C---:B0-----:R-:W-:Y:S02]  /*f4130*/  PRMT R0, R41.reuse, 0x7772, RZ ;  /* 0x0000777229007816 */ /* 0x041fe400000000ff */
[----:B------:R-:W-:-:S03]  /*f4140*/  PRMT R41, R41, 0x7773, RZ ;  /* 0x0000777329297816 */ /* 0x000fc600000000ff */
[----:B------:R0:W-:Y:S01]  /*f4150*/  @P6 STG.E.U8 desc[UR10][R6.64], R0 ;  /* 0x0000000006006986 */ /* 0x0001e2000c10110a */
[----:B------:R-:W-:-:S03]  /*f4160*/  LOP3.LUT P3, RZ, R248, 0x80000000, RZ, 0xc0, !PT ;  /* 0x80000000f8ff7812 */ /* 0x000fc6000786c0ff */
[----:B---3--:R-:W-:Y:S01]  /*f4170*/  @P0 STG.E.U8 desc[UR10][R230.64], R41 ;  /* 0x00000029e6000986 */ /* 0x008fe2000c10110a */
[----:B0-----:R-:W-:-:S05]  /*f4180*/  PRMT R0, R45, 0x7770, RZ ;  /* 0x000077702d007816 */ /* 0x001fca00000000ff */
[----:B----4-:R0:W-:Y:S01]  /*f4190*/  @P1 STG.E.U8 desc[UR10][R228.64], R0 ;  /* 0x00000000e4001986 */ /* 0x0101e2000c10110a */
[C---:B------:R-:W-:Y:S02]  /*f41a0*/  LOP3.LUT P4, RZ, R20.reuse, 0x1, RZ, 0xc0, !PT ;  /* 0x0000000114ff7812 */ /* 0x040fe4000788c0ff */
        /* <DEDUP_REMOVED lines=43> */
[C---:B------:R-:W-:Y:S02]  /*f4460*/  LOP3.LUT P6, RZ, R20.reuse, 0x100, RZ, 0xc0, !PT ;  /* 0x0000010014ff7812 */ /* 0x040fe400078cc0ff */
        /* <DEDUP_REMOVED lines=30> */
[----:B------:R-:W-:Y:S01]  /*f4650*/  PRMT R0, R43, 0x7770, RZ ;  /* 0x000077702b007816 */ /* 0x000fe200000000ff */
[----:B------:R-:W2:Y:S10]  /*f4660*/  LDL.LU R15, [R1+0x1604] ;  /* 0x00160400010f7983 */ /* 0x000eb40000300800 */
        /* <DEDUP_REMOVED lines=66> */
[----:B------:R-:W-:-:S11]  /*f4a90*/  LOP3.LUT R219, R219, 0xffffffdf, RZ, 0xc0, !PT ;  /* 0xffffffdfdbdb7812 */ /* 0x000fd600078ec0ff */
[----:B------:R-:W-:Y:S02]  /*f4aa0*/  @P6 LOP3.LUT R219, R219, 0x20, RZ, 0xfc, !PT ;  /* 0x00000020dbdb6812 */ /* 0x000fe400078efcff */
[C---:B------:R-:W-:Y:S02]  /*f4ab0*/  LOP3.LUT P6, RZ, R20.reuse, 0x4000000, RZ, 0xc0, !PT ;  /* 0x0400000014ff7812 */ /* 0x040fe400078cc0ff */
[----:B------:R-:W-:Y:S02]  /*f4ac0*/  LOP3.LUT R219, R219, 0xffffffbf, RZ, 0xc0, !PT ;  /* 0xffffffbfdbdb7812 */ /* 0x000fe400078ec0ff */
[C---:B------:R-:W-:Y:S02]  /*f4ad0*/  LOP3.LUT P3, RZ, R20.reuse, 0x400000, RZ, 0xc0, !PT ;  /* 0x0040000014ff7812 */ /* 0x040fe4000786c0ff */
[C---:B------:R-:W-:Y:S02]  /*f4ae0*/  LOP3.LUT P4, RZ, R20.reuse, 0x800000, RZ, 0xc0, !PT ;  /* 0x0080000014ff7812 */ /* 0x040fe4000788c0ff */
[----:B------:R-:W-:-:S05]  /*f4af0*/  LOP3.LUT P5, RZ, R20, 0x1000000, RZ, 0xc0, !PT ;  /* 0x0100000014ff7812 */ /* 0x000fca00078ac0ff */
[----:B------:R-:W-:Y:S02]  /*f4b00*/  @P6 LOP3.LUT R219, R219, 0x40, RZ, 0xfc, !PT ;  /* 0x00000040dbdb6812 */ /* 0x000fe400078efcff */
[----:B------:R-:W-:Y:S02]  /*f4b10*/  LOP3.LUT P6, RZ, R20, 0x2000000, RZ, 0xc0, !PT ;  /* 0x0200000014ff7812 */ /* 0x000fe400078cc0ff */
[----:B------:R-:W2:Y:S01]  /*f4b20*/  LDL.LU.64 R20, [R1+0x4600] ;  /* 0x0046000001147983 */ /* 0x000ea20000300a00 */
[----:B------:R-:W-:-:S03]  /*f4b30*/  PRMT R0, R52, 0x7771, RZ ;  /* 0x0000777134007816 */ /* 0x000fc600000000ff */
[----:B------:R-:W2:Y:S04]  /*f4b40*/  LDL.LU.64 R232, [R1+0x4608] ;  /* 0x0046080001e87983 */ /* 0x000ea80000300a00 */
[----:B---3--:R0:W-:Y:S04]  /*f4b50*/  @P3 STG.E.U8 desc[UR10][R230.64], R0 ;  /* 0x00000000e6003986 */ /* 0x0081e8000c10110a */
[----:B------:R-:W3:Y:S01]  /*f4b60*/  LDL.LU.64 R6, [R1+0x4610] ;  /* 0x0046100001067983 */ /* 0x000ee20000300a00 */
[----:B0-----:R-:W-:-:S03]  /*f4b70*/  PRMT R0, R52, 0x7772, RZ ;  /* 0x0000777234007816 */ /* 0x001fc600000000ff */
        /* <DEDUP_REMOVED lines=38> */
[----:B---3--:R0:W-:Y:S01]  /*f4de0*/  @P6 STG.E.U8 desc[UR10][R6.64], R0 ;  /* 0x0000000006006986 */ /* 0x0081e2000c10110a */
[----:B------:R-:W-:Y:S02]  /*f4df0*/  LOP3.LUT P4, RZ, R15, 0x40, RZ, 0xc0, !PT ;  /* 0x000000400fff7812 */ /* 0x000fe4000788c0ff */
[----:B0-----:R-:W-:-:S05]  /*f4e00*/  PRMT R0, R50, 0x7771, RZ ;  /* 0x0000777132007816 */ /* 0x001fca00000000ff */
[----:B------:R0:W-:Y:S01]  /*f4e10*/  @P0 STG.E.U8 desc[UR10][R230.64], R0 ;  /* 0x00000000e6000986 */ /* 0x0001e2000c10110a */
        /* <DEDUP_REMOVED lines=79> */
[----:B------:R-:W-:Y:S02]  /*f5310*/  LOP3.LUT P6, RZ, R220, 0x8000000, RZ, 0xc0, !PT ;  /* 0x08000000dcff7812 */ /* 0x000fe400078cc0ff */
[----:B0-----:R-:W-:Y:S01]  /*f5320*/  PRMT R0, R56, 0x7770, RZ ;  /* 0x0000777038007816 */ /* 0x001fe200000000ff */
[----:B------:R-:W2:Y:S10]  /*f5330*/  LDL.LU R20, [R1+0x1608] ;  /* 0x0016080001147983 */ /* 0x000eb40000300800 */
[----:B------:R-:W-:Y:S01]  /*f5340*/  @P6 STG.E.U8 desc[UR10][R238.64], R55 ;  /* 0x00000037ee006986 */ /* 0x000fe2000c10110a */
[----:B------:R-:W-:-:S13]  /*f5350*/  LOP3.LUT P6, RZ, R220, 0x4000000, RZ, 0xc0, !PT ;  /* 0x04000000dcff7812 */ /* 0x000fda00078cc0ff */
        /* <DEDUP_REMOVED lines=9> */
[C---:B------:R-:W-:Y:S02]  /*f53f0*/  LOP3.LUT P1, RZ, R15.reuse, 0x400000, RZ, 0xc0, !PT ;  /* 0x004000000fff7812 */ /* 0x040fe4000782c0ff */
        /* <DEDUP_REMOVED lines=142> */
[----:B0-----:R-:W2:Y:S06]  /*f5ce0*/  LDL.LU.64 R16, [R1+0x2ff0] ;  /* 0x002ff00001107983 */ /* 0x001eac0000300a00 */
        /* <DEDUP_REMOVED lines=14> */
[----:B------:R-:W-:Y:S02]  /*f5dd0*/  PRMT R63, R63, 0x7773, RZ ;  /* 0x000077733f3f7816 */ /* 0x000fe400000000ff */
[----:B------:R-:W-:Y:S01]  /*f5de0*/  LOP3.LUT R220, R220, 0xffffbfff, RZ, 0xc0, !PT ;  /* 0xffffbfffdcdc7812 */ /* 0x000fe200078ec0ff */
[----:B---3--:R0:W-:Y:S01]  /*f5df0*/  @P3 STG.E.U8 desc[UR10][R230.64], R0 ;  /* 0x00000000e6003986 */ /* 0x0081e2000c10110a */
[C---:B------:R-:W-:Y:S02]  /*f5e00*/  LOP3.LUT P5, RZ, R20.reuse, 0x20000, RZ, 0xc0, !PT ;  /* 0x0002000014ff7812 */ /* 0x040fe400078ac0ff */
[C---:B------:R-:W-:Y:S01]  /*f5e10*/  LOP3.LUT P0, RZ, R20.reuse, 0x8000000, RZ, 0xc0, !PT ;  /* 0x0800000014ff7812 */ /* 0x040fe2000780c0ff */
[----:B----4-:R-:W-:Y:S01]  /*f5e20*/  @P4 STG.E.U8 desc[UR10][R228.64], R63 ;  /* 0x0000003fe4004986 */ /* 0x010fe2000c10110a */
[----:B------:R-:W-:-:S02]  /*f5e30*/  LOP3.LUT P1, RZ, R20, 0x10000000, RZ, 0xc0, !PT ;  /* 0x1000000014ff7812 */ /* 0x000fc4000782c0ff */
[----:B------:R-:W-:Y:S02]  /*f5e40*/  LOP3.LUT P2, RZ, R20, 0x20000000, RZ, 0xc0, !PT ;  /* 0x2000000014ff7812 */ /* 0x000fe4000784c0ff */
[----:B------:R-:W-:Y:S02]  /*f5e50*/  @P6 LOP3.LUT R220, R220, 0x4000, RZ, 0xfc, !PT ;  /* 0x00004000dcdc6812 */ /* 0x000fe400078efcff */
[C---:B------:R-:W-:Y:S02]  /*f5e60*/  LOP3.LUT P6, RZ, R20.reuse, 0x40000, RZ, 0xc0, !PT ;  /* 0x0004000014ff7812 */ /* 0x040fe400078cc0ff */
[C---:B------:R-:W-:Y:S02]  /*f5e70*/  LOP3.LUT P3, RZ, R20.reuse, 0x40000000, RZ, 0xc0, !PT ;  /* 0x4000000014ff7812 */ /* 0x040fe4000786c0ff */
[----:B------:R-:W-:Y:S02]  /*f5e80*/  LOP3.LUT P4, RZ, R20, 0x80000000, RZ, 0xc0, !PT ;  /* 0x8000000014ff7812 */ /* 0x000fe4000788c0ff */
[----:B------:R-:W3:Y:S01]  /*f5e90*/  LDL.LU.64 R20, [R1+0x2fb0] ;  /* 0x002fb00001147983 */ /* 0x000ee20000300a00 */
[----:B0-----:R-:W-:-:S03]  /*f5ea0*/  PRMT R0, R64, 0x7770, RZ ;  /* 0x0000777040007816 */ /* 0x001fc600000000ff */
        /* <DEDUP_REMOVED lines=12> */
[----:B------:R-:W-:Y:S02]  /*f5f70*/  LOP3.LUT P6, RZ, R220, 0x2000, RZ, 0xc0, !PT ;  /* 0x00002000dcff7812 */ /* 0x000fe400078cc0ff */
        /* <DEDUP_REMOVED lines=15> */
[----:B---3--:R-:W-:Y:S01]  /*f6070*/  @P6 STG.E.U8 desc[UR10][R20.64], R68 ;  /* 0x0000004414006986 */ /* 0x008fe2000c10110a */
[----:B------:R-:W-:Y:S02]  /*f6080*/  LOP3.LUT P6, RZ, R220, 0x100, RZ, 0xc0, !PT ;  /* 0x00000100dcff7812 */ /* 0x000fe400078cc0ff */
[----:B0-----:R-:W-:-:S11]  /*f6090*/  PRMT R0, R65, 0x7770, RZ ;  /* 0x0000777041007816 */ /* 0x001fd600000000ff */
[----:B----4-:R0:W-:Y:S01]  /*f60a0*/  @P6 STG.E.U8 desc[UR10][R232.64], R0 ;  /* 0x00000000e8006986 */ /* 0x0101e2000c10110a */
[----:B------:R-:W-:Y:S02]  /*f60b0*/  LOP3.LUT P6, RZ, R220, 0x80, RZ, 0xc0, !PT ;  /* 0x00000080dcff7812 */ /* 0x000fe400078cc0ff */
[----:B0-----:R-:W-:-:S11]  /*f60c0*/  PRMT R0, R65, 0x7771, RZ ;  /* 0x0000777141007816 */ /* 0x001fd600000000ff */
[----:B------:R0:W-:Y:S01]  /*f60d0*/  @P6 STG.E.U8 desc[UR10][R6.64], R0 ;  /* 0x0000000006006986 */ /* 0x0001e2000c10110a */
        /* <DEDUP_REMOVED lines=52> */
[C---:B------:R-:W-:Y:S02]  /*f6420*/  LOP3.LUT P6, RZ, R15.reuse, 0x40, RZ, 0xc0, !PT ;  /* 0x000000400fff7812 */ /* 0x040fe400078cc0ff */
        /* <DEDUP_REMOVED lines=27> */
[----:B------:R0:W-:Y:S01]  /*f65e0*/  @P6 STG.E.U8 desc[UR10][R20.64], R70 ;  /* 0x0000004614006986 */ /* 0x0001e2000c10110a */
[C---:B------:R-:W-:Y:S02]  /*f65f0*/  LOP3.LUT P6, RZ, R220.reuse, 0x8, RZ, 0xc0, !PT ;  /* 0x00000008dcff7812 */ /* 0x040fe400078cc0ff */
[C---:B------:R-:W-:Y:S02]  /*f6600*/  LOP3.LUT P0, RZ, R15.reuse, 0x4000, RZ, 0xc0, !PT ;  /* 0x000040000fff7812 */ /* 0x040fe4000780c0ff */
[C---:B------:R-:W-:Y:S02]  /*f6610*/  LOP3.LUT P1, RZ, R15.reuse, 0x8000, RZ, 0xc0, !PT ;  /* 0x000080000fff7812 */ /* 0x040fe4000782c0ff */
[C---:B------:R-:W-:Y:S02]  /*f6620*/  LOP3.LUT P2, RZ, R15.reuse, 0x10000, RZ, 0xc0, !PT ;  /* 0x000100000fff7812 */ /* 0x040fe4000784c0ff */
[C---:B------:R-:W-:Y:S02]  /*f6630*/  LOP3.LUT P3, RZ, R15.reuse, 0x20000, RZ, 0xc0, !PT ;  /* 0x000200000fff7812 */ /* 0x040fe4000786c0ff */
[----:B------:R-:W-:Y:S01]  /*f6640*/  LOP3.LUT P4, RZ, R15, 0x40000, RZ, 0xc0, !PT ;  /* 0x000400000fff7812 */ /* 0x000fe2000788c0ff */
[----:B0-----:R-:W2:Y:S04]  /*f6650*/  LDL.LU R20, [R1+0x1610] ;  /* 0x0016100001147983 */ /* 0x001ea80000300800 */
        /* <DEDUP_REMOVED lines=12> */
[----:B------:R0:W-:Y:S02]  /*f6720*/  @P6 STG.E.U8 desc[UR10][R6.64], R0 ;  /* 0x0000000006006986 */ /* 0x0001e4000c10110a */
        /* <DEDUP_REMOVED lines=67> */
[----:B------:R-:W-:Y:S02]  /*f6b60*/  LOP3.LUT P6, RZ, R221, 0x40000000, RZ, 0xc0, !PT ;  /* 0x40000000ddff7812 */ /* 0x000fe400078cc0ff */
        /* <DEDUP_REMOVED lines=174> */
[----:B------:R-:W2:Y:S04]  /*f7650*/  LDL.LU.64 R236, [R1+0x17d8] ;  /* 0x0017d80001ec7983 */ /* 0x000ea80000300a00 */
[----:B------:R-:W2:Y:S04]  /*f7660*/  LDL.LU.64 R234, [R1+0x17d0] ;  /* 0x0017d00001ea7983 */ /* 0x000ea80000300a00 */
[----:B------:R-:W-:Y:S02]  /*f7670*/  @P6 LOP3.LUT R221, R221, 0x1000, RZ, 0xfc, !PT ;  /* 0x00001000dddd6812 */ /* 0x000fe400078efcff */
[----:B------:R-:W-:-:S02]  /*f7680*/  LOP3.LUT P6, RZ, R15, 0x1, RZ, 0xc0, !PT ;  /* 0x000000010fff7812 */ /* 0x000fc400078cc0ff */
        /* <DEDUP_REMOVED lines=10> */
[C---:B------:R-:W-:Y:S02]  /*f7730*/  PRMT R0, R81.reuse, 0x7772, RZ ;  /* 0x0000777251007816 */ /* 0x040fe400000000ff */
[----:B------:R-:W-:Y:S01]  /*f7740*/  PRMT R81, R81, 0x7773, RZ ;  /* 0x0000777351517816 */ /* 0x000fe200000000ff */
[----:B------:R-:W2:Y:S04]  /*f7750*/  LDL.LU.64 R232, [R1+0x17c0] ;  /* 0x0017c00001e87983 */ /* 0x000ea80000300a00 */
[----:B---3--:R0:W-:Y:S04]  /*f7760*/  @P3 STG.E.U8 desc[UR10][R230.64], R0 ;  /* 0x00000000e6003986 */ /* 0x0081e8000c10110a */
[----:B----4-:R1:W-:Y:S04]  /*f7770*/  @P4 STG.E.U8 desc[UR10][R228.64], R81 ;  /* 0x00000051e4004986 */ /* 0x0103e8000c10110a */
[----:B------:R-:W3:Y:S01]  /*f7780*/  LDL.LU.64 R6, [R1+0x17b8] ;  /* 0x0017b80001067983 */ /* 0x000ee20000300a00 */
[----:B0-----:R-:W-:-:S03]  /*f7790*/  PRMT R0, R85, 0x7770, RZ ;  /* 0x0000777055007816 */ /* 0x001fc600000000ff */
[----:B------:R-:W4:Y:S04]  /*f77a0*/  LDL.LU.64 R230, [R1+0x17b0] ;  /* 0x0017b00001e67983 */ /* 0x000f280000300a00 */
[----:B------:R0:W-:Y:S04]  /*f77b0*/  @P5 STG.E.U8 desc[UR10][R4.64], R0 ;  /* 0x0000000004005986 */ /* 0x0001e8000c10110a */
[----:B-1----:R-:W4:Y:S01]  /*f77c0*/  LDL.LU.64 R228, [R1+0x17a8] ;  /* 0x0017a80001e47983 */ /* 0x002f220000300a00 */
[----:B0-----:R-:W-:-:S03]  /*f77d0*/  PRMT R0, R85, 0x7771, RZ ;  /* 0x0000777155007816 */ /* 0x001fc600000000ff */
[----:B------:R-:W4:Y:S04]  /*f77e0*/  LDL.LU.64 R4, [R1+0x17a0] ;  /* 0x0017a00001047983 */ /* 0x000f280000300a00 */
[----:B------:R0:W-:Y:S01]  /*f77f0*/  @P6 STG.E.U8 desc[UR10][R226.64], R0 ;  /* 0x00000000e2006986 */ /* 0x0001e2000c10110a */
[----:B------:R-:W-:Y:S02]  /*f7800*/  LOP3.LUT P6, RZ, R221, 0x4000, RZ, 0xc0, !PT ;  /* 0x00004000ddff7812 */ /* 0x000fe400078cc0ff */
        /* <DEDUP_REMOVED lines=28> */
[----:B---3--:R0:W-:Y:S01]  /*f79d0*/  @P6 STG.E.U8 desc[UR10][R6.64], R0 ;  /* 0x0000000006006986 */ /* 0x0081e2000c10110a */
[----:B------:R-:W-:Y:S02]  /*f79e0*/  LOP3.LUT P3, RZ, R15, 0x400, RZ, 0xc0, !PT ;  /* 0x000004000fff7812 */ /* 0x000fe4000786c0ff */
[C---:B0-----:R-:W-:Y:S02]  /*f79f0*/  PRMT R0, R86.reuse, 0x7772, RZ ;  /* 0x0000777256007816 */ /* 0x041fe400000000ff */
[----:B------:R-:W-:-:S03]  /*f7a00*/  PRMT R86, R86, 0x7773, RZ ;  /* 0x0000777356567816 */ /* 0x000fc600000000ff */
[----:B----4-:R0:W-:Y:S01]  /*f7a10*/  @P0 STG.E.U8 desc[UR10][R230.64], R0 ;  /* 0x00000000e6000986 */ /* 0x0101e2000c10110a */
[C---:B------:R-:W-:Y:S02]  /*f7a20*/  LOP3.LUT P4, RZ, R15.reuse, 0x800, RZ, 0xc0, !PT ;  /* 0x000008000fff7812 */ /* 0x040fe4000788c0ff */
[----:B------:R-:W-:Y:S01]  /*f7a30*/  LOP3.LUT P5, RZ, R15, 0x1000, RZ, 0xc0, !PT ;  /* 0x000010000fff7812 */ /* 0x000fe200078ac0ff */
        /* <DEDUP_REMOVED lines=36> */
[----:B------:R-:W-:Y:S02]  /*f7c80*/  LOP3.LUT P6, RZ, R15, 0x100000, RZ, 0xc0, !PT ;  /* 0x001000000fff7812 */ /* 0x000fe400078cc0ff */
        /* <DEDUP_REMOVED lines=215> */
[----:B------:R-:W2:Y:S01]  /*f8a00*/  LDL.LU.64 R20, [R1+0x1578] ;  /* 0x0015780001147983 */ /* 0x000ea20000300a00 */
[----:B------:R-:W-:Y:S02]  /*f8a10*/  PRMT R96, R96, 0x7773, RZ ;  /* 0x0000777360607816 */ /* 0x000fe400000000ff */
[C---:B------:R-:W-:Y:S01]  /*f8a20*/  PRMT R0, R100.reuse, 0x7770, RZ ;  /* 0x0000777064007816 */ /* 0x040fe200000000ff */
[----:B------:R-:W2:Y:S04]  /*f8a30*/  LDL.LU.64 R232, [R1+0x1568] ;  /* 0x0015680001e87983 */ /* 0x000ea80000300a00 */
[----:B---3--:R0:W-:Y:S04]  /*f8a40*/  @P3 STG.E.U8 desc[UR10][R230.64], R96 ;  /* 0x00000060e6003986 */ /* 0x0081e8000c10110a */
[----:B----4-:R1:W-:Y:S04]  /*f8a50*/  @P4 STG.E.U8 desc[UR10][R228.64], R0 ;  /* 0x00000000e4004986 */ /* 0x0103e8000c10110a */
[----:B------:R-:W3:Y:S04]  /*f8a60*/  LDL.LU.64 R6, [R1+0x1560] ;  /* 0x0015600001067983 */ /* 0x000ee80000300a00 */
[----:B0-----:R-:W4:Y:S01]  /*f8a70*/  LDL.LU.64 R230, [R1+0x1558] ;  /* 0x0015580001e67983 */ /* 0x001f220000300a00 */
        /* <DEDUP_REMOVED lines=36> */
[----:B---3--:R0:W-:Y:S01]  /*f8cc0*/  @P6 STG.E.U8 desc[UR10][R6.64], R0 ;  /* 0x0000000006006986 */ /* 0x0081e2000c10110a */
[----:B------:R-:W-:-:S03]  /*f8cd0*/  LOP3.LUT P3, RZ, R15, 0x8, RZ, 0xc0, !PT ;  /* 0x000000080fff7812 */ /* 0x000fc6000786c0ff */
[----:B----4-:R-:W-:Y:S01]  /*f8ce0*/  @P0 STG.E.U8 desc[UR10][R230.64], R101 ;  /* 0x00000065e6000986 */ /* 0x010fe2000c10110a */
[----:B0-----:R-:W-:-:S05]  /*f8cf0*/  PRMT R0, R98, 0x7770, RZ ;  /* 0x0000777062007816 */ /* 0x001fca00000000ff */
[----:B------:R0:W-:Y:S01]  /*f8d00*/  @P1 STG.E.U8 desc[UR10][R228.64], R0 ;  /* 0x00000000e4001986 */ /* 0x0001e2000c10110a */
        /* <DEDUP_REMOVED lines=77> */
[C---:B------:R-:W-:Y:S02]  /*f91e0*/  LOP3.LUT P6, RZ, R222.reuse, 0x800, RZ, 0xc0, !PT ;  /* 0x00000800deff7812 */ /* 0x040fe400078cc0ff */
[----:B0-----:R-:W-:Y:S01]  /*f91f0*/  PRMT R0, R103, 0x7771, RZ ;  /* 0x0000777167007816 */ /* 0x001fe200000000ff */
        /* <DEDUP_REMOVED lines=197> */
[C---:B------:R-:W-:Y:S01]  /*f9e50*/  PRMT R0, R112.reuse, 0x7772, RZ ;  /* 0x0000777270007816 */ /* 0x040fe200000000ff */
[----:B------:R-:W2:Y:S01]  /*f9e60*/  LDL.LU R15, [R1+0x1624] ;  /* 0x00162400010f7983 */ /* 0x000ea20000300800 */
        /* <DEDUP_REMOVED lines=300> */
[----:B------:R-:W-:Y:S01]  /*fb130*/  PRMT R123, R123, 0x7773, RZ ;  /* 0x000077737b7b7816 */ /* 0x000fe200000000ff */
[----:B------:R-:W2:Y:S01]  /*fb140*/  LDL.LU R15, [R1+0x162c] ;  /* 0x00162c00010f7983 */ /* 0x000ea20000300800 */
        /* <DEDUP_REMOVED lines=81> */
[----:B------:R-:W3:Y:S04]  /*fb660*/  LDL.LU.64 R230, [R1+0x1148] ;  /* 0x0011480001e67983 */ /* 0x000ee80000300a00 */
[----:B----4-:R0:W-:Y:S02]  /*fb670*/  @P4 STG.E.U8 desc[UR10][R228.64], R0 ;  /* 0x00000000e4004986 */ /* 0x0101e4000c10110a */
[C---:B0-----:R-:W-:Y:S02]  /*fb680*/  PRMT R0, R129.reuse, 0x7772, RZ ;  /* 0x0000777281007816 */ /* 0x041fe400000000ff */
        /* <DEDUP_REMOVED lines=35> */
[----:B---3--:R-:W-:Y:S04]  /*fb8c0*/  @P6 STG.E.U8 desc[UR10][R6.64], R130 ;  /* 0x0000008206006986 */ /* 0x008fe8000c10110a */
[----:B------:R0:W-:Y:S01]  /*fb8d0*/  @P0 STG.E.U8 desc[UR10][R230.64], R0 ;  /* 0x00000000e6000986 */ /* 0x0001e2000c10110a */
        /* <DEDUP_REMOVED lines=1219> */
[----:B------:R-:W4:Y:S01]  /*100510*/  LDL.LU.64 R18, [R1+0x7c8] ;  /* 0x0007c80001127983 */ /* 0x000f220000300a00 */
[----:B------:R-:W-:-:S02]  /*100520*/  LOP3.LUT P6, RZ, R251, 0x400000, RZ, 0xc0, !PT ;  /* 0x00400000fbff7812 */ /* 0x000fc400078cc0ff */
[----:B------:R-:W-:Y:S02]  /*100530*/  LOP3.LUT P2, RZ, R250, 0x4, RZ, 0xc0, !PT ;  /* 0x00000004faff7812 */ /* 0x000fe4000784c0ff */
[----:B------:R-:W-:Y:S02]  /*100540*/  LOP3.LUT R225, R225, 0xffff7fff, RZ, 0xc0, !PT ;  /* 0xffff7fffe1e17812 */ /* 0x000fe400078ec0ff */
        /* <DEDUP_REMOVED lines=22> */
[C---:B------:R-:W-:Y:S02]  /*1006b0*/  LOP3.LUT P6, RZ, R251.reuse, 0x20000000, RZ, 0xc0, !PT ;  /* 0x20000000fbff7812 */ /* 0x040fe400078cc0ff */
[----:B------:R-:W-:Y:S02]  /*1006c0*/  LOP3.LUT P5, RZ, R251, 0x80000000, RZ, 0xc0, !PT ;  /* 0x80000000fbff7812 */ /* 0x000fe400078ac0ff */
[----:B------:R-:W-:Y:S02]  /*1006d0*/  PRMT R191, R191, 0x7773, RZ ;  /* 0x00007773bfbf7816 */ /* 0x000fe400000000ff */
[----:B------:R-:W-:-:S07]  /*1006e0*/  LOP3.LUT R225, R225, 0xffbfffff, RZ, 0xc0, !PT ;  /* 0xffbfffffe1e17812 */ /* 0x000fce00078ec0ff */
        /* <DEDUP_REMOVED lines=8> */
[----:B------:R-:W2:Y:S01]  /*100770*/  LDL.LU.64 R232, [R1+0x798] ;  /* 0x0007980001e87983 */ /* 0x000ea20000300a00 */
[----:B------:R-:W-:-:S03]  /*100780*/  PRMT R0, R192, 0x7770, RZ ;  /* 0x00007770c0007816 */ /* 0x000fc600000000ff */
[----:B---3--:R0:W-:Y:S04]  /*100790*/  @P4 STG.E.U8 desc[UR10][R230.64], R191 ;  /* 0x000000bfe6004986 */ /* 0x0081e8000c10110a */
[----:B------:R-:W3:Y:S04]  /*1007a0*/  LDL.LU.64 R6, [R1+0x790] ;  /* 0x0007900001067983 */ /* 0x000ee80000300a00 */
[----:B----4-:R1:W-:Y:S04]  /*1007b0*/  @P3 STG.E.U8 desc[UR10][R228.64], R0 ;  /* 0x00000000e4003986 */ /* 0x0103e8000c10110a */
        /* <DEDUP_REMOVED lines=37> */
[C---:B0-----:R-:W-:Y:S02]  /*100a10*/  PRMT R0, R193.reuse, 0x7772, RZ ;  /* 0x00007772c1007816 */ /* 0x041fe400000000ff */
[----:B------:R-:W-:-:S09]  /*100a20*/  PRMT R193, R193, 0x7773, RZ ;  /* 0x00007773c1c17816 */ /* 0x000fd200000000ff */
[----:B---3--:R0:W-:Y:S04]  /*100a30*/  @P6 STG.E.U8 desc[UR10][R6.64], R0 ;  /* 0x0000000006006986 */ /* 0x0081e8000c10110a */
        /* <DEDUP_REMOVED lines=8> */
[----:B------:R0:W-:Y:S04]  /*100ac0*/  @P3 STG.E.U8 desc[UR10][R18.64], R197 ;  /* 0x000000c512003986 */ /* 0x0001e8000c10110a */
[----:B0-----:R-:W3:Y:S01]  /*100ad0*/  LDL.LU.64 R18, [R1+0x758] ;  /* 0x0007580001127983 */ /* 0x001ee20000300a00 */
[C---:B------:R-:W-:Y:S02]  /*100ae0*/  LOP3.LUT P5, RZ, R251.reuse, 0x10000, RZ, 0xc0, !PT ;  /* 0x00010000fbff7812 */ /* 0x040fe400078ac0ff */
[----:B------:R-:W-:Y:S01]  /*100af0*/  PRMT R0, R194, 0x7770, RZ ;  /* 0x00007770c2007816 */ /* 0x000fe200000000ff */
[----:B------:R-:W4:Y:S01]  /*100b00*/  LDL.LU.64 R230, [R1+0x750] ;  /* 0x0007500001e67983 */ /* 0x000f220000300a00 */
[----:B------:R-:W-:-:S09]  /*100b10*/  LOP3.LUT P4, RZ, R251, 0x8000, RZ, 0xc0, !PT ;  /* 0x00008000fbff7812 */ /* 0x000fd2000788c0ff */
[----:B--2---:R0:W-:Y:S04]  /*100b20*/  @P5 STG.E.U8 desc[UR10][R16.64], R0 ;  /* 0x0000000010005986 */ /* 0x0041e8000c10110a */
[----:B0-----:R-:W2:Y:S04]  /*100b30*/  LDL.LU.64 R16, [R1+0x748] ;  /* 0x0007480001107983 */ /* 0x001ea80000300a00 */
[----:B------:R-:W2:Y:S04]  /*100b40*/  LDL.LU.64 R228, [R1+0x740] ;  /* 0x0007400001e47983 */ /* 0x000ea80000300a00 */
[----:B------:R-:W2:Y:S04]  /*100b50*/  LDL.LU.64 R4, [R1+0x738] ;  /* 0x0007380001047983 */ /* 0x000ea80000300a00 */
[----:B------:R-:W2:Y:S04]  /*100b60*/  LDL.LU.64 R226, [R1+0x730] ;  /* 0x0007300001e27983 */ /* 0x000ea80000300a00 */
[----:B------:R-:W2:Y:S01]  /*100b70*/  LDL.LU.64 R238, [R1+0x728] ;  /* 0x0007280001ee7983 */ /* 0x000ea20000300a00 */
[----:B------:R-:W-:-:S05]  /*100b80*/  PRMT R0, R194, 0x7771, RZ ;  /* 0x00007771c2007816 */ /* 0x000fca00000000ff */
[----:B---3--:R0:W-:Y:S04]  /*100b90*/  @P4 STG.E.U8 desc[UR10][R18.64], R0 ;  /* 0x0000000012004986 */ /* 0x0081e8000c10110a */
[----:B0-----:R-:W3:Y:S01]  /*100ba0*/  LDL.LU.64 R18, [R1+0x720] ;  /* 0x0007200001127983 */ /* 0x001ee20000300a00 */
[C---:B------:R-:W-:Y:S02]  /*100bb0*/  LOP3.LUT P3, RZ, R251.reuse, 0x800, RZ, 0xc0, !PT ;  /* 0x00000800fbff7812 */ /* 0x040fe4000786c0ff */
[----:B------:R-:W-:Y:S01]  /*100bc0*/  LOP3.LUT P5, RZ, R251, 0x40, RZ, 0xc0, !PT ;  /* 0x00000040fbff7812 */ /* 0x000fe200078ac0ff */
[----:B------:R-:W3:Y:S01]  /*100bd0*/  LDL.LU.64 R236, [R1+0x718] ;  /* 0x0007180001ec7983 */ /* 0x000ee20000300a00 */
[----:B------:R-:W-:Y:S02]  /*100be0*/  LOP3.LUT R225, R225, 0xffffbfff, RZ, 0xc0, !PT ;  /* 0xffffbfffe1e17812 */ /* 0x000fe400078ec0ff */
[C---:B------:R-:W-:Y:S01]  /*100bf0*/  LOP3.LUT P2, RZ, R251.reuse, 0x4000, RZ, 0xc0, !PT ;  /* 0x00004000fbff7812 */ /* 0x040fe2000784c0ff */
[----:B------:R-:W3:Y:S01]  /*100c00*/  LDL.LU.64 R234, [R1+0x710] ;  /* 0x0007100001ea7983 */ /* 0x000ee20000300a00 */
[----:B------:R-:W-:-:S03]  /*100c10*/  LOP3.LUT P1, RZ, R251, 0x2000, RZ, 0xc0, !PT ;  /* 0x00002000fbff7812 */ /* 0x000fc6000782c0ff */
[----:B------:R-:W3:Y:S02]  /*100c20*/  LDL.LU.64 R20, [R1+0x708] ;  /* 0x0007080001147983 */ /* 0x000ee40000300a00 */
[----:B------:R-:W-:-:S04]  /*100c30*/  @P3 LOP3.LUT R225, R225, 0x4000, RZ, 0xfc, !PT ;  /* 0x00004000e1e13812 */ /* 0x000fc800078efcff */
[----:B------:R-:W-:-:S04]  /*100c40*/  LOP3.LUT R225, R225, 0xfffffbff, RZ, 0xc0, !PT ;  /* 0xfffffbffe1e17812 */ /* 0x000fc800078ec0ff */
[----:B------:R-:W-:Y:S02]  /*100c50*/  @P5 LOP3.LUT R225, R225, 0x400, RZ, 0xfc, !PT ;  /* 0x00000400e1e15812 */ /* 0x000fe400078efcff */
[----:B------:R-:W-:Y:S02]  /*100c60*/  LOP3.LUT P5, RZ, R251, 0x80, RZ, 0xc0, !PT ;  /* 0x00000080fbff7812 */ /* 0x000fe400078ac0ff */
[C---:B------:R-:W-:Y:S02]  /*100c70*/  PRMT R0, R194.reuse, 0x7772, RZ ;  /* 0x00007772c2007816 */ /* 0x040fe400000000ff */
[----:B------:R-:W-:Y:S02]  /*100c80*/  PRMT R194, R194, 0x7773, RZ ;  /* 0x00007773c2c27816 */ /* 0x000fe400000000ff */
[----:B------:R-:W-:Y:S01]  /*100c90*/  LOP3.LUT R225, R225, 0xfffff7ff, RZ, 0xc0, !PT ;  /* 0xfffff7ffe1e17812 */ /* 0x000fe200078ec0ff */
[----:B----4-:R-:W-:Y:S06]  /*100ca0*/  @P2 STG.E.U8 desc[UR10][R230.64], R0 ;  /* 0x00000000e6002986 */ /* 0x010fec000c10110a */
[----:B------:R-:W-:-:S02]  /*100cb0*/  @P5 LOP3.LUT R225, R225, 0x800, RZ, 0xfc, !PT ;  /* 0x00000800e1e15812 */ /* 0x000fc400078efcff */
[----:B------:R-:W-:Y:S02]  /*100cc0*/  LOP3.LUT P5, RZ, R251, 0x100, RZ, 0xc0, !PT ;  /* 0x00000100fbff7812 */ /* 0x000fe400078ac0ff */
[----:B------:R-:W-:Y:S02]  /*100cd0*/  LOP3.LUT R225, R225, 0xffffefff, RZ, 0xc0, !PT ;  /* 0xffffefffe1e17812 */ /* 0x000fe400078ec0ff */
[----:B------:R-:W-:-:S09]  /*100ce0*/  LOP3.LUT P6, RZ, R251, 0x8, RZ, 0xc0, !PT ;  /* 0x00000008fbff7812 */ /* 0x000fd200078cc0ff */
[----:B------:R-:W-:Y:S02]  /*100cf0*/  @P5 LOP3.LUT R225, R225, 0x1000, RZ, 0xfc, !PT ;  /* 0x00001000e1e15812 */ /* 0x000fe400078efcff */
[----:B------:R-:W-:Y:S02]  /*100d00*/  LOP3.LUT P5, RZ, R251, 0x200, RZ, 0xc0, !PT ;  /* 0x00000200fbff7812 */ /* 0x000fe400078ac0ff */
[----:B------:R-:W-:Y:S02]  /*100d10*/  LOP3.LUT R225, R225, 0xffffdfff, RZ, 0xc0, !PT ;  /* 0xffffdfffe1e17812 */ /* 0x000fe400078ec0ff */
[----:B------:R-:W-:-:S09]  /*100d20*/  LOP3.LUT P3, RZ, R251, 0x1000, RZ, 0xc0, !PT ;  /* 0x00001000fbff7812 */ /* 0x000fd2000786c0ff */
[----:B------:R-:W-:-:S04]  /*100d30*/  @P5 LOP3.LUT R225, R225, 0x2000, RZ, 0xfc, !PT ;  /* 0x00002000e1e15812 */ /* 0x000fc800078efcff */
[----:B------:R-:W-:-:S04]  /*100d40*/  LOP3.LUT R225, R225, 0xfffffeff, RZ, 0xc0, !PT ;  /* 0xfffffeffe1e17812 */ /* 0x000fc800078ec0ff */
[----:B------:R-:W-:Y:S02]  /*100d50*/  @P6 LOP3.LUT R225, R225, 0x100, RZ, 0xfc, !PT ;  /* 0x00000100e1e16812 */ /* 0x000fe400078efcff */
[----:B------:R-:W-:Y:S02]  /*100d60*/  LOP3.LUT P6, RZ, R251, 0x10, RZ, 0xc0, !PT ;  /* 0x00000010fbff7812 */ /* 0x000fe400078cc0ff */
[----:B------:R-:W-:Y:S02]  /*100d70*/  PRMT R2, R198, 0x7770, RZ ;  /* 0x00007770c6027816 */ /* 0x000fe400000000ff */
[----:B------:R-:W-:-:S09]  /*100d80*/  LOP3.LUT R225, R225, 0xfffffdff, RZ, 0xc0, !PT ;  /* 0xfffffdffe1e17812 */ /* 0x000fd200078ec0ff */
[----:B------:R-:W-:Y:S01]  /*100d90*/  @P6 LOP3.LUT R225, R225, 0x200, RZ, 0xfc, !PT ;  /* 0x00000200e1e16812 */ /* 0x000fe200078efcff */
[----:B--2---:R0:W-:Y:S04]  /*100da0*/  @P1 STG.E.U8 desc[UR10][R16.64], R194 ;  /* 0x000000c210001986 */ /* 0x0041e8000c10110a */
[----:B0-----:R-:W2:Y:S04]  /*100db0*/  LDL.LU.64 R16, [R1+0x700] ;  /* 0x0007000001107983 */ /* 0x001ea80000300a00 */
[----:B------:R-:W4:Y:S04]  /*100dc0*/  LDL.LU.64 R232, [R1+0x6f8] ;  /* 0x0006f80001e87983 */ /* 0x000f280000300a00 */
[----:B------:R-:W4:Y:S04]  /*100dd0*/  LDL.LU.64 R6, [R1+0x6f0] ;  /* 0x0006f00001067983 */ /* 0x000f280000300a00 */
[----:B------:R-:W4:Y:S04]  /*100de0*/  LDL.LU.64 R230, [R1+0x6e8] ;  /* 0x0006e80001e67983 */ /* 0x000f280000300a00 */
[----:B------:R0:W-:Y:S01]  /*100df0*/  @P3 STG.E.U8 desc[UR10][R228.64], R2 ;  /* 0x00000002e4003986 */ /* 0x0001e2000c10110a */
[----:B------:R-:W-:-:S03]  /*100e00*/  LOP3.LUT P3, RZ, R225, 0x4000, RZ, 0xc0, !PT ;  /* 0x00004000e1ff7812 */ /* 0x000fc6000786c0ff */
[----:B0-----:R-:W4:Y:S01]  /*100e10*/  LDL.LU.64 R228, [R1+0x6e0] ;  /* 0x0006e00001e47983 */ /* 0x001f220000300a00 */
[----:B------:R-:W-:Y:S02]  /*100e20*/  LOP3.LUT P5, RZ, R251, 0x400, RZ, 0xc0, !PT ;  /* 0x00000400fbff7812 */ /* 0x000fe400078ac0ff */
[----:B------:R-:W-:-:S07]  /*100e30*/  PRMT R3, R198, 0x7771, RZ ;  /* 0x00007771c6037816 */ /* 0x000fce00000000ff */
[----:B------:R0:W-:Y:S02]  /*100e40*/  @P3 STG.E.U8 desc[UR10][R4.64], R3 ;  /* 0x0000000304003986 */ /* 0x0001e4000c10110a */
[----:B0-----:R-:W-:-:S05]  /*100e50*/  PRMT R4, R198, 0x7772, RZ ;  /* 0x00007772c6047816 */ /* 0x001fca00000000ff */
[----:B------:R0:W-:Y:S04]  /*100e60*/  @P5 STG.E.U8 desc[UR10][R226.64], R4 ;  /* 0x00000004e2005986 */ /* 0x0001e8000c10110a */
[----:B0-----:R-:W4:Y:S01]  /*100e70*/  LDL.LU.64 R226, [R1+0x6d8] ;  /* 0x0006d80001e27983 */ /* 0x001f220000300a00 */
[----:B------:R-:W-:Y:S02]  /*100e80*/  LOP3.LUT P5, RZ, R225, 0x2000, RZ, 0xc0, !PT ;  /* 0x00002000e1ff7812 */ /* 0x000fe400078ac0ff */
[----:B------:R-:W-:Y:S02]  /*100e90*/  PRMT R198, R198, 0x7773, RZ ;  /* 0x00007773c6c67816 */ /* 0x000fe400000000ff */
[----:B------:R-:W-:-:S09]  /*100ea0*/  PRMT R0, R195, 0x7770, RZ ;  /* 0x00007770c3007816 */ /* 0x000fd200000000ff */
[----:B------:R-:W-:Y:S01]  /*100eb0*/  @P5 STG.E.U8 desc[UR10][R238.64], R198 ;  /* 0x000000c6ee005986 */ /* 0x000fe2000c10110a */
[----:B------:R-:W-:-:S13]  /*100ec0*/  LOP3.LUT P5, RZ, R225, 0x1000, RZ, 0xc0, !PT ;  /* 0x00001000e1ff7812 */ /* 0x000fda00078ac0ff */
[----:B---3--:R0:W-:Y:S04]  /*100ed0*/  @P5 STG.E.U8 desc[UR10][R18.64], R0 ;  /* 0x0000000012005986 */ /* 0x0081e8000c10110a */
[----:B0-----:R-:W3:Y:S01]  /*100ee0*/  LDL.LU.64 R18, [R1+0x6d0] ;  /* 0x0006d00001127983 */ /* 0x001ee20000300a00 */
[----:B------:R-:W-:Y:S02]  /*100ef0*/  LOP3.LUT P5, RZ, R225, 0x800, RZ, 0xc0, !PT ;  /* 0x00000800e1ff7812 */ /* 0x000fe400078ac0ff */
[----:B------:R-:W-:Y:S02]  /*100f00*/  PRMT R5, R195, 0x7771, RZ ;  /* 0x00007771c3057816 */ /* 0x000fe400000000ff */
[----:B------:R-:W-:Y:S02]  /*100f10*/  LOP3.LUT P6, RZ, R251, 0x20, RZ, 0xc0, !PT ;  /* 0x00000020fbff7812 */ /* 0x000fe400078cc0ff */
[----:B------:R-:W-:-:S07]  /*100f20*/  PRMT R2, R195, 0x7772, RZ ;  /* 0x00007772c3027816 */ /* 0x000fce00000000ff */
[----:B------:R-:W-:Y:S01]  /*100f30*/  @P5 STG.E.U8 desc[UR10][R236.64], R5 ;  /* 0x00000005ec005986 */ /* 0x000fe2000c10110a */
[----:B------:R-:W-:Y:S02]  /*100f40*/  LOP3.LUT P5, RZ, R225, 0x400, RZ, 0xc0, !PT ;  /* 0x00000400e1ff7812 */ /* 0x000fe400078ac0ff */
[----:B------:R-:W-:Y:S02]  /*100f50*/  PRMT R195, R195, 0x7773, RZ ;  /* 0x00007773c3c37816 */ /* 0x000fe400000000ff */
[----:B------:R-:W-:-:S09]  /*100f60*/  PRMT R3, R199, 0x7770, RZ ;  /* 0x00007770c7037816 */ /* 0x000fd200000000ff */
[----:B------:R0:W-:Y:S04]  /*100f70*/  @P5 STG.E.U8 desc[UR10][R234.64], R2 ;  /* 0x00000002ea005986 */ /* 0x0001e8000c10110a */
[----:B------:R-:W-:Y:S01]  /*100f80*/  @P6 STG.E.U8 desc[UR10][R20.64], R195 ;  /* 0x000000c314006986 */ /* 0x000fe2000c10110a */
[----:B------:R-:W-:Y:S02]  /*100f90*/  LOP3.LUT P6, RZ, R225, 0x200, RZ, 0xc0, !PT ;  /* 0x00000200e1ff7812 */ /* 0x000fe400078cc0ff */
[C---:B------:R-:W-:Y:S02]  /*100fa0*/  LOP3.LUT P4, RZ, R251.reuse, 0x4, RZ, 0xc0, !PT ;  /* 0x00000004fbff7812 */ /* 0x040fe4000788c0ff */
[----:B------:R-:W-:Y:S02]  /*100fb0*/  LOP3.LUT P0, RZ, R251, 0x2, RZ, 0xc0, !PT ;  /* 0x00000002fbff7812 */ /* 0x000fe4000780c0ff */
[----:B------:R-:W-:-:S02]  /*100fc0*/  PRMT R4, R199, 0x7771, RZ ;  /* 0x00007771c7047816 */ /* 0x000fc400000000ff */
[C---:B------:R-:W-:Y:S02]  /*100fd0*/  PRMT R0, R199.reuse, 0x7772, RZ ;  /* 0x00007772c7007816 */ /* 0x040fe400000000ff */
[----:B------:R-:W-:Y:S02]  /*100fe0*/  PRMT R199, R199, 0x7773, RZ ;  /* 0x00007773c7c77816 */ /* 0x000fe400000000ff */
[----:B------:R-:W-:Y:S02]  /*100ff0*/  LOP3.LUT P2, RZ, R251, 0x1, RZ, 0xc0, !PT ;  /* 0x00000001fbff7812 */ /* 0x000fe4000784c0ff */
[----:B0-----:R-:W-:Y:S02]  /*101000*/  PRMT R2, R200, 0x7770, RZ ;  /* 0x00007770c8027816 */ /* 0x001fe400000000ff */
[----:B------:R-:W-:Y:S02]  /*101010*/  LOP3.LUT P1, RZ, R252, 0x80000000, RZ, 0xc0, !PT ;  /* 0x80000000fcff7812 */ /* 0x000fe4000782c0ff */
[----:B------:R-:W-:Y:S01]  /*101020*/  PRMT R5, R200, 0x7771, RZ ;  /* 0x00007771c8057816 */ /* 0x000fe200000000ff */
[----:B--2---:R0:W-:Y:S01]  /*101030*/  @P6 STG.E.U8 desc[UR10][R16.64], R3 ;  /* 0x0000000310006986 */ /* 0x0041e2000c10110a */
[----:B------:R-:W-:-:S03]  /*101040*/  LOP3.LUT P6, RZ, R225, 0x100, RZ, 0xc0, !PT ;  /* 0x00000100e1ff7812 */ /* 0x000fc600078cc0ff */
[----:B0-----:R-:W2:Y:S10]  /*101050*/  LDL.LU.64 R16, [R1+0x6c8] ;  /* 0x0006c80001107983 */ /* 0x001eb40000300a00 */
[----:B----4-:R-:W-:Y:S04]  /*101060*/  @P6 STG.E.U8 desc[UR10][R232.64], R4 ;  /* 0x00000004e8006986 */ /* 0x010fe8000c10110a */
[----:B------:R-:W-:Y:S04]  /*101070*/  @P4 STG.E.U8 desc[UR10][R6.64], R0 ;  /* 0x0000000006004986 */ /* 0x000fe8000c10110a */
[----:B------:R0:W-:Y:S04]  /*101080*/  @P0 STG.E.U8 desc[UR10][R230.64], R199 ;  /* 0x000000c7e6000986 */ /* 0x0001e8000c10110a */
[----:B0-----:R-:W4:Y:S04]  /*101090*/  LDL.LU.64 R230, [R1+0x6c0] ;  /* 0x0006c00001e67983 */ /* 0x001f280000300a00 */
[----:B------:R0:W-:Y:S04]  /*1010a0*/  @P2 STG.E.U8 desc[UR10][R228.64], R2 ;  /* 0x00000002e4002986 */ /* 0x0001e8000c10110a */
[----:B0-----:R-:W4:Y:S04]  /*1010b0*/  LDL.LU.64 R228, [R1+0x6b8] ;  /* 0x0006b80001e47983 */ /* 0x001f280000300a00 */
[----:B------:R0:W-:Y:S04]  /*1010c0*/  @P1 STG.E.U8 desc[UR10][R226.64], R5 ;  /* 0x00000005e2001986 */ /* 0x0001e8000c10110a */
[----:B0-----:R-:W4:Y:S01]  /*1010d0*/  LDL.LU.64 R226, [R1+0x6b0] ;  /* 0x0006b00001e27983 */ /* 0x001f220000300a00 */
[----:B------:R-:W-:-:S03]  /*1010e0*/  LOP3.LUT P3, RZ, R252, 0x40000000, RZ, 0xc0, !PT ;  /* 0x40000000fcff7812 */ /* 0x000fc6000786c0ff */
[----:B------:R-:W4:Y:S01]  /*1010f0*/  LDL.LU.64 R20, [R1+0x6a8] ;  /* 0x0006a80001147983 */ /* 0x000f220000300a00 */
[----:B------:R-:W-:-:S09]  /*101100*/  PRMT R3, R200, 0x7772, RZ ;  /* 0x00007772c8037816 */ /* 0x000fd200000000ff */
[----:B---3--:R0:W-:Y:S04]  /*101110*/  @P3 STG.E.U8 desc[UR10][R18.64], R3 ;  /* 0x0000000312003986 */ /* 0x0081e8000c10110a */
[----:B0-----:R-:W3:Y:S04]  /*101120*/  LDL.LU.64 R18, [R1+0x6a0] ;  /* 0x0006a00001127983 */ /* 0x001ee80000300a00 */
[----:B------:R-:W3:Y:S01]  /*101130*/  LDL.LU.64 R232, [R1+0x698] ;  /* 0x0006980001e87983 */ /* 0x000ee20000300a00 */
[C---:B------:R-:W-:Y:S02]  /*101140*/  LOP3.LUT P5, RZ, R252.reuse, 0x20000000, RZ, 0xc0, !PT ;  /* 0x20000000fcff7812 */ /* 0x040fe400078ac0ff */
[----:B------:R-:W-:Y:S01]  /*101150*/  LOP3.LUT P4, RZ, R252, 0x10000000, RZ, 0xc0, !PT ;  /* 0x10000000fcff7812 */ /* 0x000fe2000788c0ff */
[----:B------:R-:W3:Y:S01]  /*101160*/  LDL.LU.64 R234, [R1+0x690] ;  /* 0x0006900001ea7983 */ /* 0x000ee20000300a00 */
[----:B------:R-:W-:-:S02]  /*101170*/  PRMT R200, R200, 0x7773, RZ ;  /* 0x00007773c8c87816 */ /* 0x000fc400000000ff */
[----:B------:R-:W-:Y:S02]  /*101180*/  PRMT R0, R204, 0x7770, RZ ;  /* 0x00007770cc007816 */ /* 0x000fe400000000ff */
[----:B------:R-:W-:Y:S02]  /*101190*/  LOP3.LUT P2, RZ, R252, 0x8000000, RZ, 0xc0, !PT ;  /* 0x08000000fcff7812 */ /* 0x000fe4000784c0ff */
[----:B------:R-:W-:Y:S02]  /*1011a0*/  PRMT R4, R204, 0x7771, RZ ;  /* 0x00007771cc047816 */ /* 0x000fe400000000ff */
[----:B------:R-:W-:-:S04]  /*1011b0*/  LOP3.LUT P6, RZ, R252, 0x2000000, RZ, 0xc0, !PT ;  /* 0x02000000fcff7812 */ /* 0x000fc800078cc0ff */
[----:B------:R-:W-:Y:S02]  /*1011c0*/  P2R R5, PR, RZ, 0x40 ;  /* 0x00000040ff057803 */ /* 0x000fe40000000000 */
[----:B------:R-:W-:Y:S02]  /*1011d0*/  LOP3.LUT P6, RZ, R252, 0x4000000, RZ, 0xc0, !PT ;  /* 0x04000000fcff7812 */ /* 0x000fe400078cc0ff */
[----:B------:R-:W-:Y:S02]  /*1011e0*/  PRMT R2, R204, 0x7772, RZ ;  /* 0x00007772cc027816 */ /* 0x000fe400000000ff */
[----:B------:R-:W-:-:S04]  /*1011f0*/  LOP3.LUT P1, RZ, R252, 0x10000, RZ, 0xc0, !PT ;  /* 0x00010000fcff7812 */ /* 0x000fc8000782c0ff */
[----:B------:R-:W-:Y:S02]  /*101200*/  P2R R13, PR, RZ, 0x2 ;  /* 0x00000002ff0d7803 */ /* 0x000fe40000000000 */
[----:B------:R-:W-:-:S04]  /*101210*/  LOP3.LUT P1, RZ, R252, 0x40000, RZ, 0xc0, !PT ;  /* 0x00040000fcff7812 */ /* 0x000fc8000782c0ff */
[----:B------:R-:W-:Y:S02]  /*101220*/  P2R R8, PR, RZ, 0x2 ;  /* 0x00000002ff087803 */ /* 0x000fe40000000000 */
[----:B------:R-:W-:Y:S02]  /*101230*/  LOP3.LUT P1, RZ, R252, 0x100000, RZ, 0xc0, !PT ;  /* 0x00100000fcff7812 */ /* 0x000fe4000782c0ff */
[----:B------:R-:W-:Y:S02]  /*101240*/  PRMT R204, R204, 0x7773, RZ ;  /* 0x00007773cccc7816 */ /* 0x000fe400000000ff */
[----:B------:R-:W-:Y:S02]  /*101250*/  P2R R7, PR, RZ, 0x2 ;  /* 0x00000002ff077803 */ /* 0x000fe40000000000 */
[----:B------:R-:W-:-:S04]  /*101260*/  LOP3.LUT P1, RZ, R252, 0x400000, RZ, 0xc0, !PT ;  /* 0x00400000fcff7812 */ /* 0x000fc8000782c0ff */
[----:B------:R-:W-:Y:S02]  /*101270*/  P2R R6, PR, RZ, 0x2 ;  /* 0x00000002ff067803 */ /* 0x000fe40000000000 */
[----:B------:R-:W-:Y:S02]  /*101280*/  LOP3.LUT P1, RZ, R252, 0x1000000, RZ, 0xc0, !PT ;  /* 0x01000000fcff7812 */ /* 0x000fe4000782c0ff */
[----:B------:R-:W-:Y:S01]  /*101290*/  PRMT R3, R201, 0x7770, RZ ;  /* 0x00007770c9037816 */ /* 0x000fe200000000ff */
[----:B--2---:R-:W-:Y:S04]  /*1012a0*/  @P5 STG.E.U8 desc[UR10][R16.64], R200 ;  /* 0x000000c810005986 */ /* 0x004fe8000c10110a */
[----:B----4-:R0:W-:Y:S04]  /*1012b0*/  @P4 STG.E.U8 desc[UR10][R230.64], R0 ;  /* 0x00000000e6004986 */ /* 0x0101e8000c10110a */
[----:B0-----:R-:W2:Y:S04]  /*1012c0*/  LDL.LU.64 R230, [R1+0x688] ;  /* 0x0006880001e67983 */ /* 0x001ea80000300a00 */
[----:B------:R-:W4:Y:S04]  /*1012d0*/  LDL.LU.64 R238, [R1+0x680] ;  /* 0x0006800001ee7983 */ /* 0x000f280000300a00 */
[----:B------:R0:W-:Y:S04]  /*1012e0*/  @P2 STG.E.U8 desc[UR10][R228.64], R4 ;  /* 0x00000004e4002986 */ /* 0x0001e8000c10110a */
[----:B0-----:R-:W4:Y:S04]  /*1012f0*/  LDL.LU.64 R228, [R1+0x678] ;  /* 0x0006780001e47983 */ /* 0x001f280000300a00 */
[----:B------:R0:W-:Y:S04]  /*101300*/  @P6 STG.E.U8 desc[UR10][R226.64], R2 ;  /* 0x00000002e2006986 */ /* 0x0001e8000c10110a */
[----:B0-----:R-:W4:Y:S01]  /*101310*/  LDL.LU.64 R226, [R1+0x670] ;  /* 0x0006700001e27983 */ /* 0x001f220000300a00 */
[----:B------:R-:W-:-:S03]  /*101320*/  ISETP.NE.AND P6, PT, R5, RZ, PT ;  /* 0x000000ff0500720c */ /* 0x000fc60003fc5270 */
[----:B------:R-:W4:Y:S10]  /*101330*/  LDL.LU.64 R236, [R1+0x668] ;  /* 0x0006680001ec7983 */ /* 0x000f340000300a00 */
[----:B------:R0:W-:Y:S04]  /*101340*/  @P6 STG.E.U8 desc[UR10][R20.64], R204 ;  /* 0x000000cc14006986 */ /* 0x0001e8000c10110a */
[----:B0-----:R-:W4:Y:S04]  /*101350*/  LDL.LU.64 R20, [R1+0x660] ;  /* 0x0006600001147983 */ /* 0x001f280000300a00 */
[----:B---3--:R0:W-:Y:S04]  /*101360*/  @P1 STG.E.U8 desc[UR10][R18.64], R3 ;  /* 0x0000000312001986 */ /* 0x0081e8000c10110a */
[----:B0-----:R-:W3:Y:S01]  /*101370*/  LDL.LU.64 R18, [R1+0x658] ;  /* 0x0006580001127983 */ /* 0x001ee20000300a00 */
[----:B------:R-:W-:-:S02]  /*101380*/  ISETP.NE.AND P1, PT, R6, RZ, PT ;  /* 0x000000ff0600720c */ /* 0x000fc40003f25270 */
[C---:B------:R-:W-:Y:S02]  /*101390*/  PRMT R5, R201.reuse, 0x7771, RZ ;  /* 0x00007771c9057816 */ /* 0x040fe400000000ff */
[----:B------:R-:W-:-:S09]  /*1013a0*/  PRMT R0, R201, 0x7772, RZ ;  /* 0x00007772c9007816 */ /* 0x000fd200000000ff */
[----:B------:R0:W-:Y:S01]  /*1013b0*/  @P1 STG.E.U8 desc[UR10][R232.64], R5 ;  /* 0x00000005e8001986 */ /* 0x0001e2000c10110a */
[----:B------:R-:W-:-:S03]  /*1013c0*/  ISETP.NE.AND P1, PT, R7, RZ, PT ;  /* 0x000000ff0700720c */ /* 0x000fc60003f25270 */
[----:B0-----:R-:W3:Y:S10]  /*1013d0*/  LDL.LU.64 R232, [R1+0x650] ;  /* 0x0006500001e87983 */ /* 0x001ef40000300a00 */
[----:B------:R0:W-:Y:S01]  /*1013e0*/  @P1 STG.E.U8 desc[UR10][R234.64], R0 ;  /* 0x00000000ea001986 */ /* 0x0001e2000c10110a */
[----:B------:R-:W-:-:S02]  /*1013f0*/  ISETP.NE.AND P1, PT, R8, RZ, PT ;  /* 0x000000ff0800720c */ /* 0x000fc40003f25270 */
[----:B------:R-:W-:Y:S02]  /*101400*/  PRMT R201, R201, 0x7773, RZ ;  /* 0x00007773c9c97816 */ /* 0x000fe400000000ff */
[----:B------:R-:W-:-:S04]  /*101410*/  LOP3.LUT P5, RZ, R252, 0x200, RZ, 0xc0, !PT ;  /* 0x00000200fcff7812 */ /* 0x000fc800078ac0ff */
[----:B------:R-:W-:Y:S01]  /*101420*/  P2R R16, PR, RZ, 0x20 ;  /* 0x00000020ff107803 */ /* 0x000fe20000000000 */
[----:B0-----:R-:W3:Y:S01]  /*101430*/  LDL.LU.64 R234, [R1+0x648] ;  /* 0x0006480001ea7983 */ /* 0x001ee20000300a00 */
[----:B------:R-:W-:-:S04]  /*101440*/  LOP3.LUT P5, RZ, R252, 0x800, RZ, 0xc0, !PT ;  /* 0x00000800fcff7812 */ /* 0x000fc800078ac0ff */
[----:B------:R-:W-:Y:S02]  /*101450*/  P2R R15, PR, RZ, 0x20 ;  /* 0x00000020ff0f7803 */ /* 0x000fe40000000000 */
[----:B------:R-:W-:-:S04]  /*101460*/  LOP3.LUT P5, RZ, R252, 0x1000, RZ, 0xc0, !PT ;  /* 0x00001000fcff7812 */ /* 0x000fc800078ac0ff */
[----:B------:R-:W-:Y:S02]  /*101470*/  P2R R14, PR, RZ, 0x20 ;  /* 0x00000020ff0e7803 */ /* 0x000fe40000000000 */
[----:B------:R-:W-:Y:S02]  /*101480*/  LOP3.LUT P5, RZ, R252, 0x4000, RZ, 0xc0, !PT ;  /* 0x00004000fcff7812 */ /* 0x000fe400078ac0ff */
[C---:B------:R-:W-:Y:S02]  /*101490*/  PRMT R2, R205.reuse, 0x7770, RZ ;  /* 0x00007770cd027816 */ /* 0x040fe400000000ff */
[C---:B------:R-:W-:Y:S02]  /*1014a0*/  PRMT R4, R205.reuse, 0x7771, RZ ;  /* 0x00007771cd047816 */ /* 0x040fe400000000ff */
[C---:B------:R-:W-:Y:S02]  /*1014b0*/  PRMT R3, R205.reuse, 0x7772, RZ ;  /* 0x00007772cd037816 */ /* 0x040fe400000000ff */
[----:B------:R-:W-:-:S02]  /*1014c0*/  PRMT R205, R205, 0x7773, RZ ;  /* 0x00007773cdcd7816 */ /* 0x000fc400000000ff */
[----:B------:R-:W-:Y:S02]  /*1014d0*/  PRMT R0, R202, 0x7770, RZ ;  /* 0x00007770ca007816 */ /* 0x000fe400000000ff */
[----:B------:R-:W-:Y:S02]  /*1014e0*/  LOP3.LUT P4, RZ, R252, 0x80, RZ, 0xc0, !PT ;  /* 0x00000080fcff7812 */ /* 0x000fe4000788c0ff */
[----:B------:R-:W-:Y:S01]  /*1014f0*/  PRMT R5, R202, 0x7771, RZ ;  /* 0x00007771ca057816 */ /* 0x000fe200000000ff */
[----:B--2---:R0:W-:Y:S04]  /*101500*/  @P1 STG.E.U8 desc[UR10][R230.64], R201 ;  /* 0x000000c9e6001986 */ /* 0x0041e8000c10110a */
[----:B0-----:R-:W2:Y:S01]  /*101510*/  LDL.LU.64 R230, [R1+0x640] ;  /* 0x0006400001e67983 */ /* 0x001ea20000300a00 */
[----:B------:R-:W-:-:S13]  /*101520*/  ISETP.NE.AND P1, PT, R13, RZ, PT ;  /* 0x000000ff0d00720c */ /* 0x000fda0003f25270 */
[----:B----4-:R-:W-:Y:S04]  /*101530*/  @P1 STG.E.U8 desc[UR10][R238.64], R2 ;  /* 0x00000002ee001986 */ /* 0x010fe8000c10110a */
[----:B------:R0:W-:Y:S04]  /*101540*/  @P5 STG.E.U8 desc[UR10][R228.64], R4 ;  /* 0x00000004e4005986 */ /* 0x0001e8000c10110a */
[----:B0-----:R-:W4:Y:S01]  /*101550*/  LDL.LU.64 R228, [R1+0x638] ;  /* 0x0006380001e47983 */ /* 0x001f220000300a00 */
[----:B------:R-:W-:-:S13]  /*101560*/  ISETP.NE.AND P5, PT, R14, RZ, PT ;  /* 0x000000ff0e00720c */ /* 0x000fda0003fa5270 */
[----:B------:R0:W-:Y:S01]  /*101570*/  @P5 STG.E.U8 desc[UR10][R226.64], R3 ;  /* 0x00000003e2005986 */ /* 0x0001e2000c10110a */
[----:B------:R-:W-:-:S03]  /*101580*/  ISETP.NE.AND P5, PT, R15, RZ, PT ;  /* 0x000000ff0f00720c */ /* 0x000fc60003fa5270 */
[----:B0-----:R-:W4:Y:S10]  /*101590*/  LDL.LU.64 R226, [R1+0x630] ;  /* 0x0006300001e27983 */ /* 0x001f340000300a00 */
[----:B------:R-:W-:Y:S01]  /*1015a0*/  @P5 STG.E.U8 desc[UR10][R236.64], R205 ;  /* 0x000000cdec005986 */ /* 0x000fe2000c10110a */
[----:B------:R-:W-:-:S13]  /*1015b0*/  ISETP.NE.AND P5, PT, R16, RZ, PT ;  /* 0x000000ff1000720c */ /* 0x000fda0003fa5270 */
[----:B------:R0:W-:Y:S04]  /*1015c0*/  @P5 STG.E.U8 desc[UR10][R20.64], R0 ;  /* 0x0000000014005986 */ /* 0x0001e8000c10110a */
[----:B0-----:R-:W4:Y:S04]  /*1015d0*/  LDL.LU.64 R20, [R1+0x628] ;  /* 0x0006280001147983 */ /* 0x001f280000300a00 */
[----:B---3--:R0:W-:Y:S04]  /*1015e0*/  @P4 STG.E.U8 desc[UR10][R18.64], R5 ;  /* 0x0000000512004986 */ /* 0x0081e8000c10110a */
[----:B0-----:R-:W3:Y:S01]  /*1015f0*/  LDL.LU.64 R18, [R1+0x620] ;  /* 0x0006200001127983 */ /* 0x001ee20000300a00 */
[----:B------:R-:W-:-:S02]  /*101600*/  LOP3.LUT P3, RZ, R252, 0x40, RZ, 0xc0, !PT ;  /* 0x00000040fcff7812 */ /* 0x000fc4000786c0ff */
[----:B------:R-:W-:Y:S02]  /*101610*/  PRMT R2, R202, 0x7772, RZ ;  /* 0x00007772ca027816 */ /* 0x000fe400000000ff */
[C---:B------:R-:W-:Y:S02]  /*101620*/  LOP3.LUT P0, RZ, R252.reuse, 0x10, RZ, 0xc0, !PT ;  /* 0x00000010fcff7812 */ /* 0x040fe4000780c0ff */
[----:B------:R-:W-:-:S07]  /*101630*/  LOP3.LUT P2, RZ, R252, 0x8, RZ, 0xc0, !PT ;  /* 0x00000008fcff7812 */ /* 0x000fce000784c0ff */
[----:B------:R0:W-:Y:S01]  /*101640*/  @P3 STG.E.U8 desc[UR10][R232.64], R2 ;  /* 0x00000002e8003986 */ /* 0x0001e2000c10110a */
[----:B------:R-:W-:-:S03]  /*101650*/  PRMT R202, R202, 0x7773, RZ ;  /* 0x00007773caca7816 */ /* 0x000fc600000000ff */
[----:B0-----:R-:W3:Y:S01]  /*101660*/  LDL.LU.64 R232, [R1+0x618] ;  /* 0x0006180001e87983 */ /* 0x001ee20000300a00 */
[----:B------:R-:W-:-:S03]  /*101670*/  PRMT R3, R206, 0x7770, RZ ;  /* 0x00007770ce037816 */ /* 0x000fc600000000ff */
[----:B------:R0:W-:Y:S01]  /*101680*/  @P0 STG.E.U8 desc[UR10][R234.64], R202 ;  /* 0x000000caea000986 */ /* 0x0001e2000c10110a */
[----:B------:R-:W-:-:S03]  /*101690*/  LOP3.LUT P6, RZ, R252, 0x4, RZ, 0xc0, !PT ;  /* 0x00000004fcff7812 */ /* 0x000fc600078cc0ff */
[----:B0-----:R-:W3:Y:S01]  /*1016a0*/  LDL.LU.64 R234, [R1+0x610] ;  /* 0x0006100001ea7983 */ /* 0x001ee20000300a00 */
[C---:B------:R-:W-:Y:S02]  /*1016b0*/  PRMT R4, R206.reuse, 0x7771, RZ ;  /* 0x00007771ce047816 */ /* 0x040fe400000000ff */
[C---:B------:R-:W-:Y:S02]  /*1016c0*/  PRMT R0, R206.reuse, 0x7772, RZ ;  /* 0x00007772ce007816 */ /* 0x040fe400000000ff */
[----:B------:R-:W-:Y:S02]  /*1016d0*/  PRMT R206, R206, 0x7773, RZ ;  /* 0x00007773cece7816 */ /* 0x000fe400000000ff */
[----:B------:R-:W-:Y:S02]  /*1016e0*/  LOP3.LUT P1, RZ, R252, 0x2, RZ, 0xc0, !PT ;  /* 0x00000002fcff7812 */ /* 0x000fe4000782c0ff */
[----:B------:R-:W-:Y:S01]  /*1016f0*/  PRMT R2, R203, 0x7770, RZ ;  /* 0x00007770cb027816 */ /* 0x000fe200000000ff */
[----:B--2---:R0:W-:Y:S04]  /*101700*/  @P2 STG.E.U8 desc[UR10][R230.64], R3 ;  /* 0x00000003e6002986 */ /* 0x0041e8000c10110a */
[----:B0-----:R-:W2:Y:S01]  /*101710*/  LDL.LU.64 R230, [R1+0x608] ;  /* 0x0006080001e67983 */ /* 0x001ea20000300a00 */
[----:B------:R-:W-:Y:S01]  /*101720*/  ISETP.LT.AND P2, PT, R12, UR4, !P6 ;  /* 0x000000040c007c0c */ /* 0x000fe2000f741270 */
[----:B------:R-:W-:-:S12]  /*101730*/  ULDC UR4, c[0x0][0x228] ;  /* 0x00008a0000047ab9 */ /* 0x000fd80000000800 */
[----:B----4-:R0:W-:Y:S04]  /*101740*/  @P2 STG.E.U8 desc[UR10][R228.64], R4 ;  /* 0x00000004e4002986 */ /* 0x0101e8000c10110a */
[----:B0-----:R-:W4:Y:S01]  /*101750*/  LDL.LU.64 R228, [R1+0x600] ;  /* 0x0006000001e47983 */ /* 0x001f220000300a00 */
[----:B------:R-:W-:Y:S01]  /*101760*/  ISETP.LT.AND P2, PT, R11, UR4, !P6 ;  /* 0x000000040b007c0c */ /* 0x000fe2000f741270 */
[----:B------:R-:W-:-:S12]  /*101770*/  ULDC UR4, c[0x0][0x228] ;  /* 0x00008a0000047ab9 */ /* 0x000fd80000000800 */
[----:B------:R0:W-:Y:S04]  /*101780*/  @P2 STG.E.U8 desc[UR10][R226.64], R0 ;  /* 0x00000000e2002986 */ /* 0x0001e8000c10110a */
[----:B0-----:R-:W4:Y:S01]  /*101790*/  LDL.LU.64 R226, [R1+0x5f8] ;  /* 0x0005f80001e27983 */ /* 0x001f220000300a00 */
[----:B------:R-:W-:Y:S01]  /*1017a0*/  ISETP.LT.AND P6, PT, R10, UR4, !P6 ;  /* 0x000000040a007c0c */ /* 0x000fe2000f7c1270 */
[----:B------:R-:W-:-:S12]  /*1017b0*/  ULDC UR4, c[0x0][0x228] ;  /* 0x00008a0000047ab9 */ /* 0x000fd80000000800 */
[----:B------:R0:W-:Y:S01]  /*1017c0*/  @P6 STG.E.U8 desc[UR10][R20.64], R206 ;  /* 0x000000ce14006986 */ /* 0x0001e2000c10110a */
[----:B------:R-:W-:Y:S01]  /*1017d0*/  ISETP.LT.AND P6, PT, R9, UR4, !P1 ;  /* 0x0000000409007c0c */ /* 0x000fe2000cfc1270 */
[----:B------:R-:W-:Y:S02]  /*1017e0*/  ULDC UR4, c[0x0][0x228] ;  /* 0x00008a0000047ab9 */ /* 0x000fe40000000800 */
[----:B0-----:R-:W4:Y:S10]  /*1017f0*/  LDL.LU.64 R20, [R1+0x5f0] ;  /* 0x0005f00001147983 */ /* 0x001f340000300a00 */
[----:B---3--:R0:W-:Y:S04]  /*101800*/  @P6 STG.E.U8 desc[UR10][R18.64], R2 ;  /* 0x0000000212006986 */ /* 0x0081e8000c10110a */
[----:B0-----:R-:W3:Y:S01]  /*101810*/  LDL.LU.64 R18, [R1+0x5e8] ;  /* 0x0005e80001127983 */ /* 0x001ee20000300a00 */
[----:B------:R-:W-:-:S02]  /*101820*/  ISETP.LT.AND P6, PT, R12, UR4, !P1 ;  /* 0x000000040c007c0c */ /* 0x000fc4000cfc1270 */
[----:B------:R-:W-:Y:S01]  /*101830*/  PRMT R3, R203, 0x7771, RZ ;  /* 0x00007771cb037816 */ /* 0x000fe200000000ff */
[----:B------:R-:W-:-:S10]  /*101840*/  ULDC UR4, c[0x0][0x228] ;  /* 0x00008a0000047ab9 */ /* 0x000fd40000000800 */
[----:B------:R0:W-:Y:S01]  /*101850*/  @P6 STG.E.U8 desc[UR10][R232.64], R3 ;  /* 0x00000003e8006986 */ /* 0x0001e2000c10110a */
[----:B------:R-:W-:Y:S01]  /*101860*/  ISETP.LT.AND P6, PT, R11, UR4, !P1 ;  /* 0x000000040b007c0c */ /* 0x000fe2000cfc1270 */
[----:B------:R-:W-:Y:S02]  /*101870*/  ULDC UR4, c[0x0][0x228] ;  /* 0x00008a0000047ab9 */ /* 0x000fe40000000800 */
[----:B------:R-:W-:Y:S02]  /*101880*/  ISETP.LT.AND P1, PT, R10, UR4, !P1 ;  /* 0x000000040a007c0c */ /* 0x000fe4000cf21270 */
[C---:B------:R-:W-:Y:S01]  /*101890*/  PRMT R0, R203.reuse, 0x7772, RZ ;  /* 0x00007772cb007816 */ /* 0x040fe200000000ff */
[----:B0-----:R-:W3:Y:S01]  /*1018a0*/  LDL.LU.64 R232, [R1+0x5e0] ;  /* 0x0005e00001e87983 */ /* 0x001ee20000300a00 */
[----:B------:R-:W-:-:S06]  /*1018b0*/  PRMT R203, R203, 0x7773, RZ ;  /* 0x00007773cbcb7816 */ /* 0x000fcc00000000ff */
[----:B------:R0:W-:Y:S01]  /*1018c0*/  @P6 STG.E.U8 desc[UR10][R234.64], R0 ;  /* 0x00000000ea006986 */ /* 0x0001e2000c10110a */
[----:B------:R-:W-:Y:S01]  /*1018d0*/  LOP3.LUT P0, RZ, R252, 0x1, RZ, 0xc0, !PT ;  /* 0x00000001fcff7812 */ /* 0x000fe2000780c0ff */
[----:B------:R-:W-:Y:S01]  /*1018e0*/  ULDC UR4, c[0x0][0x228] ;  /* 0x00008a0000047ab9 */ /* 0x000fe20000000800 */
[C---:B------:R-:W-:Y:S02]  /*1018f0*/  PRMT R2, R207.reuse, 0x7770, RZ ;  /* 0x00007770cf027816 */ /* 0x040fe400000000ff */
[C---:B------:R-:W-:Y:S02]  /*101900*/  PRMT R3, R207.reuse, 0x7771, RZ ;  /* 0x00007771cf037816 */ /* 0x040fe400000000ff */
[C---:B0-----:R-:W-:Y:S02]  /*101910*/  PRMT R0, R207.reuse, 0x7772, RZ ;  /* 0x00007772cf007816 */ /* 0x041fe400000000ff */
        /* <DEDUP_REMOVED lines=12> */
[----:B------:R-:W-:Y:S02]  /*1019e0*/  ULDC UR4, c[0x0][0x228] ;  /* 0x00008a0000047ab9 */ /* 0x000fe40000000800 */
[----:B------:R-:W4:Y:S01]  /*1019f0*/  LDL.LU.64 R234, [R1+0x5c0] ;  /* 0x0005c00001ea7983 */ /* 0x000f220000300a00 */
[----:B------:R-:W-:Y:S02]  /*101a00*/  ISETP.LT.AND P0, PT, R10, UR4, !P0 ;  /* 0x000000040a007c0c */ /* 0x000fe4000c701270 */
[----:B------:R-:W-:Y:S01]  /*101a10*/  LOP3.LUT P5, RZ, R225, 0x80, RZ, 0xc0, !PT ;  /* 0x00000080e1ff7812 */ /* 0x000fe200078ac0ff */
[----:B------:R-:W-:-:S06]  /*101a20*/  ULDC UR4, c[0x0][0x228] ;  /* 0x00008a0000047ab9 */ /* 0x000fcc0000000800 */
[----:B------:R-:W-:Y:S04]  /*101a30*/  @P6 STG.E.U8 desc[UR10][R20.64], R0 ;  /* 0x0000000014006986 */ /* 0x000fe8000c10110a */
[----:B---3--:R0:W-:Y:S04]  /*101a40*/  @P0 STG.E.U8 desc[UR10][R18.64], R207 ;  /* 0x000000cf12000986 */ /* 0x0081e8000c10110a */
[----:B0-----:R-:W3:Y:S01]  /*101a50*/  LDL.LU.64 R18, [R1+0x5b8] ;  /* 0x0005b80001127983 */ /* 0x001ee20000300a00 */
[----:B------:R-:W-:Y:S02]  /*101a60*/  ISETP.LT.AND P0, PT, R9, UR4, !P5 ;  /* 0x0000000409007c0c */ /* 0x000fe4000ef01270 */
[----:B------:R-:W-:Y:S01]  /*101a70*/  PRMT R2, R208, 0x7770, RZ ;  /* 0x00007770d0027816 */ /* 0x000fe200000000ff */
[----:B------:R-:W-:-:S02]  /*101a80*/  ULDC UR4, c[0x0][0x228] ;  /* 0x00008a0000047ab9 */ /* 0x000fc40000000800 */
[----:B------:R-:W-:Y:S02]  /*101a90*/  ISETP.LT.AND P6, PT, R12, UR4, !P5 ;  /* 0x000000040c007c0c */ /* 0x000fe4000efc1270 */
[----:B------:R-:W-:Y:S01]  /*101aa0*/  PRMT R3, R208, 0x7771, RZ ;  /* 0x00007771d0037816 */ /* 0x000fe200000000ff */
[----:B------:R-:W-:-:S05]  /*101ab0*/  ULDC UR4, c[0x0][0x228] ;  /* 0x00008a0000047ab9 */ /* 0x000fca0000000800 */
[----:B------:R0:W-:Y:S04]  /*101ac0*/  @P0 STG.E.U8 desc[UR10][R232.64], R2 ;  /* 0x00000002e8000986 */ /* 0x0001e8000c10110a */
[----:B0-----:R-:W3:Y:S01]  /*101ad0*/  LDL.LU.64 R232, [R1+0x5b0] ;  /* 0x0005b00001e87983 */ /* 0x001ee20000300a00 */
[C---:B------:R-:W-:Y:S02]  /*101ae0*/  PRMT R0, R208.reuse, 0x7772, RZ ;  /* 0x00007772d0007816 */ /* 0x040fe400000000ff */
[----:B------:R-:W-:Y:S02]  /*101af0*/  PRMT R208, R208, 0x7773, RZ ;  /* 0x00007773d0d07816 */ /* 0x000fe400000000ff */
[----:B------:R-:W-:Y:S02]  /*101b00*/  LOP3.LUT P1, RZ, R252, 0x20, RZ, 0xc0, !PT ;  /* 0x00000020fcff7812 */ /* 0x000fe4000782c0ff */
[----:B------:R-:W-:Y:S01]  /*101b10*/  PRMT R2, R212, 0x7770, RZ ;  /* 0x00007770d4027816 */ /* 0x000fe200000000ff */
[----:B--2---:R0:W-:Y:S04]  /*101b20*/  @P6 STG.E.U8 desc[UR10][R230.64], R3 ;  /* 0x00000003e6006986 */ /* 0x0041e8000c10110a */
[----:B0-----:R-:W2:Y:S01]  /*101b30*/  LDL.LU.64 R230, [R1+0x5a8] ;  /* 0x0005a80001e67983 */ /* 0x001ea20000300a00 */
[----:B------:R-:W-:-:S03]  /*101b40*/  ISETP.LT.AND P6, PT, R11, UR4, !P5 ;  /* 0x000000040b007c0c */ /* 0x000fc6000efc1270 */
[----:B------:R-:W2:Y:S01]  /*101b50*/  LDL.LU.64 R20, [R1+0x5a0] ;  /* 0x0005a00001147983 */ /* 0x000ea20000300a00 */
[----:B------:R-:W-:-:S09]  /*101b60*/  ULDC UR4, c[0x0][0x228] ;  /* 0x00008a0000047ab9 */ /* 0x000fd20000000800 */
[----:B----4-:R0:W-:Y:S04]  /*101b70*/  @P6 STG.E.U8 desc[UR10][R228.64], R0 ;  /* 0x00000000e4006986 */ /* 0x0101e8000c10110a */
[----:B0-----:R-:W4:Y:S01]  /*101b80*/  LDL.LU.64 R228, [R1+0x598] ;  /* 0x0005980001e47983 */ /* 0x001f220000300a00 */
[----:B------:R-:W-:Y:S01]  /*101b90*/  ISETP.LT.AND P5, PT, R10, UR4, !P5 ;  /* 0x000000040a007c0c */ /* 0x000fe2000efa1270 */
[----:B------:R-:W-:-:S12]  /*101ba0*/  ULDC UR4, c[0x0][0x228] ;  /* 0x00008a0000047ab9 */ /* 0x000fd80000000800 */
[----:B------:R0:W-:Y:S04]  /*101bb0*/  @P5 STG.E.U8 desc[UR10][R226.64], R208 ;  /* 0x000000d0e2005986 */ /* 0x0001e8000c10110a */
[----:B0-----:R-:W4:Y:S01]  /*101bc0*/  LDL.LU.64 R226, [R1+0x590] ;  /* 0x0005900001e27983 */ /* 0x001f220000300a00 */
[----:B------:R-:W-:Y:S01]  /*101bd0*/  ISETP.LT.AND P5, PT, R9, UR4, !P1 ;  /* 0x0000000409007c0c */ /* 0x000fe2000cfa1270 */
[----:B------:R-:W-:Y:S01]  /*101be0*/  ULDC UR4, c[0x0][0x228] ;  /* 0x00008a0000047ab9 */ /* 0x000fe20000000800 */
[----:B------:R-:W-:-:S11]  /*101bf0*/  PRMT R3, R212, 0x7771, RZ ;  /* 0x00007771d4037816 */ /* 0x000fd600000000ff */
[----:B------:R-:W-:Y:S01]  /*101c00*/  @P5 STG.E.U8 desc[UR10][R234.64], R2 ;  /* 0x00000002ea005986 */ /* 0x000fe2000c10110a */
[----:B------:R-:W-:Y:S01]  /*101c10*/  ISETP.LT.AND P5, PT, R12, UR4, !P1 ;  /* 0x000000040c007c0c */ /* 0x000fe2000cfa1270 */
[----:B------:R-:W-:-:S12]  /*101c20*/  ULDC UR4, c[0x0][0x228] ;  /* 0x00008a0000047ab9 */ /* 0x000fd80000000800 */
[----:B---3--:R0:W-:Y:S04]  /*101c30*/  @P5 STG.E.U8 desc[UR10][R18.64], R3 ;  /* 0x0000000312005986 */ /* 0x0081e8000c10110a */
[----:B0-----:R-:W3:Y:S01]  /*101c40*/  LDL.LU.64 R18, [R1+0x588] ;  /* 0x0005880001127983 */ /* 0x001ee20000300a00 */
[----:B------:R-:W-:Y:S02]  /*101c50*/  ISETP.LT.AND P5, PT, R11, UR4, !P1 ;  /* 0x000000040b007c0c */ /* 0x000fe4000cfa1270 */
[C---:B------:R-:W-:Y:S01]  /*101c60*/  PRMT R0, R212.reuse, 0x7772, RZ ;  /* 0x00007772d4007816 */ /* 0x040fe200000000ff */
[----:B------:R-:W-:Y:S01]  /*101c70*/  ULDC UR4, c[0x0][0x228] ;  /* 0x00008a0000047ab9 */ /* 0x000fe20000000800 */
[----:B------:R-:W3:Y:S01]  /*101c80*/  LDL.LU.64 R234, [R1+0x580] ;  /* 0x0005800001ea7983 */ /* 0x000ee20000300a00 */
[----:B------:R-:W-:-:S08]  /*101c90*/  PRMT R212, R212, 0x7773, RZ ;  /* 0x00007773d4d47816 */ /* 0x000fd000000000ff */
[----:B------:R0:W-:Y:S01]  /*101ca0*/  @P5 STG.E.U8 desc[UR10][R232.64], R0 ;  /* 0x00000000e8005986 */ /* 0x0001e2000c10110a */
[----:B------:R-:W-:Y:S02]  /*101cb0*/  ISETP.LT.AND P5, PT, R10, UR4, !P1 ;  /* 0x000000040a007c0c */ /* 0x000fe4000cfa1270 */
[----:B------:R-:W-:Y:S01]  /*101cc0*/  LOP3.LUT P0, RZ, R252, 0x100, RZ, 0xc0, !PT ;  /* 0x00000100fcff7812 */ /* 0x000fe2000780c0ff */
[----:B------:R-:W-:Y:S01]  /*101cd0*/  ULDC UR4, c[0x0][0x228] ;  /* 0x00008a0000047ab9 */ /* 0x000fe20000000800 */
[C---:B------:R-:W-:Y:S01]  /*101ce0*/  PRMT R2, R209.reuse, 0x7770, RZ ;  /* 0x00007770d1027816 */ /* 0x040fe200000000ff */
[----:B0-----:R-:W3:Y:S01]  /*101cf0*/  LDL.LU.64 R232, [R1+0x578] ;  /* 0x0005780001e87983 */ /* 0x001ee20000300a00 */
[C---:B------:R-:W-:Y:S02]  /*101d00*/  PRMT R3, R209.reuse, 0x7771, RZ ;  /* 0x00007771d1037816 */ /* 0x040fe400000000ff */
[C---:B------:R-:W-:Y:S02]  /*101d10*/  PRMT R0, R209.reuse, 0x7772, RZ ;  /* 0x00007772d1007816 */ /* 0x040fe400000000ff */
[----:B------:R-:W-:-:S03]  /*101d20*/  PRMT R209, R209, 0x7773, RZ ;  /* 0x00007773d1d17816 */ /* 0x000fc600000000ff */
[----:B--2---:R0:W-:Y:S01]  /*101d30*/  @P5 STG.E.U8 desc[UR10][R230.64], R212 ;  /* 0x000000d4e6005986 */ /* 0x0041e2000c10110a */
[----:B------:R-:W-:Y:S01]  /*101d40*/  ISETP.LT.AND P5, PT, R9, UR4, !P0 ;  /* 0x0000000409007c0c */ /* 0x000fe2000c7a1270 */
[----:B------:R-:W-:Y:S02]  /*101d50*/  ULDC UR4, c[0x0][0x228] ;  /* 0x00008a0000047ab9 */ /* 0x000fe40000000800 */
[----:B0-----:R-:W2:Y:S10]  /*101d60*/  LDL.LU.64 R230, [R1+0x570] ;  /* 0x0005700001e67983 */ /* 0x001eb40000300a00 */
[----:B------:R-:W-:Y:S01]  /*101d70*/  @P5 STG.E.U8 desc[UR10][R20.64], R2 ;  /* 0x0000000214005986 */ /* 0x000fe2000c10110a */
[----:B------:R-:W-:Y:S01]  /*101d80*/  ISETP.LT.AND P5, PT, R12, UR4, !P0 ;  /* 0x000000040c007c0c */ /* 0x000fe2000c7a1270 */
[----:B------:R-:W-:-:S12]  /*101d90*/  ULDC UR4, c[0x0][0x228] ;  /* 0x00008a0000047ab9 */ /* 0x000fd80000000800 */
[----:B----4-:R0:W-:Y:S04]  /*101da0*/  @P5 STG.E.U8 desc[UR10][R228.64], R3 ;  /* 0x00000003e4005986 */ /* 0x0101e8000c10110a */
[----:B0-----:R-:W4:Y:S01]  /*101db0*/  LDL.LU.64 R228, [R1+0x568] ;  /* 0x0005680001e47983 */ /* 0x001f220000300a00 */
[----:B------:R-:W-:-:S03]  /*101dc0*/  ISETP.LT.AND P5, PT, R11, UR4, !P0 ;  /* 0x000000040b007c0c */ /* 0x000fc6000c7a1270 */
[----:B------:R-:W4:Y:S01]  /*101dd0*/  LDL.LU.64 R20, [R1+0x560] ;  /* 0x0005600001147983 */ /* 0x000f220000300a00 */
[----:B------:R-:W-:-:S09]  /*101de0*/  ULDC UR4, c[0x0][0x228] ;  /* 0x00008a0000047ab9 */ /* 0x000fd20000000800 */
[----:B------:R0:W-:Y:S04]  /*101df0*/  @P5 STG.E.U8 desc[UR10][R226.64], R0 ;  /* 0x00000000e2005986 */ /* 0x0001e8000c10110a */
[----:B0-----:R-:W4:Y:S01]  /*101e00*/  LDL.LU.64 R226, [R1+0x558] ;  /* 0x0005580001e27983 */ /* 0x001f220000300a00 */
[----:B------:R-:W-:Y:S02]  /*101e10*/  ISETP.LT.AND P5, PT, R10, UR4, !P0 ;  /* 0x000000040a007c0c */ /* 0x000fe4000c7a1270 */
[----:B------:R-:W-:Y:S01]  /*101e20*/  LOP3.LUT P6, RZ, R252, 0x400, RZ, 0xc0, !PT ;  /* 0x00000400fcff7812 */ /* 0x000fe200078cc0ff */
[----:B------:R-:W-:-:S10]  /*101e30*/  ULDC UR4, c[0x0][0x228] ;  /* 0x00008a0000047ab9 */ /* 0x000fd40000000800 */
[----:B---3--:R0:W-:Y:S04]  /*101e40*/  @P5 STG.E.U8 desc[UR10][R18.64], R209 ;  /* 0x000000d112005986 */ /* 0x0081e8000c10110a */
[----:B0-----:R-:W3:Y:S01]  /*101e50*/  LDL.LU.64 R18, [R1+0x550] ;  /* 0x0005500001127983 */ /* 0x001ee20000300a00 */
[----:B------:R-:W-:Y:S02]  /*101e60*/  ISETP.LT.AND P5, PT, R9, UR4, !P6 ;  /* 0x0000000409007c0c */ /* 0x000fe4000f7a1270 */
[C---:B------:R-:W-:Y:S01]  /*101e70*/  PRMT R2, R213.reuse, 0x7770, RZ ;  /* 0x00007770d5027816 */ /* 0x040fe200000000ff */
[----:B------:R-:W-:Y:S01]  /*101e80*/  ULDC UR4, c[0x0][0x228] ;  /* 0x00008a0000047ab9 */ /* 0x000fe20000000800 */
[----:B------:R-:W-:-:S09]  /*101e90*/  PRMT R3, R213, 0x7771, RZ ;  /* 0x00007771d5037816 */ /* 0x000fd200000000ff */
[----:B------:R0:W-:Y:S01]  /*101ea0*/  @P5 STG.E.U8 desc[UR10][R234.64], R2 ;  /* 0x00000002ea005986 */ /* 0x0001e2000c10110a */
[----:B------:R-:W-:Y:S01]  /*101eb0*/  ISETP.LT.AND P5, PT, R12, UR4, !P6 ;  /* 0x000000040c007c0c */ /* 0x000fe2000f7a1270 */
[----:B------:R-:W-:Y:S01]  /*101ec0*/  ULDC UR4, c[0x0][0x228] ;  /* 0x00008a0000047ab9 */ /* 0x000fe20000000800 */
[----:B------:R-:W-:Y:S01]  /*101ed0*/  PRMT R0, R213, 0x7772, RZ ;  /* 0x00007772d5007816 */ /* 0x000fe200000000ff */
[----:B0-----:R-:W3:Y:S10]  /*101ee0*/  LDL.LU.64 R234, [R1+0x548] ;  /* 0x0005480001ea7983 */ /* 0x001ef40000300a00 */
[----:B------:R0:W-:Y:S01]  /*101ef0*/  @P5 STG.E.U8 desc[UR10][R232.64], R3 ;  /* 0x00000003e8005986 */ /* 0x0001e2000c10110a */
[----:B------:R-:W-:Y:S01]  /*101f00*/  ISETP.LT.AND P5, PT, R11, UR4, !P6 ;  /* 0x000000040b007c0c */ /* 0x000fe2000f7a1270 */
[----:B------:R-:W-:Y:S01]  /*101f10*/  ULDC UR4, c[0x0][0x228] ;  /* 0x00008a0000047ab9 */ /* 0x000fe20000000800 */
[----:B------:R-:W-:Y:S01]  /*101f20*/  PRMT R213, R213, 0x7773, RZ ;  /* 0x00007773d5d57816 */ /* 0x000fe200000000ff */
[----:B0-----:R-:W3:Y:S01]  /*101f30*/  LDL.LU.64 R232, [R1+0x540] ;  /* 0x0005400001e87983 */ /* 0x001ee20000300a00 */
[----:B------:R-:W-:-:S02]  /*101f40*/  LOP3.LUT P1, RZ, R252, 0x2000, RZ, 0xc0, !PT ;  /* 0x00002000fcff7812 */ /* 0x000fc4000782c0ff */
[C---:B------:R-:W-:Y:S02]  /*101f50*/  PRMT R2, R210.reuse, 0x7770, RZ ;  /* 0x00007770d2027816 */ /* 0x040fe400000000ff */
[----:B------:R-:W-:-:S05]  /*101f60*/  PRMT R3, R210, 0x7771, RZ ;  /* 0x00007771d2037816 */ /* 0x000fca00000000ff */
[----:B--2---:R0:W-:Y:S01]  /*101f70*/  @P5 STG.E.U8 desc[UR10][R230.64], R0 ;  /* 0x00000000e6005986 */ /* 0x0041e2000c10110a */
[----:B------:R-:W-:Y:S01]  /*101f80*/  ISETP.LT.AND P5, PT, R10, UR4, !P6 ;  /* 0x000000040a007c0c */ /* 0x000fe2000f7a1270 */
[----:B------:R-:W-:Y:S02]  /*101f90*/  ULDC UR4, c[0x0][0x228] ;  /* 0x00008a0000047ab9 */ /* 0x000fe40000000800 */
[----:B0-----:R-:W2:Y:S10]  /*101fa0*/  LDL.LU.64 R230, [R1+0x538] ;  /* 0x0005380001e67983 */ /* 0x001eb40000300a00 */
[----:B----4-:R0:W-:Y:S01]  /*101fb0*/  @P5 STG.E.U8 desc[UR10][R228.64], R213 ;  /* 0x000000d5e4005986 */ /* 0x0101e2000c10110a */
[----:B------:R-:W-:Y:S01]  /*101fc0*/  ISETP.LT.AND P5, PT, R9, UR4, !P1 ;  /* 0x0000000409007c0c */ /* 0x000fe2000cfa1270 */
[----:B------:R-:W-:-:S02]  /*101fd0*/  ULDC UR4, c[0x0][0x228] ;  /* 0x00008a0000047ab9 */ /* 0x000fc40000000800 */
[----:B0-----:R-:W4:Y:S10]  /*101fe0*/  LDL.LU.64 R228, [R1+0x530] ;  /* 0x0005300001e47983 */ /* 0x001f340000300a00 */
[----:B------:R-:W-:Y:S01]  /*101ff0*/  @P5 STG.E.U8 desc[UR10][R20.64], R2 ;  /* 0x0000000214005986 */ /* 0x000fe2000c10110a */
[----:B------:R-:W-:Y:S01]  /*102000*/  ISETP.LT.AND P5, PT, R12, UR4, !P1 ;  /* 0x000000040c007c0c */ /* 0x000fe2000cfa1270 */
[----:B------:R-:W-:-:S12]  /*102010*/  ULDC UR4, c[0x0][0x228] ;  /* 0x00008a0000047ab9 */ /* 0x000fd80000000800 */
[----:B------:R0:W-:Y:S04]  /*102020*/  @P5 STG.E.U8 desc[UR10][R226.64], R3 ;  /* 0x00000003e2005986 */ /* 0x0001e8000c10110a */
[----:B0-----:R-:W4:Y:S01]  /*102030*/  LDL.LU.64 R226, [R1+0x528] ;  /* 0x0005280001e27983 */ /* 0x001f220000300a00 */
[----:B------:R-:W-:Y:S02]  /*102040*/  ISETP.LT.AND P5, PT, R11, UR4, !P1 ;  /* 0x000000040b007c0c */ /* 0x000fe4000cfa1270 */
[----:B------:R-:W-:Y:S01]  /*102050*/  PRMT R0, R210, 0x7772, RZ ;  /* 0x00007772d2007816 */ /* 0x000fe200000000ff */
[----:B------:R-:W-:-:S10]  /*102060*/  ULDC UR4, c[0x0][0x228] ;  /* 0x00008a0000047ab9 */ /* 0x000fd40000000800 */
[----:B---3--:R0:W-:Y:S04]  /*102070*/  @P5 STG.E.U8 desc[UR10][R18.64], R0 ;  /* 0x0000000012005986 */ /* 0x0081e8000c10110a */
[----:B0-----:R-:W3:Y:S01]  /*102080*/  LDL.LU.64 R18, [R1+0x520] ;  /* 0x0005200001127983 */ /* 0x001ee20000300a00 */
[----:B------:R-:W-:Y:S02]  /*102090*/  ISETP.LT.AND P5, PT, R10, UR4, !P1 ;  /* 0x000000040a007c0c */ /* 0x000fe4000cfa1270 */
[----:B------:R-:W-:Y:S02]  /*1020a0*/  PRMT R210, R210, 0x7773, RZ ;  /* 0x00007773d2d27816 */ /* 0x000fe400000000ff */
[----:B------:R-:W-:Y:S01]  /*1020b0*/  LOP3.LUT P0, RZ, R252, 0x8000, RZ, 0xc0, !PT ;  /* 0x00008000fcff7812 */ /* 0x000fe2000780c0ff */
[----:B------:R-:W-:Y:S01]  /*1020c0*/  ULDC UR4, c[0x0][0x228] ;  /* 0x00008a0000047ab9 */ /* 0x000fe20000000800 */
[----:B------:R-:W3:Y:S07]  /*1020d0*/  LDL.LU.64 R20, [R1+0x518] ;  /* 0x0005180001147983 */ /* 0x000eee0000300a00 */
[----:B------:R-:W-:Y:S01]  /*1020e0*/  @P5 STG.E.U8 desc[UR10][R234.64], R210 ;  /* 0x000000d2ea005986 */ /* 0x000fe2000c10110a */
[----:B------:R-:W-:-:S02]  /*1020f0*/  ISETP.LT.AND P5, PT, R9, UR4, !P0 ;  /* 0x0000000409007c0c */ /* 0x000fc4000c7a1270 */
[C---:B------:R-:W-:Y:S01]  /*102100*/  PRMT R2, R214.reuse, 0x7770, RZ ;  /* 0x00007770d6027816 */ /* 0x040fe200000000ff */
[----:B------:R-:W-:Y:S01]  /*102110*/  ULDC UR4, c[0x0][0x228] ;  /* 0x00008a0000047ab9 */ /* 0x000fe20000000800 */
[----:B------:R-:W-:-:S09]  /*102120*/  PRMT R3, R214, 0x7771, RZ ;  /* 0x00007771d6037816 */ /* 0x000fd200000000ff */
[----:B------:R0:W-:Y:S01]  /*102130*/  @P5 STG.E.U8 desc[UR10][R232.64], R2 ;  /* 0x00000002e8005986 */ /* 0x0001e2000c10110a */
[----:B------:R-:W-:Y:S01]  /*102140*/  ISETP.LT.AND P5, PT, R12, UR4, !P0 ;  /* 0x000000040c007c0c */ /* 0x000fe2000c7a1270 */
[----:B------:R-:W-:Y:S02]  /*102150*/  ULDC UR4, c[0x0][0x228] ;  /* 0x00008a0000047ab9 */ /* 0x000fe40000000800 */
[----:B0-----:R-:W3:Y:S01]  /*102160*/  LDL.LU.64 R232, [R1+0x510] ;  /* 0x0005100001e87983 */ /* 0x001ee20000300a00 */
[C---:B------:R-:W-:Y:S02]  /*102170*/  PRMT R0, R214.reuse, 0x7772, RZ ;  /* 0x00007772d6007816 */ /* 0x040fe400000000ff */
[----:B------:R-:W-:Y:S02]  /*102180*/  PRMT R214, R214, 0x7773, RZ ;  /* 0x00007773d6d67816 */ /* 0x000fe400000000ff */
[----:B------:R-:W-:Y:S02]  /*102190*/  LOP3.LUT P6, RZ, R252, 0x20000, RZ, 0xc0, !PT ;  /* 0x00020000fcff7812 */ /* 0x000fe400078cc0ff */
[----:B------:R-:W-:-:S03]  /*1021a0*/  PRMT R2, R211, 0x7770, RZ ;  /* 0x00007770d3027816 */ /* 0x000fc600000000ff */
        /* <DEDUP_REMOVED lines=8> */
[----:B------:R0:W-:Y:S04]  /*102230*/  @P5 STG.E.U8 desc[UR10][R226.64], R214 ;  /* 0x000000d6e2005986 */ /* 0x0001e8000c10110a */
[----:B0-----:R-:W4:Y:S01]  /*102240*/  LDL.LU.64 R226, [R1+0x4f8] ;  /* 0x0004f80001e27983 */ /* 0x001f220000300a00 */
[----:B------:R-:W-:Y:S01]  /*102250*/  ISETP.LT.AND P5, PT, R9, UR4, !P6 ;  /* 0x0000000409007c0c */ /* 0x000fe2000f7a1270 */
[----:B------:R-:W-:-:S12]  /*102260*/  ULDC UR4, c[0x0][0x228] ;  /* 0x00008a0000047ab9 */ /* 0x000fd80000000800 */
        /* <DEDUP_REMOVED lines=9> */
[----:B------:R-:W-:Y:S02]  /*102300*/  PRMT R211, R211, 0x7773, RZ ;  /* 0x00007773d3d37816 */ /* 0x000fe400000000ff */
[----:B------:R-:W-:Y:S02]  /*102310*/  LOP3.LUT P1, RZ, R252, 0x80000, RZ, 0xc0, !PT ;  /* 0x00080000fcff7812 */ /* 0x000fe4000782c0ff */
[----:B------:R-:W-:Y:S01]  /*102320*/  PRMT R2, R215, 0x7770, RZ ;  /* 0x00007770d7027816 */ /* 0x000fe200000000ff */
[----:B0-----:R-:W3:Y:S06]  /*102330*/  LDL.LU.64 R20, [R1+0x4e8] ;  /* 0x0004e80001147983 */ /* 0x001eec0000300a00 */
[----:B------:R0:W-:Y:S01]  /*102340*/  @P5 STG.E.U8 desc[UR10][R232.64], R0 ;  /* 0x00000000e8005986 */ /* 0x0001e2000c10110a */
[----:B------:R-:W-:Y:S01]  /*102350*/  ISETP.LT.AND P5, PT, R10, UR4, !P6 ;  /* 0x000000040a007c0c */ /* 0x000fe2000f7a1270 */
[----:B------:R-:W-:-:S02]  /*102360*/  ULDC UR4, c[0x0][0x228] ;  /* 0x00008a0000047ab9 */ /* 0x000fc40000000800 */
[----:B------:R-:W3:Y:S01]  /*102370*/  LDL.LU R235, [R1+0x330] ;  /* 0x0003300001eb7983 */ /* 0x000ee20000300800 */
[----:B------:R-:W-:-:S03]  /*102380*/  PRMT R3, R215, 0x7771, RZ ;  /* 0x00007771d7037816 */ /* 0x000fc600000000ff */
[----:B0-----:R-:W3:Y:S01]  /*102390*/  LDL.LU.64 R232, [R1+0x4e0] ;  /* 0x0004e00001e87983 */ /* 0x001ee20000300a00 */
        /* <DEDUP_REMOVED lines=10> */
[----:B0-----:R-:W4:Y:S04]  /*102440*/  LDL.LU.64 R226, [R1+0x4c8] ;  /* 0x0004c80001e27983 */ /* 0x001f280000300a00 */
[----:B------:R-:W4:Y:S01]  /*102450*/  LDL.LU R234, [R1+0x400] ;  /* 0x0004000001ea7983 */ /* 0x000f220000300800 */
[----:B------:R-:W-:Y:S01]  /*102460*/  ISETP.LT.AND P5, PT, R11, UR4, !P1 ;  /* 0x000000040b007c0c */ /* 0x000fe2000cfa1270 */
[----:B------:R-:W-:-:S12]  /*102470*/  ULDC UR4, c[0x0][0x228] ;  /* 0x00008a0000047ab9 */ /* 0x000fd80000000800 */
[----:B---3--:R0:W-:Y:S04]  /*102480*/  @P5 STG.E.U8 desc[UR10][R18.64], R0 ;  /* 0x0000000012005986 */ /* 0x0081e8000c10110a */
[----:B0-----:R-:W3:Y:S01]  /*102490*/  LDL.LU.64 R18, [R1+0x4c0] ;  /* 0x0004c00001127983 */ /* 0x001ee20000300a00 */
[----:B------:R-:W-:Y:S02]  /*1024a0*/  ISETP.LT.AND P5, PT, R10, UR4, !P1 ;  /* 0x000000040a007c0c */ /* 0x000fe4000cfa1270 */
[----:B------:R-:W-:Y:S02]  /*1024b0*/  PRMT R215, R215, 0x7773, RZ ;  /* 0x00007773d7d77816 */ /* 0x000fe400000000ff */
[----:B------:R-:W-:Y:S01]  /*1024c0*/  LOP3.LUT P0, RZ, R252, 0x200000, RZ, 0xc0, !PT ;  /* 0x00200000fcff7812 */ /* 0x000fe2000780c0ff */
[----:B------:R-:W-:-:S08]  /*1024d0*/  ULDC UR4, c[0x0][0x228] ;  /* 0x00008a0000047ab9 */ /* 0x000fd00000000800 */
[----:B------:R0:W-:Y:S01]  /*1024e0*/  @P5 STG.E.U8 desc[UR10][R20.64], R215 ;  /* 0x000000d714005986 */ /* 0x0001e2000c10110a */
[----:B------:R-:W-:Y:S01]  /*1024f0*/  ISETP.LT.AND P5, PT, R9, UR4, !P0 ;  /* 0x0000000409007c0c */ /* 0x000fe2000c7a1270 */
[----:B------:R-:W-:Y:S01]  /*102500*/  ULDC UR4, c[0x0][0x228] ;  /* 0x00008a0000047ab9 */ /* 0x000fe20000000800 */
[----:B------:R-:W-:Y:S01]  /*102510*/  PRMT R2, R235, 0x7770, RZ ;  /* 0x00007770eb027816 */ /* 0x000fe200000000ff */
[----:B0-----:R-:W3:Y:S10]  /*102520*/  LDL.LU.64 R20, [R1+0x4b8] ;  /* 0x0004b80001147983 */ /* 0x001ef40000300a00 */
[----:B------:R0:W-:Y:S01]  /*102530*/  @P5 STG.E.U8 desc[UR10][R232.64], R2 ;  /* 0x00000002e8005986 */ /* 0x0001e2000c10110a */
[----:B------:R-:W-:-:S02]  /*102540*/  ISETP.LT.AND P5, PT, R12, UR4, !P0 ;  /* 0x000000040c007c0c */ /* 0x000fc4000c7a1270 */
[C---:B------:R-:W-:Y:S01]  /*102550*/  PRMT R3, R235.reuse, 0x7771, RZ ;  /* 0x00007771eb037816 */ /* 0x040fe200000000ff */
[----:B------:R-:W-:Y:S01]  /*102560*/  ULDC UR4, c[0x0][0x228] ;  /* 0x00008a0000047ab9 */ /* 0x000fe20000000800 */
[----:B0-----:R-:W3:Y:S01]  /*102570*/  LDL.LU.64 R232, [R1+0x4b0] ;  /* 0x0004b00001e87983 */ /* 0x001ee20000300a00 */
[C---:B------:R-:W-:Y:S02]  /*102580*/  PRMT R0, R235.reuse, 0x7772, RZ ;  /* 0x00007772eb007816 */ /* 0x040fe400000000ff */
[----:B------:R-:W-:Y:S02]  /*102590*/  PRMT R2, R235, 0x7773, RZ ;  /* 0x00007773eb027816 */ /* 0x000fe400000000ff */
[----:B------:R-:W-:-:S04]  /*1025a0*/  LOP3.LUT P6, RZ, R252, 0x800000, RZ, 0xc0, !PT ;  /* 0x00800000fcff7812 */ /* 0x000fc800078cc0ff */
[----:B--2---:R0:W-:Y:S01]  /*1025b0*/  @P5 STG.E.U8 desc[UR10][R230.64], R3 ;  /* 0x00000003e6005986 */ /* 0x0041e2000c10110a */
[----:B------:R-:W-:Y:S01]  /*1025c0*/  ISETP.LT.AND P5, PT, R11, UR4, !P0 ;  /* 0x000000040b007c0c */ /* 0x000fe2000c7a1270 */
[----:B------:R-:W-:Y:S02]  /*1025d0*/  ULDC UR4, c[0x0][0x228] ;  /* 0x00008a0000047ab9 */ /* 0x000fe40000000800 */
[----:B0-----:R-:W2:Y:S04]  /*1025e0*/  LDL.LU.64 R230, [R1+0x4a8] ;  /* 0x0004a80001e67983 */ /* 0x001ea80000300a00 */
[----:B------:R-:W2:Y:S06]  /*1025f0*/  LDL.LU R17, [R1+0x334] ;  /* 0x0003340001117983 */ /* 0x000eac0000300800 */
[----:B----4-:R0:W-:Y:S01]  /*102600*/  @P5 STG.E.U8 desc[UR10][R228.64], R0 ;  /* 0x00000000e4005986 */ /* 0x0101e2000c10110a */
[----:B------:R-:W-:Y:S01]  /*102610*/  ISETP.LT.AND P5, PT, R10, UR4, !P0 ;  /* 0x000000040a007c0c */ /* 0x000fe2000c7a1270 */
[----:B------:R-:W-:-:S02]  /*102620*/  ULDC UR4, c[0x0][0x228] ;  /* 0x00008a0000047ab9 */ /* 0x000fc40000000800 */
[----:B0-----:R-:W4:Y:S04]  /*102630*/  LDL.LU.64 R228, [R1+0x4a0] ;  /* 0x0004a00001e47983 */ /* 0x001f280000300a00 */
[----:B------:R-:W0:Y:S06]  /*102640*/  LDS.128 R4, [R234] ;  /* 0x00000000ea047984 */ /* 0x000e2c0000000c00 */
[----:B------:R1:W-:Y:S01]  /*102650*/  @P5 STG.E.U8 desc[UR10][R226.64], R2 ;  /* 0x00000002e2005986 */ /* 0x0003e2000c10110a */
[----:B------:R-:W-:Y:S01]  /*102660*/  ISETP.LT.AND P5, PT, R9, UR4, !P6 ;  /* 0x0000000409007c0c */ /* 0x000fe2000f7a1270 */
[----:B------:R-:W-:-:S02]  /*102670*/  ULDC UR4, c[0x0][0x228] ;  /* 0x00008a0000047ab9 */ /* 0x000fc40000000800 */
[----:B-1----:R-:W4:Y:S01]  /*102680*/  LDL.LU.64 R226, [R1+0x408] ;  /* 0x0004080001e27983 */ /* 0x002f220000300a00 */
[----:B0-----:R-:W-:-:S09]  /*102690*/  PRMT R3, R4, 0x7770, RZ ;  /* 0x0000777004037816 */ /* 0x001fd200000000ff */
        /* <DEDUP_REMOVED lines=10> */
[----:B------:R-:W-:Y:S01]  /*102740*/  LOP3.LUT P4, RZ, R225, 0x40, RZ, 0xc0, !PT ;  /* 0x00000040e1ff7812 */ /* 0x000fe2000788c0ff */
[----:B0-----:R-:W3:Y:S08]  /*102750*/  LDL.LU.64 R20, [R1+0x3f0] ;  /* 0x0003f00001147983 */ /* 0x001ef00000300a00 */
[----:B------:R0:W-:Y:S01]  /*102760*/  @P5 STG.E.U8 desc[UR10][R232.64], R2 ;  /* 0x00000002e8005986 */ /* 0x0001e2000c10110a */
[----:B------:R-:W-:Y:S01]  /*102770*/  ISETP.LT.AND P5, PT, R10, UR4, !P6 ;  /* 0x000000040a007c0c */ /* 0x000fe2000f7a1270 */
[----:B------:R-:W-:-:S02]  /*102780*/  ULDC UR4, c[0x0][0x228] ;  /* 0x00008a0000047ab9 */ /* 0x000fc40000000800 */
[----:B0-----:R-:W3:Y:S01]  /*102790*/  LDL.LU.64 R232, [R1+0x3e8] ;  /* 0x0003e80001e87983 */ /* 0x001ee20000300a00 */
[C---:B------:R-:W-:Y:S02]  /*1027a0*/  LOP3.LUT P3, RZ, R225.reuse, 0x20, RZ, 0xc0, !PT ;  /* 0x00000020e1ff7812 */ /* 0x040fe4000786c0ff */
[C---:B------:R-:W-:Y:S02]  /*1027b0*/  LOP3.LUT P2, RZ, R225.reuse, 0x10, RZ, 0xc0, !PT ;  /* 0x00000010e1ff7812 */ /* 0x040fe4000784c0ff */
[C---:B------:R-:W-:Y:S02]  /*1027c0*/  LOP3.LUT P1, RZ, R225.reuse, 0x8, RZ, 0xc0, !PT ;  /* 0x00000008e1ff7812 */ /* 0x040fe4000782c0ff */
[C---:B------:R-:W-:Y:S02]  /*1027d0*/  LOP3.LUT P0, RZ, R225.reuse, 0x4, RZ, 0xc0, !PT ;  /* 0x00000004e1ff7812 */ /* 0x040fe4000780c0ff */
[----:B------:R-:W-:Y:S01]  /*1027e0*/  LOP3.LUT P6, RZ, R225, 0x2, RZ, 0xc0, !PT ;  /* 0x00000002e1ff7812 */ /* 0x000fe200078cc0ff */
[----:B--2---:R0:W-:Y:S01]  /*1027f0*/  @P5 STG.E.U8 desc[UR10][R230.64], R4 ;  /* 0x00000004e6005986 */ /* 0x0041e2000c10110a */
[----:B------:R-:W-:-:S02]  /*102800*/  ISETP.LT.AND P5, PT, R9, UR4, !P4 ;  /* 0x0000000409007c0c */ /* 0x000fc4000e7a1270 */
[C---:B------:R-:W-:Y:S01]  /*102810*/  PRMT R0, R17.reuse, 0x7770, RZ ;  /* 0x0000777011007816 */ /* 0x040fe200000000ff */
[----:B------:R-:W-:Y:S01]  /*102820*/  ULDC UR4, c[0x0][0x228] ;  /* 0x00008a0000047ab9 */ /* 0x000fe20000000800 */
[C---:B------:R-:W-:Y:S01]  /*102830*/  PRMT R2, R17.reuse, 0x7771, RZ ;  /* 0x0000777111027816 */ /* 0x040fe200000000ff */
[----:B0-----:R-:W2:Y:S08]  /*102840*/  LDL.LU.64 R230, [R1+0x3e0] ;  /* 0x0003e00001e67983 */ /* 0x001eb00000300a00 */
[----:B----4-:R0:W-:Y:S01]  /*102850*/  @P5 STG.E.U8 desc[UR10][R228.64], R0 ;  /* 0x00000000e4005986 */ /* 0x0101e2000c10110a */
[----:B------:R-:W-:Y:S01]  /*102860*/  ISETP.LT.AND P5, PT, R12, UR4, !P4 ;  /* 0x000000040c007c0c */ /* 0x000fe2000e7a1270 */
[----:B------:R-:W-:Y:S01]  /*102870*/  ULDC UR4, c[0x0][0x228] ;  /* 0x00008a0000047ab9 */ /* 0x000fe20000000800 */
[----:B------:R-:W-:Y:S01]  /*102880*/  PRMT R3, R17, 0x7772, RZ ;  /* 0x0000777211037816 */ /* 0x000fe200000000ff */
[----:B0-----:R-:W4:Y:S10]  /*102890*/  LDL.LU.64 R228, [R1+0x3d8] ;  /* 0x0003d80001e47983 */ /* 0x001f340000300a00 */
[----:B------:R0:W-:Y:S01]  /*1028a0*/  @P5 STG.E.U8 desc[UR10][R226.64], R2 ;  /* 0x00000002e2005986 */ /* 0x0001e2000c10110a */
[----:B------:R-:W-:Y:S01]  /*1028b0*/  ISETP.LT.AND P5, PT, R11, UR4, !P4 ;  /* 0x000000040b007c0c */ /* 0x000fe2000e7a1270 */
[----:B------:R-:W-:-:S02]  /*1028c0*/  ULDC UR4, c[0x0][0x228] ;  /* 0x00008a0000047ab9 */ /* 0x000fc40000000800 */
[----:B0-----:R-:W4:Y:S04]  /*1028d0*/  LDL.LU.64 R226, [R1+0x3d0] ;  /* 0x0003d00001e27983 */ /* 0x001f280000300a00 */
[----:B------:R-:W4:Y:S06]  /*1028e0*/  LDL.LU R225, [R1+0x338] ;  /* 0x0003380001e17983 */ /* 0x000f2c0000300800 */
[----:B---3--:R0:W-:Y:S04]  /*1028f0*/  @P5 STG.E.U8 desc[UR10][R18.64], R3 ;  /* 0x0000000312005986 */ /* 0x0081e8000c10110a */
[----:B0-----:R-:W3:Y:S01]  /*102900*/  LDL.LU.64 R18, [R1+0x3c8] ;  /* 0x0003c80001127983 */ /* 0x001ee20000300a00 */
[----:B------:R-:W-:Y:S01]  /*102910*/  ISETP.LT.AND P4, PT, R10, UR4, !P4 ;  /* 0x000000040a007c0c */ /* 0x000fe2000e781270 */
[----:B------:R-:W-:Y:S01]  /*102920*/  ULDC UR4, c[0x0][0x228] ;  /* 0x00008a0000047ab9 */ /* 0x000fe20000000800 */
[----:B------:R-:W-:-:S02]  /*102930*/  PRMT R0, R17, 0x7773, RZ ;  /* 0x0000777311007816 */ /* 0x000fc400000000ff */
[----:B------:R-:W-:Y:S01]  /*102940*/  ISETP.LT.AND P5, PT, R9, UR4, !P3 ;  /* 0x0000000409007c0c */ /* 0x000fe2000dfa1270 */
[----:B------:R-:W-:Y:S01]  /*102950*/  ULDC UR4, c[0x0][0x228] ;  /* 0x00008a0000047ab9 */ /* 0x000fe20000000800 */
[C---:B------:R-:W-:Y:S02]  /*102960*/  PRMT R4, R5.reuse, 0x7770, RZ ;  /* 0x0000777005047816 */ /* 0x040fe400000000ff */
[C---:B------:R-:W-:Y:S01]  /*102970*/  PRMT R2, R5.reuse, 0x7771, RZ ;  /* 0x0000777105027816 */ /* 0x040fe200000000ff */
[----:B------:R-:W3:Y:S04]  /*102980*/  LDL.LU.64 R236, [R1+0x3c0] ;  /* 0x0003c00001ec7983 */ /* 0x000ee80000300a00 */
[----:B------:R-:W3:Y:S04]  /*102990*/  LDL.LU.64 R234, [R1+0x3b8] ;  /* 0x0003b80001ea7983 */ /* 0x000ee80000300a00 */
[----:B------:R0:W-:Y:S01]  /*1029a0*/  @P4 STG.E.U8 desc[UR10][R20.64], R0 ;  /* 0x0000000014004986 */ /* 0x0001e2000c10110a */
[----:B------:R-:W-:Y:S01]  /*1029b0*/  ISETP.LT.AND P4, PT, R12, UR4, !P3 ;  /* 0x000000040c007c0c */ /* 0x000fe2000df81270 */
[----:B------:R-:W-:Y:S01]  /*1029c0*/  ULDC UR4, c[0x0][0x228] ;  /* 0x00008a0000047ab9 */ /* 0x000fe20000000800 */
[----:B------:R-:W-:Y:S01]  /*1029d0*/  PRMT R3, R5, 0x7772, RZ ;  /* 0x0000777205037816 */ /* 0x000fe200000000ff */
[----:B0-----:R-:W3:Y:S04]  /*1029e0*/  LDL.LU.64 R20, [R1+0x3b0] ;  /* 0x0003b00001147983 */ /* 0x001ee80000300a00 */
[----:B------:R0:W-:Y:S01]  /*1029f0*/  @P5 STG.E.U8 desc[UR10][R232.64], R4 ;  /* 0x00000004e8005986 */ /* 0x0001e2000c10110a */
[----:B------:R-:W-:Y:S01]  /*102a00*/  ISETP.LT.AND P5, PT, R11, UR4, !P3 ;  /* 0x000000040b007c0c */ /* 0x000fe2000dfa1270 */
[----:B------:R-:W-:Y:S01]  /*102a10*/  ULDC UR4, c[0x0][0x228] ;  /* 0x00008a0000047ab9 */ /* 0x000fe20000000800 */
[----:B------:R-:W-:-:S02]  /*102a20*/  ISETP.LT.AND P3, PT, R10, UR5, !P3 ;  /* 0x000000050a007c0c */ /* 0x000fc4000df61270 */
[----:B------:R-:W-:Y:S01]  /*102a30*/  PRMT R5, R5, 0x7773, RZ ;  /* 0x0000777305057816 */ /* 0x000fe200000000ff */
[----:B------:R-:W-:Y:S01]  /*102a40*/  ULDC UR5, c[0x0][0x228] ;  /* 0x00008a0000057ab9 */ /* 0x000fe20000000800 */
[----:B0-----:R-:W3:Y:S04]  /*102a50*/  LDL.LU.64 R232, [R1+0x3a8] ;  /* 0x0003a80001e87983 */ /* 0x001ee80000300a00 */
[----:B--2---:R0:W-:Y:S01]  /*102a60*/  @P4 STG.E.U8 desc[UR10][R230.64], R2 ;  /* 0x00000002e6004986 */ /* 0x0041e2000c10110a */
[----:B------:R-:W-:Y:S01]  /*102a70*/  ISETP.LT.AND P4, PT, R9, UR4, !P2 ;  /* 0x0000000409007c0c */ /* 0x000fe2000d781270 */
[----:B------:R-:W-:Y:S02]  /*102a80*/  ULDC UR4, c[0x0][0x228] ;  /* 0x00008a0000047ab9 */ /* 0x000fe40000000800 */
[----:B0-----:R-:W2:Y:S04]  /*102a90*/  LDL.LU.64 R230, [R1+0x3a0] ;  /* 0x0003a00001e67983 */ /* 0x001ea80000300a00 */
[----:B----4-:R0:W-:Y:S04]  /*102aa0*/  @P5 STG.E.U8 desc[UR10][R228.64], R3 ;  /* 0x00000003e4005986 */ /* 0x0101e8000c10110a */
[----:B0-----:R-:W4:Y:S04]  /*102ab0*/  LDL.LU.64 R228, [R1+0x398] ;  /* 0x0003980001e47983 */ /* 0x001f280000300a00 */
[----:B------:R-:W4:Y:S01]  /*102ac0*/  LDL.LU R17, [R1+0x33c] ;  /* 0x00033c0001117983 */ /* 0x000f220000300800 */
[----:B------:R-:W-:-:S03]  /*102ad0*/  PRMT R0, R225, 0x7770, RZ ;  /* 0x00007770e1007816 */ /* 0x000fc600000000ff */
[----:B------:R0:W-:Y:S04]  /*102ae0*/  @P3 STG.E.U8 desc[UR10][R226.64], R5 ;  /* 0x00000005e2003986 */ /* 0x0001e8000c10110a */
[----:B0-----:R-:W4:Y:S04]  /*102af0*/  LDL.LU.64 R226, [R1+0x390] ;  /* 0x0003900001e27983 */ /* 0x001f280000300a00 */
[----:B---3--:R0:W-:Y:S04]  /*102b00*/  @P4 STG.E.U8 desc[UR10][R18.64], R0 ;  /* 0x0000000012004986 */ /* 0x0081e8000c10110a */
[----:B0-----:R-:W3:Y:S01]  /*102b10*/  LDL.LU.64 R18, [R1+0x388] ;  /* 0x0003880001127983 */ /* 0x001ee20000300a00 */
[----:B------:R-:W-:Y:S01]  /*102b20*/  ISETP.LT.AND P3, PT, R12, UR4, !P2 ;  /* 0x000000040c007c0c */ /* 0x000fe2000d761270 */
[----:B------:R-:W-:Y:S01]  /*102b30*/  ULDC UR4, c[0x0][0x228] ;  /* 0x00008a0000047ab9 */ /* 0x000fe20000000800 */
[----:B------:R-:W-:-:S02]  /*102b40*/  ISETP.LT.AND P5, PT, R11, UR5, !P2 ;  /* 0x000000050b007c0c */ /* 0x000fc4000d7a1270 */
[----:B------:R-:W-:Y:S02]  /*102b50*/  ISETP.LT.AND P2, PT, R10, UR4, !P2 ;  /* 0x000000040a007c0c */ /* 0x000fe4000d741270 */
[C---:B------:R-:W-:Y:S02]  /*102b60*/  PRMT R2, R225.reuse, 0x7771, RZ ;  /* 0x00007771e1027816 */ /* 0x040fe400000000ff */
[C---:B------:R-:W-:Y:S01]  /*102b70*/  PRMT R3, R225.reuse, 0x7772, RZ ;  /* 0x00007772e1037816 */ /* 0x040fe200000000ff */
[----:B------:R-:W-:Y:S01]  /*102b80*/  ULDC UR4, c[0x0][0x228] ;  /* 0x00008a0000047ab9 */ /* 0x000fe20000000800 */
[----:B------:R-:W-:Y:S02]  /*102b90*/  PRMT R4, R225, 0x7773, RZ ;  /* 0x00007773e1047816 */ /* 0x000fe400000000ff */
[----:B------:R-:W-:Y:S01]  /*102ba0*/  ISETP.LT.AND P4, PT, R9, UR4, !P1 ;  /* 0x0000000409007c0c */ /* 0x000fe2000cf81270 */
[----:B------:R-:W-:Y:S01]  /*102bb0*/  ULDC UR4, c[0x0][0x228] ;  /* 0x00008a0000047ab9 */ /* 0x000fe20000000800 */
[----:B------:R-:W-:Y:S01]  /*102bc0*/  ULDC UR5, c[0x0][0x228] ;  /* 0x00008a0000057ab9 */ /* 0x000fe20000000800 */
[----:B------:R0:W-:Y:S04]  /*102bd0*/  @P3 STG.E.U8 desc[UR10][R236.64], R2 ;  /* 0x00000002ec003986 */ /* 0x0001e8000c10110a */
[----:B------:R1:W-:Y:S01]  /*102be0*/  @P5 STG.E.U8 desc[UR10][R234.64], R3 ;  /* 0x00000003ea005986 */ /* 0x0003e2000c10110a */
[----:B------:R-:W-:-:S03]  /*102bf0*/  ISETP.LT.AND P3, PT, R12, UR4, !P1 ;  /* 0x000000040c007c0c */ /* 0x000fc6000cf61270 */
[----:B------:R-:W-:Y:S01]  /*102c00*/  @P2 STG.E.U8 desc[UR10][R20.64], R4 ;  /* 0x0000000414002986 */ /* 0x000fe2000c10110a */
[----:B------:R-:W-:Y:S01]  /*102c10*/  ISETP.LT.AND P2, PT, R11, UR5, !P1 ;  /* 0x000000050b007c0c */ /* 0x000fe2000cf41270 */
[----:B------:R-:W-:Y:S01]  /*102c20*/  ULDC UR4, c[0x0][0x228] ;  /* 0x00008a0000047ab9 */ /* 0x000fe20000000800 */
[----:B------:R-:W-:Y:S01]  /*102c30*/  ULDC UR5, c[0x0][0x228] ;  /* 0x00008a0000057ab9 */ /* 0x000fe20000000800 */
[----:B------:R-:W-:Y:S02]  /*102c40*/  ISETP.LT.AND P1, PT, R10, UR4, !P1 ;  /* 0x000000040a007c0c */ /* 0x000fe4000cf21270 */
[----:B------:R-:W-:Y:S02]  /*102c50*/  ISETP.LT.AND P5, PT, R9, UR5, !P0 ;  /* 0x0000000509007c0c */ /* 0x000fe4000c7a1270 */
[C---:B------:R-:W-:Y:S01]  /*102c60*/  PRMT R0, R6.reuse, 0x7770, RZ ;  /* 0x0000777006007816 */ /* 0x040fe200000000ff */
[----:B------:R-:W-:Y:S01]  /*102c70*/  ULDC UR4, c[0x0][0x228] ;  /* 0x00008a0000047ab9 */ /* 0x000fe20000000800 */
[----:B------:R-:W-:Y:S01]  /*102c80*/  ULDC UR5, c[0x0][0x228] ;  /* 0x00008a0000057ab9 */ /* 0x000fe20000000800 */
[----:B0-----:R-:W-:-:S02]  /*102c90*/  PRMT R2, R6, 0x7771, RZ ;  /* 0x0000777106027816 */ /* 0x001fc400000000ff */
[C---:B-1----:R-:W-:Y:S01]  /*102ca0*/  PRMT R3, R6.reuse, 0x7772, RZ ;  /* 0x0000777206037816 */ /* 0x042fe200000000ff */
[----:B------:R4:W-:Y:S01]  /*102cb0*/  @P4 STG.E.U8 desc[UR10][R232.64], R0 ;  /* 0x00000000e8004986 */ /* 0x0009e2000c10110a */
[----:B------:R-:W-:Y:S02]  /*102cc0*/  PRMT R6, R6, 0x7773, RZ ;  /* 0x0000777306067816 */ /* 0x000fe400000000ff */
[----:B------:R-:W-:Y:S01]  /*102cd0*/  ISETP.LT.AND P4, PT, R9, UR6, !P6 ;  /* 0x0000000609007c0c */ /* 0x000fe2000f781270 */
[----:B------:R-:W-:Y:S01]  /*102ce0*/  ULDC UR6, c[0x0][0x228] ;  /* 0x00008a0000067ab9 */ /* 0x000fe20000000800 */
[----:B--2---:R0:W-:Y:S01]  /*102cf0*/  @P3 STG.E.U8 desc[UR10][R230.64], R2 ;  /* 0x00000002e6003986 */ /* 0x0041e2000c10110a */
[C---:B------:R-:W-:Y:S01]  /*102d00*/  ISETP.LT.AND P3, PT, R12.reuse, UR4, !P0 ;  /* 0x000000040c007c0c */ /* 0x040fe2000c761270 */
[----:B------:R-:W-:Y:S01]  /*102d10*/  ULDC UR4, c[0x0][0x228] ;  /* 0x00008a0000047ab9 */ /* 0x000fe20000000800 */
[C---:B----4-:R-:W-:Y:S01]  /*102d20*/  PRMT R0, R17.reuse, 0x7770, RZ ;  /* 0x0000777011007816 */ /* 0x050fe200000000ff */
[----:B------:R1:W-:Y:S01]  /*102d30*/  @P2 STG.E.U8 desc[UR10][R228.64], R3 ;  /* 0x00000003e4002986 */ /* 0x0003e2000c10110a */
[----:B------:R-:W-:Y:S01]  /*102d40*/  ISETP.LT.AND P2, PT, R12, UR5, !P6 ;  /* 0x000000050c007c0c */ /* 0x000fe2000f741270 */
[----:B------:R-:W-:Y:S01]  /*102d50*/  ULDC UR5, c[0x0][0x228] ;  /* 0x00008a0000057ab9 */ /* 0x000fe20000000800 */
[----:B0-----:R-:W-:-:S02]  /*102d60*/  PRMT R2, R17, 0x7771, RZ ;  /* 0x0000777111027816 */ /* 0x001fc400000000ff */
[C---:B------:R-:W-:Y:S02]  /*102d70*/  PRMT R4, R17.reuse, 0x7773, RZ ;  /* 0x0000777311047816 */ /* 0x040fe400000000ff */
[----:B-1----:R-:W-:Y:S01]  /*102d80*/  PRMT R3, R17, 0x7772, RZ ;  /* 0x0000777211037816 */ /* 0x002fe200000000ff */
[----:B------:R0:W-:Y:S01]  /*102d90*/  @P1 STG.E.U8 desc[UR10][R226.64], R6 ;  /* 0x00000006e2001986 */ /* 0x0001e2000c10110a */
[----:B------:R-:W-:-:S03]  /*102da0*/  ISETP.LT.AND P1, PT, R11, UR6, !P6 ;  /* 0x000000060b007c0c */ /* 0x000fc6000f721270 */
[----:B---3--:R1:W-:Y:S01]  /*102db0*/  @P5 STG.E.U8 desc[UR10][R18.64], R0 ;  /* 0x0000000012005986 */ /* 0x0083e2000c10110a */
[----:B------:R-:W-:Y:S02]  /*102dc0*/  ISETP.LT.AND P5, PT, R11, UR4, !P0 ;  /* 0x000000040b007c0c */ /* 0x000fe4000c7a1270 */
[C---:B------:R-:W-:Y:S01]  /*102dd0*/  ISETP.LT.AND P0, PT, R10.reuse, UR5, !P0 ;  /* 0x000000050a007c0c */ /* 0x040fe2000c701270 */
[----:B------:R-:W2:Y:S04]  /*102de0*/  LDL.LU.64 R20, [R1+0x378] ;  /* 0x0003780001147983 */ /* 0x000ea80000300a00 */
[----:B------:R-:W3:Y:S04]  /*102df0*/  LDL.LU.64 R232, [R1+0x368] ;  /* 0x0003680001e87983 */ /* 0x000ee80000300a00 */
[----:B------:R-:W4:Y:S04]  /*102e00*/  LDL.LU.64 R230, [R1+0x350] ;  /* 0x0003500001e67983 */ /* 0x000f280000300a00 */
[----:B------:R-:W4:Y:S04]  /*102e10*/  LDL.LU.64 R228, [R1+0x380] ;  /* 0x0003800001e47983 */ /* 0x000f280000300a00 */
[----:B0-----:R-:W4:Y:S04]  /*102e20*/  LDL.LU.64 R226, [R1+0x370] ;  /* 0x0003700001e27983 */ /* 0x001f280000300a00 */
[----:B-1----:R-:W4:Y:S01]  /*102e30*/  LDL.LU.64 R18, [R1+0x360] ;  /* 0x0003600001127983 */ /* 0x002f220000300a00 */
[----:B------:R-:W-:-:S02]  /*102e40*/  ISETP.LT.AND P6, PT, R10, UR6, !P6 ;  /* 0x000000060a007c0c */ /* 0x000fc4000f7c1270 */
[C---:B------:R-:W-:Y:S02]  /*102e50*/  PRMT R0, R7.reuse, 0x7770, RZ ;  /* 0x0000777007007816 */ /* 0x040fe400000000ff */
[C---:B------:R-:W-:Y:S02]  /*102e60*/  PRMT R5, R7.reuse, 0x7771, RZ ;  /* 0x0000777107057816 */ /* 0x040fe400000000ff */
[C---:B------:R-:W-:Y:S02]  /*102e70*/  PRMT R6, R7.reuse, 0x7772, RZ ;  /* 0x0000777207067816 */ /* 0x040fe400000000ff */
[----:B------:R-:W-:Y:S01]  /*102e80*/  PRMT R7, R7, 0x7773, RZ ;  /* 0x0000777307077816 */ /* 0x000fe200000000ff */
[----:B--2---:R0:W-:Y:S04]  /*102e90*/  @P3 STG.E.U8 desc[UR10][R20.64], R2 ;  /* 0x0000000214003986 */ /* 0x0041e8000c10110a */
[----:B---3--:R0:W-:Y:S04]  /*102ea0*/  @P5 STG.E.U8 desc[UR10][R232.64], R3 ;  /* 0x00000003e8005986 */ /* 0x0081e8000c10110a */
[----:B----4-:R0:W-:Y:S04]  /*102eb0*/  @P0 STG.E.U8 desc[UR10][R230.64], R4 ;  /* 0x00000004e6000986 */ /* 0x0101e8000c10110a */
[----:B------:R0:W-:Y:S04]  /*102ec0*/  @P4 STG.E.U8 desc[UR10][R228.64], R0 ;  /* 0x00000000e4004986 */ /* 0x0001e8000c10110a */
[----:B------:R0:W-:Y:S04]  /*102ed0*/  @P2 STG.E.U8 desc[UR10][R226.64], R5 ;  /* 0x00000005e2002986 */ /* 0x0001e8000c10110a */
[----:B------:R0:W-:Y:S01]  /*102ee0*/  @P1 STG.E.U8 desc[UR10][R18.64], R6 ;  /* 0x0000000612001986 */ /* 0x0001e2000c10110a */
[----:B------:R-:W-:Y:S05]  /*102ef0*/  @!P6 EXIT ;  /* 0x000000000000e94d */ /* 0x000fea0003800000 */
[----:B0-----:R-:W2:Y:S04]  /*102f00*/  LDL.LU.64 R18, [R1+0x358] ;  /* 0x0003580001127983 */ /* 0x001ea80000300a00 */
[----:B--2---:R-:W-:Y:S01]  /*102f10*/  STG.E.U8 desc[UR10][R18.64], R7 ;  /* 0x0000000712007986 */ /* 0x004fe2000c10110a */
[----:B------:R-:W-:Y:S05]  /*102f20*/  EXIT ;  /* 0x000000000000794d */ /* 0x000fea0003800000 */
.L_x_3:
[----:B------:R-:W-:-:S00]  /*102f30*/  BRA `(.L_x_3) ;  /* 0xfffffffc00fc7947 */ /* 0x000fc0000383ffff */
[----:B------:R-:W-:-:S00]  /*102f40*/  NOP ;  /* 0x0000000000007918 */ /* 0x000fc00000000000 */
        /* <DEDUP_REMOVED lines=11> */
.L_x_4:


//--------------------- .nv.shared.matmul_kernel  --------------------------
	.section	.nv.shared.matmul_kernel,"aw",@nobits
	.sectionflags	@""
	.align	16
	.zero		1024


//--------------------- .nv.shared.reserved.0     --------------------------
	.section	.nv.shared.reserved.0,"aw",@nobits
	.weak		__nv_reservedSMEM_offset_0_alias
	.size		__nv_reservedSMEM_offset_0_alias, 0, 0
	.other		__nv_reservedSMEM_offset_0_alias,@"STO_CUDA_RESERVED_SHARED STV_DEFAULT"
__nv_reservedSMEM_offset_0_alias:
	.zero		0


//--------------------- .nv.constant0.matmul_kernel --------------------------
	.section	.nv.constant0.matmul_kernel,"a",@progbits
	.sectionflags	@""
	.align	4
.nv.constant0.matmul_kernel:
	.zero		608


//--------------------- SYMBOLS --------------------------

	.type		.nv.reservedSmem.offset0,@object
	.size		.nv.reservedSmem.offset0,0x4
